	.target	sm_90a

	.elftype	@"ET_EXEC"


//--------------------- .note.nv.tkinfo           --------------------------
	.section	.note.nv.tkinfo,"",@"SHT_NOTE"
	.sectionflags	@"SHF_NOTE_NV_TKINFO"
	.tkinfo
        /*0018*/ 	.word	0x00000002
        /*0030*/ 	.string	""
        /*0030*/ 	.string	"ptxas"
        /*0030*/ 	.string	"Cuda compilation tools, release 13.0, V13.0.88"
        /*0030*/ 	.string	"Build cuda_13.0.r13.0/compiler.36424714_0"
        /*0030*/ 	.string	"-v  -suppress-debug-info  -lineinfo  -arch sm_90a "



//--------------------- .note.nv.cuinfo           --------------------------
	.section	.note.nv.cuinfo,"",@"SHT_NOTE"
	.sectionflags	@"SHF_NOTE_NV_CUINFO"
        /*0018*/ 	.short	0x0002
        /*001a*/ 	.short	0x005a
        /*001c*/ 	.short	0x0082
	.zero		2


//--------------------- .nv.info                  --------------------------
	.section	.nv.info,"",@"SHT_CUDA_INFO"
	.align	4


	//----- nvinfo : EIATTR_REGCOUNT
	.align		4
        /*0000*/ 	.byte	0x04, 0x2f
        /*0002*/ 	.short	(.L_1 - .L_0)
	.align		4
.L_0:
        /*0004*/ 	.word	index@(matmul_kernel)
        /*0008*/ 	.word	0x00000020


	//----- nvinfo : EIATTR_FRAME_SIZE
	.align		4
.L_1:
        /*000c*/ 	.byte	0x04, 0x11
        /*000e*/ 	.short	(.L_3 - .L_2)
	.align		4
.L_2:
        /*0010*/ 	.word	index@(matmul_kernel)
        /*0014*/ 	.word	0x00001f88


	//----- nvinfo : EIATTR_MIN_STACK_SIZE
	.align		4
.L_3:
        /*0018*/ 	.byte	0x04, 0x12
        /*001a*/ 	.short	(.L_5 - .L_4)
	.align		4
.L_4:
        /*001c*/ 	.word	index@(matmul_kernel)
        /*0020*/ 	.word	0x00001f88
.L_5:


//--------------------- .nv.compat                --------------------------
	.section	.nv.compat,"",@"SHT_CUDA_COMPAT_INFO"
	.align	4
        /*0000*/ 	.byte	0x02, 0x09, 0x01, 0x00, 0x02, 0x02, 0x01, 0x00, 0x02, 0x05, 0x05, 0x00, 0x03, 0x07, 0x01, 0x01
        /*0010*/ 	.byte	0x02, 0x03, 0x00, 0x00, 0x02, 0x06, 0x01, 0x00, 0x04, 0x0b, 0x08, 0x00, 0x00, 0x00, 0x00, 0x00
        /*0020*/ 	.byte	0x00, 0x00, 0x00, 0x00


//--------------------- .nv.info.matmul_kernel    --------------------------
	.section	.nv.info.matmul_kernel,"",@"SHT_CUDA_INFO"
	.sectionflags	@""
	.align	4


	//----- nvinfo : EIATTR_CUDA_API_VERSION
	.align		4
        /*0000*/ 	.byte	0x04, 0x37
        /*0002*/ 	.short	(.L_7 - .L_6)
.L_6:
        /*0004*/ 	.word	0x00000082


	//----- nvinfo : EIATTR_KPARAM_INFO
	.align		4
.L_7:
        /*0008*/ 	.byte	0x04, 0x17
        /*000a*/ 	.short	(.L_9 - .L_8)
.L_8:
        /*000c*/ 	.word	0x00000000
        /*0010*/ 	.short	0x000d
        /*0012*/ 	.short	0x0048
        /*0014*/ 	.byte	0x00, 0xf4, 0x21, 0x00


	//----- nvinfo : EIATTR_KPARAM_INFO
	.align		4
.L_9:
        /*0018*/ 	.byte	0x04, 0x17
        /*001a*/ 	.short	(.L_11 - .L_10)
.L_10:
        /*001c*/ 	.word	0x00000000
        /*0020*/ 	.short	0x000c
        /*0022*/ 	.short	0x0040
        /*0024*/ 	.byte	0x00, 0xf4, 0x21, 0x00


	//----- nvinfo : EIATTR_KPARAM_INFO
	.align		4
.L_11:
        /*0028*/ 	.byte	0x04, 0x17
        /*002a*/ 	.short	(.L_13 - .L_12)
.L_12:
        /*002c*/ 	.word	0x00000000
        /*0030*/ 	.short	0x000b
        /*0032*/ 	.short	0x0038
        /*0034*/ 	.byte	0x00, 0xf0, 0x11, 0x00


	//----- nvinfo : EIATTR_KPARAM_INFO
	.align		4
.L_13:
        /*0038*/ 	.byte	0x04, 0x17
        /*003a*/ 	.short	(.L_15 - .L_14)
.L_14:
        /*003c*/ 	.word	0x00000000
        /*0040*/ 	.short	0x000a
        /*0042*/ 	.short	0x0034
        /*0044*/ 	.byte	0x00, 0xf0, 0x11, 0x00


	//----- nvinfo : EIATTR_KPARAM_INFO
	.align		4
.L_15:
        /*0048*/ 	.byte	0x04, 0x17
        /*004a*/ 	.short	(.L_17 - .L_16)
.L_16:
        /*004c*/ 	.word	0x00000000
        /*0050*/ 	.short	0x0009
        /*0052*/ 	.short	0x0030
        /*0054*/ 	.byte	0x00, 0xf0, 0x11, 0x00


	//----- nvinfo : EIATTR_KPARAM_INFO
	.align		4
.L_17:
        /*0058*/ 	.byte	0x04, 0x17
        /*005a*/ 	.short	(.L_19 - .L_18)
.L_18:
        /*005c*/ 	.word	0x00000000
        /*0060*/ 	.short	0x0008
        /*0062*/ 	.short	0x002c
        /*0064*/ 	.byte	0x00, 0xf0, 0x11, 0x00


	//----- nvinfo : EIATTR_KPARAM_INFO
	.align		4
.L_19:
        /*0068*/ 	.byte	0x04, 0x17
        /*006a*/ 	.short	(.L_21 - .L_20)
.L_20:
        /*006c*/ 	.word	0x00000000
        /*0070*/ 	.short	0x0007
        /*0072*/ 	.short	0x0028
        /*0074*/ 	.byte	0x00, 0xf0, 0x11, 0x00


	//----- nvinfo : EIATTR_KPARAM_INFO
	.align		4
.L_21:
        /*0078*/ 	.byte	0x04, 0x17
        /*007a*/ 	.short	(.L_23 - .L_22)
.L_22:
        /*007c*/ 	.word	0x00000000
        /*0080*/ 	.short	0x0006
        /*0082*/ 	.short	0x0024
        /*0084*/ 	.byte	0x00, 0xf0, 0x11, 0x00


	//----- nvinfo : EIATTR_KPARAM_INFO
	.align		4
.L_23:
        /*0088*/ 	.byte	0x04, 0x17
        /*008a*/ 	.short	(.L_25 - .L_24)
.L_24:
        /*008c*/ 	.word	0x00000000
        /*0090*/ 	.short	0x0005
        /*0092*/ 	.short	0x0020
        /*0094*/ 	.byte	0x00, 0xf0, 0x11, 0x00


	//----- nvinfo : EIATTR_KPARAM_INFO
	.align		4
.L_25:
        /*0098*/ 	.byte	0x04, 0x17
        /*009a*/ 	.short	(.L_27 - .L_26)
.L_26:
        /*009c*/ 	.word	0x00000000
        /*00a0*/ 	.short	0x0004
        /*00a2*/ 	.short	0x001c
        /*00a4*/ 	.byte	0x00, 0xf0, 0x11, 0x00


	//----- nvinfo : EIATTR_KPARAM_INFO
	.align		4
.L_27:
        /*00a8*/ 	.byte	0x04, 0x17
        /*00aa*/ 	.short	(.L_29 - .L_28)
.L_28:
        /*00ac*/ 	.word	0x00000000
        /*00b0*/ 	.short	0x0003
        /*00b2*/ 	.short	0x0018
        /*00b4*/ 	.byte	0x00, 0xf0, 0x11, 0x00


	//----- nvinfo : EIATTR_KPARAM_INFO
	.align		4
.L_29:
        /*00b8*/ 	.byte	0x04, 0x17
        /*00ba*/ 	.short	(.L_31 - .L_30)
.L_30:
        /*00bc*/ 	.word	0x00000000
        /*00c0*/ 	.short	0x0002
        /*00c2*/ 	.short	0x0010
        /*00c4*/ 	.byte	0x00, 0xf4, 0x21, 0x00


	//----- nvinfo : EIATTR_KPARAM_INFO
	.align		4
.L_31:
        /*00c8*/ 	.byte	0x04, 0x17
        /*00ca*/ 	.short	(.L_33 - .L_32)
.L_32:
        /*00cc*/ 	.word	0x00000000
        /*00d0*/ 	.short	0x0001
        /*00d2*/ 	.short	0x0008
        /*00d4*/ 	.byte	0x00, 0xf4, 0x21, 0x00


	//----- nvinfo : EIATTR_KPARAM_INFO
	.align		4
.L_33:
        /*00d8*/ 	.byte	0x04, 0x17
        /*00da*/ 	.short	(.L_35 - .L_34)
.L_34:
        /*00dc*/ 	.word	0x00000000
        /*00e0*/ 	.short	0x0000
        /*00e2*/ 	.short	0x0000
        /*00e4*/ 	.byte	0x00, 0xf4, 0x21, 0x00


	//----- nvinfo : EIATTR_SPARSE_MMA_MASK
	.align		4
.L_35:
        /*00e8*/ 	.byte	0x03, 0x50
        /*00ea*/ 	.short	0x0000


	//----- nvinfo : EIATTR_MAXREG_COUNT
	.align		4
        /*00ec*/ 	.byte	0x03, 0x1b
        /*00ee*/ 	.short	0x00ff


	//----- nvinfo : EIATTR_NUM_BARRIERS
	.align		4
        /*00f0*/ 	.byte	0x02, 0x4c
        /*00f2*/ 	.byte	0x01
	.zero		1


	//----- nvinfo : EIATTR_ANNOTATIONS
	.align		4
        /*00f4*/ 	.byte	0x04, 0x55
        /*00f6*/ 	.short	(.L_37 - .L_36)


	//   ....[0]....
.L_36:
        /*00f8*/ 	.word	0x00000001
        /*00fc*/ 	.byte	0x30, 0x06, 0x00, 0x00, 0x01, 0x00, 0x00, 0x00, 0x70, 0x06, 0x00, 0x00, 0x01, 0x00, 0x00, 0x00
        /* <DEDUP_REMOVED lines=553> */
        /*239c*/ 	.byte	0x70, 0xbb, 0x00, 0x00, 0x01, 0x00, 0x00, 0x00, 0x80, 0xbb, 0x00, 0x00


	//----- nvinfo : EIATTR_MERCURY_ISA_VERSION
	.align		4
.L_37:
        /*23a8*/ 	.byte	0x03, 0x5f
        /*23aa*/ 	.short	0x0101


	//----- nvinfo : EIATTR_EXIT_INSTR_OFFSETS
	.align		4
        /*23ac*/ 	.byte	0x04, 0x1c
        /*23ae*/ 	.short	(.L_39 - .L_38)


	//   ....[0]....
.L_38:
        /*23b0*/ 	.word	0x00046ed0


	//   ....[1]....
        /*23b4*/ 	.word	0x00046f00


	//----- nvinfo : EIATTR_REQNTID
	.align		4
.L_39:
        /*23b8*/ 	.byte	0x04, 0x10
        /*23ba*/ 	.short	(.L_41 - .L_40)
.L_40:
        /*23bc*/ 	.word	0x00000040
        /*23c0*/ 	.word	0x00000001
        /*23c4*/ 	.word	0x00000001


	//----- nvinfo : EIATTR_CBANK_PARAM_SIZE
	.align		4
.L_41:
        /*23c8*/ 	.byte	0x03, 0x19
        /*23ca*/ 	.short	0x0050


	//----- nvinfo : EIATTR_PARAM_CBANK
	.align		4
        /*23cc*/ 	.byte	0x04, 0x0a
        /*23ce*/ 	.short	(.L_43 - .L_42)
	.align		4
.L_42:
        /*23d0*/ 	.word	index@(.nv.constant0.matmul_kernel)
        /*23d4*/ 	.short	0x0210
        /*23d6*/ 	.short	0x0050


	//----- nvinfo : EIATTR_SW_WAR
	.align		4
.L_43:
        /*23d8*/ 	.byte	0x04, 0x36
        /*23da*/ 	.short	(.L_45 - .L_44)
.L_44:
        /*23dc*/ 	.word	0x00000008
.L_45:


//--------------------- .nv.callgraph             --------------------------
	.section	.nv.callgraph,"",@"SHT_CUDA_CALLGRAPH"
	.align	4
	.sectionentsize	8
	.align		4
        /*0000*/ 	.word	0x00000000
	.align		4
        /*0004*/ 	.word	0xffffffff
	.align		4
        /*0008*/ 	.word	0x00000000
	.align		4
        /*000c*/ 	.word	0xfffffffe
	.align		4
        /*0010*/ 	.word	0x00000000
	.align		4
        /*0014*/ 	.word	0xfffffffd
	.align		4
        /*0018*/ 	.word	0x00000000
	.align		4
        /*001c*/ 	.word	0xfffffffc


//--------------------- .text.matmul_kernel       --------------------------
	.section	.text.matmul_kernel,"ax",@progbits
	.align	128
        .global         matmul_kernel
        .type           matmul_kernel,@function
        .size           matmul_kernel,(.L_x_4 - matmul_kernel)
        .other          matmul_kernel,@"STO_CUDA_ENTRY STV_DEFAULT"
matmul_kernel:
.text.matmul_kernel:
[----:B------:R-:W0:Y:S08]  /*0000*/  LDC R1, c[0x0][0x28] ;  /* 0x00000a00ff017b82 */ /* 0x000e300000000800 */
[----:B------:R-:W1:Y:S01]  /*0010*/  LDC.64 R14, c[0x0][0x228] ;  /* 0x00008a00ff0e7b82 */ /* 0x000e620000000a00 */
[----:B------:R-:W2:Y:S01]  /*0020*/  S2R R12, SR_TID.X ;  /* 0x00000000000c7919 */ /* 0x000ea20000002100 */
[----:B0-----:R-:W-:Y:S01]  /*0030*/  VIADD R1, R1, 0xffffe078 ;  /* 0xffffe07801017836 */ /* 0x001fe20000000000 */
[----:B------:R-:W-:Y:S01]  /*0040*/  UMOV UR5, 0x400 ;  /* 0x0000040000057882 */ /* 0x000fe20000000000 */
[----:B------:R-:W-:-:S04]  /*0050*/  ULDC.64 UR12, c[0x0][0x208] ;  /* 0x00008200000c7ab9 */ /* 0x000fc80000000a00 */
[----:B------:R-:W0:Y:S01]  /*0060*/  S2UR UR6, SR_CgaCtaId ;  /* 0x00000000000679c3 */ /* 0x000e220000008800 */
[----:B-1----:R-:W-:-:S05]  /*0070*/  VIADD R0, R15, 0x1ff ;  /* 0x000001ff0f007836 */ /* 0x002fca0000000000 */
[----:B------:R-:W-:Y:S01]  /*0080*/  SHF.R.S32.HI R3, RZ, 0x1f, R0 ;  /* 0x0000001fff037819 */ /* 0x000fe20000011400 */
[----:B0-----:R-:W-:-:S03]  /*0090*/  ULEA UR5, UR6, UR5, 0x18 ;  /* 0x0000000506057291 */ /* 0x001fc6000f8ec03f */
[----:B------:R-:W-:Y:S02]  /*00a0*/  LEA.HI R3, R3, R0, RZ, 0x9 ;  /* 0x0000000003037211 */ /* 0x000fe400078f48ff */
[----:B--2---:R-:W-:Y:S02]  /*00b0*/  LOP3.LUT R16, R12, 0x1f, RZ, 0xc0, !PT ;  /* 0x0000001f0c107812 */ /* 0x004fe400078ec0ff */
[----:B------:R-:W-:Y:S02]  /*00c0*/  SHF.R.S32.HI R0, RZ, 0x9, R3 ;  /* 0x00000009ff007819 */ /* 0x000fe40000011403 */
[----:B------:R-:W0:Y:S03]  /*00d0*/  S2R R3, SR_CTAID.X ;  /* 0x0000000000037919 */ /* 0x000e260000002500 */
[----:B------:R-:W-:-:S05]  /*00e0*/  IMAD.SHL.U32 R0, R0, 0x8, RZ ;  /* 0x0000000800007824 */ /* 0x000fca00078e00ff */
[-C--:B------:R-:W-:Y:S02]  /*00f0*/  IABS R7, R0.reuse ;  /* 0x0000000000077213 */ /* 0x080fe40000000000 */
[----:B------:R-:W-:Y:S02]  /*0100*/  IABS R10, R0 ;  /* 0x00000000000a7213 */ /* 0x000fe40000000000 */
[----:B------:R-:W1:Y:S08]  /*0110*/  I2F.RP R2, R7 ;  /* 0x0000000700027306 */ /* 0x000e700000209400 */
[----:B-1----:R-:W1:Y:S01]  /*0120*/  MUFU.RCP R2, R2 ;  /* 0x0000000200027308 */ /* 0x002e620000001000 */
[----:B0-----:R-:W-:Y:S01]  /*0130*/  IABS R8, R3 ;  /* 0x0000000300087213 */ /* 0x001fe20000000000 */
[----:B-1----:R-:W-:-:S02]  /*0140*/  VIADD R4, R2, 0xffffffe ;  /* 0x0ffffffe02047836 */ /* 0x002fc40000000000 */
[----:B------:R-:W-:-:S04]  /*0150*/  IMAD.MOV R2, RZ, RZ, -R10 ;  /* 0x000000ffff027224 */ /* 0x000fc800078e0a0a */
[----:B------:R0:W1:Y:S02]  /*0160*/  F2I.FTZ.U32.TRUNC.NTZ R5, R4 ;  /* 0x0000000400057305 */ /* 0x000064000021f000 */
[----:B0-----:R-:W-:Y:S02]  /*0170*/  IMAD.MOV.U32 R4, RZ, RZ, RZ ;  /* 0x000000ffff047224 */ /* 0x001fe400078e00ff */
[----:B-1----:R-:W-:-:S04]  /*0180*/  IMAD.MOV R6, RZ, RZ, -R5 ;  /* 0x000000ffff067224 */ /* 0x002fc800078e0a05 */
[----:B------:R-:W-:Y:S02]  /*0190*/  IMAD R9, R6, R7, RZ ;  /* 0x0000000706097224 */ /* 0x000fe400078e02ff */
[----:B------:R-:W-:Y:S02]  /*01a0*/  IMAD.MOV.U32 R6, RZ, RZ, R8 ;  /* 0x000000ffff067224 */ /* 0x000fe400078e0008 */
[----:B------:R-:W-:-:S06]  /*01b0*/  IMAD.HI.U32 R5, R5, R9, R4 ;  /* 0x0000000905057227 */ /* 0x000fcc00078e0004 */
[----:B------:R-:W-:-:S04]  /*01c0*/  IMAD.HI.U32 R5, R5, R6, RZ ;  /* 0x0000000605057227 */ /* 0x000fc800078e00ff */
[----:B------:R-:W-:-:S05]  /*01d0*/  IMAD R2, R5, R2, R6 ;  /* 0x0000000205027224 */ /* 0x000fca00078e0206 */
[----:B------:R-:W-:-:S13]  /*01e0*/  ISETP.GT.U32.AND P1, PT, R7, R2, PT ;  /* 0x000000020700720c */ /* 0x000fda0003f24070 */
[----:B------:R-:W-:Y:S02]  /*01f0*/  @!P1 IMAD.IADD R2, R2, 0x1, -R7 ;  /* 0x0000000102029824 */ /* 0x000fe400078e0a07 */
[----:B------:R-:W-:Y:S01]  /*0200*/  @!P1 VIADD R5, R5, 0x1 ;  /* 0x0000000105059836 */ /* 0x000fe20000000000 */
[----:B------:R-:W-:Y:S02]  /*0210*/  ISETP.NE.AND P1, PT, R0, RZ, PT ;  /* 0x000000ff0000720c */ /* 0x000fe40003f25270 */
[----:B------:R-:W-:Y:S02]  /*0220*/  ISETP.GE.U32.AND P0, PT, R2, R7, PT ;  /* 0x000000070200720c */ /* 0x000fe40003f06070 */
[----:B------:R-:W-:-:S04]  /*0230*/  LOP3.LUT R2, R3, R0, RZ, 0x3c, !PT ;  /* 0x0000000003027212 */ /* 0x000fc800078e3cff */
[----:B------:R-:W-:Y:S01]  /*0240*/  ISETP.GE.AND P2, PT, R2, RZ, PT ;  /* 0x000000ff0200720c */ /* 0x000fe20003f46270 */
[----:B------:R-:W-:-:S06]  /*0250*/  VIADD R2, R14, 0x1f ;  /* 0x0000001f0e027836 */ /* 0x000fcc0000000000 */
[----:B------:R-:W-:-:S04]  /*0260*/  @P0 VIADD R5, R5, 0x1 ;  /* 0x0000000105050836 */ /* 0x000fc80000000000 */
[----:B------:R-:W-:Y:S01]  /*0270*/  IMAD.MOV.U32 R4, RZ, RZ, R5 ;  /* 0x000000ffff047224 */ /* 0x000fe200078e0005 */
[----:B------:R-:W-:-:S03]  /*0280*/  SHF.R.S32.HI R5, RZ, 0x1f, R2 ;  /* 0x0000001fff057819 */ /* 0x000fc60000011402 */
[----:B------:R-:W-:Y:S01]  /*0290*/  @!P2 IMAD.MOV R4, RZ, RZ, -R4 ;  /* 0x000000ffff04a224 */ /* 0x000fe200078e0a04 */
[----:B------:R-:W-:Y:S02]  /*02a0*/  @!P1 LOP3.LUT R4, RZ, R0, RZ, 0x33, !PT ;  /* 0x00000000ff049212 */ /* 0x000fe400078e33ff */
[----:B------:R-:W-:-:S03]  /*02b0*/  LEA.HI R5, R5, R2, RZ, 0x5 ;  /* 0x0000000205057211 */ /* 0x000fc600078f28ff */
[----:B------:R-:W-:Y:S02]  /*02c0*/  IMAD.SHL.U32 R2, R4, 0x8, RZ ;  /* 0x0000000804027824 */ /* 0x000fe400078e00ff */
[----:B------:R-:W-:-:S03]  /*02d0*/  IMAD.MOV R4, RZ, RZ, -R4 ;  /* 0x000000ffff047224 */ /* 0x000fc600078e0a04 */
[----:B------:R-:W-:Y:S01]  /*02e0*/  LEA.HI.SX32 R5, R5, -R2, 0x1b ;  /* 0x8000000205057211 */ /* 0x000fe200078fdaff */
[----:B------:R-:W-:Y:S02]  /*02f0*/  IMAD R13, R0, R4, R3 ;  /* 0x00000004000d7224 */ /* 0x000fe400078e0203 */
[----:B------:R-:W-:Y:S01]  /*0300*/  IMAD.MOV.U32 R4, RZ, RZ, RZ ;  /* 0x000000ffff047224 */ /* 0x000fe200078e00ff */
[----:B------:R-:W-:Y:S02]  /*0310*/  VIMNMX R6, R5, 0x8, PT ;  /* 0x0000000805067848 */ /* 0x000fe40003fe0100 */
[----:B------:R-:W-:Y:S02]  /*0320*/  IABS R11, R13 ;  /* 0x0000000d000b7213 */ /* 0x000fe40000000000 */
[----:B------:R-:W-:-:S04]  /*0330*/  IABS R9, R6 ;  /* 0x0000000600097213 */ /* 0x000fc80000000000 */
[----:B------:R-:W0:Y:S08]  /*0340*/  I2F.RP R7, R9 ;  /* 0x0000000900077306 */ /* 0x000e300000209400 */
[----:B0-----:R-:W0:Y:S02]  /*0350*/  MUFU.RCP R7, R7 ;  /* 0x0000000700077308 */ /* 0x001e240000001000 */
[----:B0-----:R-:W-:-:S06]  /*0360*/  VIADD R5, R7, 0xffffffe ;  /* 0x0ffffffe07057836 */ /* 0x001fcc0000000000 */
[----:B------:R-:W0:Y:S02]  /*0370*/  F2I.FTZ.U32.TRUNC.NTZ R5, R5 ;  /* 0x0000000500057305 */ /* 0x000e24000021f000 */
[----:B0-----:R-:W-:-:S04]  /*0380*/  IMAD.MOV R8, RZ, RZ, -R5 ;  /* 0x000000ffff087224 */ /* 0x001fc800078e0a05 */
[----:B------:R-:W-:-:S04]  /*0390*/  IMAD.MOV.U32 R0, RZ, RZ, R8 ;  /* 0x000000ffff007224 */ /* 0x000fc800078e0008 */
[----:B------:R-:W-:Y:S01]  /*03a0*/  IMAD R3, R0, R9, RZ ;  /* 0x0000000900037224 */ /* 0x000fe200078e02ff */
[----:B------:R-:W-:-:S03]  /*03b0*/  IABS R0, R6 ;  /* 0x0000000600007213 */ /* 0x000fc60000000000 */
[----:B------:R-:W-:Y:S02]  /*03c0*/  IMAD.HI.U32 R4, R5, R3, R4 ;  /* 0x0000000305047227 */ /* 0x000fe400078e0004 */
[----:B------:R-:W0:Y:S02]  /*03d0*/  LDC R5, c[0x0][0x230] ;  /* 0x00008c00ff057b82 */ /* 0x000e240000000800 */
[----:B------:R-:W-:Y:S02]  /*03e0*/  IMAD.MOV R0, RZ, RZ, -R0 ;  /* 0x000000ffff007224 */ /* 0x000fe400078e0a00 */
[----:B------:R-:W-:-:S04]  /*03f0*/  IMAD.HI.U32 R4, R4, R11, RZ ;  /* 0x0000000b04047227 */ /* 0x000fc800078e00ff */
[----:B------:R-:W-:-:S05]  /*0400*/  IMAD R0, R4, R0, R11 ;  /* 0x0000000004007224 */ /* 0x000fca00078e020b */
[----:B------:R-:W-:Y:S01]  /*0410*/  ISETP.GT.U32.AND P1, PT, R9, R0, PT ;  /* 0x000000000900720c */ /* 0x000fe20003f24070 */
[----:B0-----:R-:W-:-:S12]  /*0420*/  VIADD R18, R5, 0x1f ;  /* 0x0000001f05127836 */ /* 0x001fd80000000000 */
[----:B------:R-:W-:Y:S02]  /*0430*/  @!P1 IMAD.IADD R0, R0, 0x1, -R9 ;  /* 0x0000000100009824 */ /* 0x000fe400078e0a09 */
[----:B------:R-:W-:Y:S01]  /*0440*/  @!P1 VIADD R4, R4, 0x1 ;  /* 0x0000000104049836 */ /* 0x000fe20000000000 */
[----:B------:R-:W-:Y:S02]  /*0450*/  ISETP.NE.AND P1, PT, R6, RZ, PT ;  /* 0x000000ff0600720c */ /* 0x000fe40003f25270 */
[----:B------:R-:W-:Y:S02]  /*0460*/  ISETP.GE.U32.AND P0, PT, R0, R9, PT ;  /* 0x000000090000720c */ /* 0x000fe40003f06070 */
[----:B------:R-:W-:-:S04]  /*0470*/  LOP3.LUT R0, R13, R6, RZ, 0x3c, !PT ;  /* 0x000000060d007212 */ /* 0x000fc800078e3cff */
[----:B------:R-:W-:Y:S02]  /*0480*/  ISETP.GE.AND P2, PT, R0, RZ, PT ;  /* 0x000000ff0000720c */ /* 0x000fe40003f46270 */
[----:B------:R-:W-:-:S04]  /*0490*/  LOP3.LUT R0, R12, 0x20, RZ, 0xc0, !PT ;  /* 0x000000200c007812 */ /* 0x000fc800078ec0ff */
[----:B------:R-:W-:Y:S01]  /*04a0*/  R2UR UR4, R0 ;  /* 0x00000000000472ca */ /* 0x000fe200000e0000 */
[----:B------:R-:W-:Y:S01]  /*04b0*/  @P0 VIADD R4, R4, 0x1 ;  /* 0x0000000104040836 */ /* 0x000fe20000000000 */
[----:B------:R-:W-:-:S05]  /*04c0*/  ISETP.GT.AND P0, PT, R18, 0x1f, PT ;  /* 0x0000001f1200780c */ /* 0x000fca0003f04270 */
[----:B------:R-:W-:Y:S01]  /*04d0*/  @!P2 IMAD.MOV R4, RZ, RZ, -R4 ;  /* 0x000000ffff04a224 */ /* 0x000fe200078e0a04 */
[----:B------:R-:W-:-:S05]  /*04e0*/  @!P1 LOP3.LUT R4, RZ, R6, RZ, 0x33, !PT ;  /* 0x00000006ff049212 */ /* 0x000fca00078e33ff */
[----:B------:R-:W-:-:S04]  /*04f0*/  IMAD.MOV R3, RZ, RZ, -R4 ;  /* 0x000000ffff037224 */ /* 0x000fc800078e0a04 */
[----:B------:R-:W-:Y:S01]  /*0500*/  IMAD R3, R6, R3, R13 ;  /* 0x0000000306037224 */ /* 0x000fe200078e020d */
[----:B------:R-:W-:-:S03]  /*0510*/  SHF.R.U32.HI R6, RZ, 0x5, R12 ;  /* 0x00000005ff067819 */ /* 0x000fc6000001160c */
[----:B------:R-:W-:Y:S01]  /*0520*/  IMAD.IADD R0, R2, 0x1, R3 ;  /* 0x0000000102007824 */ /* 0x000fe200078e0203 */
[----:B------:R-:W-:-:S04]  /*0530*/  SGXT.U32 R17, R6, 0x1 ;  /* 0x000000010611781a */ /* 0x000fc80000000000 */
[C---:B------:R-:W-:Y:S02]  /*0540*/  LOP3.LUT R2, R17.reuse, 0x2, RZ, 0xfc, !PT ;  /* 0x0000000211027812 */ /* 0x040fe400078efcff */
[C---:B------:R-:W-:Y:S02]  /*0550*/  LOP3.LUT R2, R17.reuse, 0x8, RZ, 0xfc, !PT ;  /* 0x0000000811027812 */ /* 0x040fe400078efcff */
[C---:B------:R-:W-:Y:S02]  /*0560*/  LOP3.LUT R2, R17.reuse, 0xe, RZ, 0xfc, !PT ;  /* 0x0000000e11027812 */ /* 0x040fe400078efcff */
[C---:B------:R-:W-:Y:S01]  /*0570*/  LOP3.LUT R2, R17.reuse, 0x14, RZ, 0xfc, !PT ;  /* 0x0000001411027812 */ /* 0x040fe200078efcff */
[----:B------:R-:W-:Y:S01]  /*0580*/  IMAD.SHL.U32 R2, R4, 0x200, RZ ;  /* 0x0000020004027824 */ /* 0x000fe200078e00ff */
[C---:B------:R-:W-:Y:S02]  /*0590*/  LOP3.LUT R5, R17.reuse, 0x4, RZ, 0xfc, !PT ;  /* 0x0000000411057812 */ /* 0x040fe400078efcff */
[----:B------:R-:W-:-:S02]  /*05a0*/  LOP3.LUT R5, R17, 0xa, RZ, 0xfc, !PT ;  /* 0x0000000a11057812 */ /* 0x000fc400078efcff */
[C---:B------:R-:W-:Y:S02]  /*05b0*/  LOP3.LUT R3, R17.reuse, 0x6, RZ, 0xfc, !PT ;  /* 0x0000000611037812 */ /* 0x040fe400078efcff */
[C---:B------:R-:W-:Y:S02]  /*05c0*/  LOP3.LUT R5, R17.reuse, 0x10, RZ, 0xfc, !PT ;  /* 0x0000001011057812 */ /* 0x040fe400078efcff */
[C---:B------:R-:W-:Y:S02]  /*05d0*/  LOP3.LUT R3, R17.reuse, 0xc, RZ, 0xfc, !PT ;  /* 0x0000000c11037812 */ /* 0x040fe400078efcff */
[C---:B------:R-:W-:Y:S02]  /*05e0*/  LOP3.LUT R5, R17.reuse, 0x16, RZ, 0xfc, !PT ;  /* 0x0000001611057812 */ /* 0x040fe400078efcff */
[----:B------:R-:W-:Y:S02]  /*05f0*/  LOP3.LUT R4, R17, 0x1a, RZ, 0xfc, !PT ;  /* 0x0000001a11047812 */ /* 0x000fe400078efcff */
[----:B------:R-:W-:-:S02]  /*0600*/  LOP3.LUT R6, R2, 0x2, R17, 0xfe, !PT ;  /* 0x0000000202067812 */ /* 0x000fc400078efe11 */
[C---:B------:R-:W-:Y:S02]  /*0610*/  LOP3.LUT R3, R17.reuse, 0x12, RZ, 0xfc, !PT ;  /* 0x0000001211037812 */ /* 0x040fe400078efcff */
[C---:B------:R-:W-:Y:S01]  /*0620*/  LOP3.LUT R5, R17.reuse, 0x1c, RZ, 0xfc, !PT ;  /* 0x0000001c11057812 */ /* 0x040fe200078efcff */
[----:B------:R0:W-:Y:S01]  /*0630*/  STL [R1+0xee4], R6 ;  /* 0x000ee40601007387 */ /* 0x0001e20000100800 */
[C---:B------:R-:W-:Y:S02]  /*0640*/  LOP3.LUT R4, R2.reuse, R17, RZ, 0xfc, !PT ;  /* 0x0000001102047212 */ /* 0x040fe400078efcff */
[C---:B------:R-:W-:Y:S02]  /*0650*/  LOP3.LUT R3, R17.reuse, 0x18, RZ, 0xfc, !PT ;  /* 0x0000001811037812 */ /* 0x040fe400078efcff */
[----:B------:R-:W-:Y:S01]  /*0660*/  LOP3.LUT R5, R2, 0x4, R17, 0xfe, !PT ;  /* 0x0000000402057812 */ /* 0x000fe200078efe11 */
[----:B------:R-:W-:Y:S01]  /*0670*/  STL [R1+0x5c0], R4 ;  /* 0x0005c00401007387 */ /* 0x000fe20000100800 */
[----:B------:R-:W-:-:S02]  /*0680*/  LOP3.LUT R3, R17, 0x1e, RZ, 0xfc, !PT ;  /* 0x0000001e11037812 */ /* 0x000fc400078efcff */
[C-C-:B------:R-:W-:Y:S01]  /*0690*/  LOP3.LUT R3, R2.reuse, 0x6, R17.reuse, 0xfe, !PT ;  /* 0x0000000602037812 */ /* 0x140fe200078efe11 */
[----:B------:R1:W-:Y:S01]  /*06a0*/  STL [R1+0xee8], R5 ;  /* 0x000ee80501007387 */ /* 0x0003e20000100800 */
[--C-:B0-----:R-:W-:Y:S02]  /*06b0*/  LOP3.LUT R6, R2, 0x8, R17.reuse, 0xfe, !PT ;  /* 0x0000000802067812 */ /* 0x101fe400078efe11 */
[C---:B------:R-:W-:Y:S01]  /*06c0*/  LOP3.LUT R29, R4.reuse, 0x2e, RZ, 0xfc, !PT ;  /* 0x0000002e041d7812 */ /* 0x040fe200078efcff */
[----:B------:R0:W-:Y:S01]  /*06d0*/  STL [R1+0xeec], R3 ;  /* 0x000eec0301007387 */ /* 0x0001e20000100800 */
[C---:B------:R-:W-:Y:S02]  /*06e0*/  LOP3.LUT R28, R4.reuse, 0x1d8, RZ, 0xfc, !PT ;  /* 0x000001d8041c7812 */ /* 0x040fe400078efcff */
[----:B------:R-:W-:Y:S01]  /*06f0*/  LOP3.LUT R7, R4, 0x1e8, RZ, 0xfc, !PT ;  /* 0x000001e804077812 */ /* 0x000fe200078efcff */
[----:B------:R2:W-:Y:S01]  /*0700*/  STL [R1+0xef0], R6 ;  /* 0x000ef00601007387 */ /* 0x0005e20000100800 */
[----:B-1----:R-:W-:-:S02]  /*0710*/  LOP3.LUT R5, R2, 0xa, R17, 0xfe, !PT ;  /* 0x0000000a02057812 */ /* 0x002fc400078efe11 */
[----:B0-----:R-:W-:-:S03]  /*0720*/  LOP3.LUT R3, R2, 0xc, R17, 0xfe, !PT ;  /* 0x0000000c02037812 */ /* 0x001fc600078efe11 */
[----:B------:R0:W-:Y:S01]  /*0730*/  STL [R1+0xef4], R5 ;  /* 0x000ef40501007387 */ /* 0x0001e20000100800 */
[----:B--2---:R-:W-:-:S03]  /*0740*/  LOP3.LUT R6, R2, 0xe, R17, 0xfe, !PT ;  /* 0x0000000e02067812 */ /* 0x004fc600078efe11 */
[----:B------:R1:W-:Y:S04]  /*0750*/  STL [R1+0xef8], R3 ;  /* 0x000ef80301007387 */ /* 0x0003e80000100800 */
[----:B------:R2:W-:Y:S01]  /*0760*/  STL [R1+0xefc], R6 ;  /* 0x000efc0601007387 */ /* 0x0005e20000100800 */
[C-C-:B0-----:R-:W-:Y:S02]  /*0770*/  LOP3.LUT R5, R2.reuse, 0x10, R17.reuse, 0xfe, !PT ;  /* 0x0000001002057812 */ /* 0x141fe400078efe11 */
[----:B-1----:R-:W-:-:S03]  /*0780*/  LOP3.LUT R3, R2, 0x12, R17, 0xfe, !PT ;  /* 0x0000001202037812 */ /* 0x002fc600078efe11 */
        /* <DEDUP_REMOVED lines=13> */
[C---:B------:R-:W-:Y:S02]  /*0860*/  LOP3.LUT R2, R4.reuse, 0x20, RZ, 0xfc, !PT ;  /* 0x0000002004027812 */ /* 0x040fe400078efcff */
[C---:B--2---:R-:W-:Y:S01]  /*0870*/  LOP3.LUT R6, R4.reuse, 0x1ea, RZ, 0xfc, !PT ;  /* 0x000001ea04067812 */ /* 0x044fe200078efcff */
[----:B------:R1:W-:Y:S04]  /*0880*/  STL [R1+0xf18], R3 ;  /* 0x000f180301007387 */ /* 0x0003e80000100800 */
[----:B------:R2:W-:Y:S01]  /*0890*/  STL [R1+0xf28], R2 ;  /* 0x000f280201007387 */ /* 0x0005e20000100800 */
[C---:B0-----:R-:W-:Y:S02]  /*08a0*/  LOP3.LUT R5, R4.reuse, 0x22, RZ, 0xfc, !PT ;  /* 0x0000002204057812 */ /* 0x041fe400078efcff */
[----:B-1----:R-:W-:-:S03]  /*08b0*/  LOP3.LUT R3, R4, 0x24, RZ, 0xfc, !PT ;  /* 0x0000002404037812 */ /* 0x002fc600078efcff */
[----:B------:R0:W-:Y:S01]  /*08c0*/  STL [R1+0xf24], R5 ;  /* 0x000f240501007387 */ /* 0x0001e20000100800 */
[----:B--2---:R-:W-:-:S03]  /*08d0*/  LOP3.LUT R2, R4, 0x26, RZ, 0xfc, !PT ;  /* 0x0000002604027812 */ /* 0x004fc600078efcff */
        /* <DEDUP_REMOVED lines=12> */
[----:B------:R-:W-:Y:S04]  /*09a0*/  STL [R1+0xf3c], R29 ;  /* 0x000f3c1d01007387 */ /* 0x000fe80000100800 */
[----:B------:R1:W-:Y:S01]  /*09b0*/  STL [R1+0xf48], R3 ;  /* 0x000f480301007387 */ /* 0x0003e20000100800 */
[----:B0-----:R-:W-:-:S03]  /*09c0*/  LOP3.LUT R5, R4, 0x3a, RZ, 0xfc, !PT ;  /* 0x0000003a04057812 */ /* 0x001fc600078efcff */
[----:B------:R0:W-:Y:S01]  /*09d0*/  STL [R1+0xf44], R2 ;  /* 0x000f440201007387 */ /* 0x0001e20000100800 */
[C---:B-1----:R-:W-:Y:S02]  /*09e0*/  LOP3.LUT R3, R4.reuse, 0x36, RZ, 0xfc, !PT ;  /* 0x0000003604037812 */ /* 0x042fe400078efcff */
[----:B0-----:R-:W-:-:S03]  /*09f0*/  LOP3.LUT R2, R4, 0x38, RZ, 0xfc, !PT ;  /* 0x0000003804027812 */ /* 0x001fc600078efcff */
[----:B------:R0:W-:Y:S04]  /*0a00*/  STL [R1+0xf50], R3 ;  /* 0x000f500301007387 */ /* 0x0001e80000100800 */
        /* <DEDUP_REMOVED lines=410> */
[----:B0-----:R-:W-:Y:S01]  /*23b0*/  LOP3.LUT R3, R4, 0x1d4, RZ, 0xfc, !PT ;  /* 0x000001d404037812 */ /* 0x001fe200078efcff */
[----:B-1----:R-:W-:-:S04]  /*23c0*/  IMAD R2, R0, 0x20, R16 ;  /* 0x0000002000027824 */ /* 0x002fc800078e0210 */
[----:B------:R0:W-:Y:S01]  /*23d0*/  STL [R1+0x12a0], R3 ;  /* 0x0012a00301007387 */ /* 0x0001e20000100800 */
[C---:B------:R-:W-:Y:S02]  /*23e0*/  LOP3.LUT R0, R4.reuse, 0x1d6, RZ, 0xfc, !PT ;  /* 0x000001d604007812 */ /* 0x040fe400078efcff */
[C---:B--2---:R-:W-:Y:S01]  /*23f0*/  LOP3.LUT R5, R4.reuse, 0x1e4, RZ, 0xfc, !PT ;  /* 0x000001e404057812 */ /* 0x044fe200078efcff */
[----:B------:R1:W-:Y:S04]  /*2400*/  STL [R1+0xee0], R2 ;  /* 0x000ee00201007387 */ /* 0x0003e80000100800 */
[----:B------:R2:W-:Y:S01]  /*2410*/  STL [R1+0x1278], R0 ;  /* 0x0012780001007387 */ /* 0x0005e20000100800 */
[C---:B0-----:R-:W-:Y:S02]  /*2420*/  LOP3.LUT R3, R4.reuse, 0x1de, RZ, 0xfc, !PT ;  /* 0x000001de04037812 */ /* 0x041fe400078efcff */
[----:B-1----:R-:W-:-:S02]  /*2430*/  LOP3.LUT R2, R4, 0x1da, RZ, 0xfc, !PT ;  /* 0x000001da04027812 */ /* 0x002fc400078efcff */
[----:B--2---:R-:W-:-:S03]  /*2440*/  LOP3.LUT R0, R4, 0x1dc, RZ, 0xfc, !PT ;  /* 0x000001dc04007812 */ /* 0x004fc600078efcff */
[----:B------:R0:W-:Y:S04]  /*2450*/  STL [R1+0x1264], R2 ;  /* 0x0012640201007387 */ /* 0x0001e80000100800 */
[----:B------:R-:W-:Y:S04]  /*2460*/  STL [R1+0x126c], R28 ;  /* 0x00126c1c01007387 */ /* 0x000fe80000100800 */
[----:B------:R1:W-:Y:S01]  /*2470*/  STL [R1+0x12b4], R3 ;  /* 0x0012b40301007387 */ /* 0x0003e20000100800 */
[----:B0-----:R-:W-:-:S03]  /*2480*/  LOP3.LUT R2, R4, 0x1e0, RZ, 0xfc, !PT ;  /* 0x000001e004027812 */ /* 0x001fc600078efcff */
[----:B------:R-:W-:Y:S04]  /*2490*/  STL [R1+0x1258], R0 ;  /* 0x0012580001007387 */ /* 0x000fe80000100800 */
[----:B------:R0:W-:Y:S01]  /*24a0*/  STL [R1+0x12b8], R2 ;  /* 0x0012b80201007387 */ /* 0x0001e20000100800 */
[----:B-1----:R-:W-:-:S05]  /*24b0*/  LOP3.LUT R3, R4, 0x1e2, RZ, 0xfc, !PT ;  /* 0x000001e204037812 */ /* 0x002fca00078efcff */
[----:B------:R-:W-:Y:S01]  /*24c0*/  STL [R1+0x12b0], R3 ;  /* 0x0012b00301007387 */ /* 0x000fe20000100800 */
[----:B0-----:R-:W-:-:S03]  /*24d0*/  LOP3.LUT R2, R4, 0x1e6, RZ, 0xfc, !PT ;  /* 0x000001e604027812 */ /* 0x001fc600078efcff */
[----:B------:R0:W-:Y:S04]  /*24e0*/  STL [R1+0x12ac], R5 ;  /* 0x0012ac0501007387 */ /* 0x0001e80000100800 */
[----:B------:R1:W-:Y:S04]  /*24f0*/  STL [R1+0x12cc], R7 ;  /* 0x0012cc0701007387 */ /* 0x0003e80000100800 */
[----:B------:R-:W-:Y:S01]  /*2500*/  STL [R1+0x12a8], R2 ;  /* 0x0012a80201007387 */ /* 0x000fe20000100800 */
[----:B0-----:R-:W-:-:S03]  /*2510*/  LOP3.LUT R5, R4, 0x1ec, RZ, 0xfc, !PT ;  /* 0x000001ec04057812 */ /* 0x001fc600078efcff */
[----:B------:R0:W-:Y:S01]  /*2520*/  STL [R1+0x12d4], R6 ;  /* 0x0012d40601007387 */ /* 0x0001e20000100800 */
[----:B-1----:R-:W-:-:S03]  /*2530*/  LOP3.LUT R7, R4, 0x1f2, RZ, 0xfc, !PT ;  /* 0x000001f204077812 */ /* 0x002fc600078efcff */
[----:B------:R1:W-:Y:S01]  /*2540*/  STL [R1+0x12d0], R5 ;  /* 0x0012d00501007387 */ /* 0x0003e20000100800 */
[C---:B0-----:R-:W-:Y:S02]  /*2550*/  LOP3.LUT R6, R4.reuse, 0x1ee, RZ, 0xfc, !PT ;  /* 0x000001ee04067812 */ /* 0x041fe400078efcff */
[----:B-1----:R-:W-:-:S03]  /*2560*/  LOP3.LUT R5, R4, 0x1f0, RZ, 0xfc, !PT ;  /* 0x000001f004057812 */ /* 0x002fc600078efcff */
        /* <DEDUP_REMOVED lines=12> */
[----:B------:R-:W-:-:S03]  /*2630*/  LOP3.LUT R4, R4, 0x1fe, RZ, 0xfc, !PT ;  /* 0x000001fe04047812 */ /* 0x000fc600078efcff */
[----:B------:R2:W-:Y:S04]  /*2640*/  STL [R1+0x122c], R5 ;  /* 0x00122c0501007387 */ /* 0x0005e80000100800 */
[----:B------:R2:W-:Y:S01]  /*2650*/  STL [R1+0xf20], R4 ;  /* 0x000f200401007387 */ /* 0x0005e20000100800 */
[----:B------:R-:W-:Y:S05]  /*2660*/  @P0 BRA `(.L_x_0) ;  /* 0x0000000400e40947 */ /* 0x000fea0003800000 */
[C---:B------:R-:W-:Y:S01]  /*2670*/  IMAD.SHL.U32 R2, R12.reuse, 0x40, RZ ;  /* 0x000000400c027824 */ /* 0x040fe200078e00ff */
[----:B------:R-:W-:Y:S01]  /*2680*/  CS2R R24, SRZ ;  /* 0x0000000000187805 */ /* 0x000fe2000001ff00 */
[----:B------:R-:W-:Y:S01]  /*2690*/  IMAD.SHL.U32 R0, R12, 0x8, RZ ;  /* 0x000000080c007824 */ /* 0x000fe200078e00ff */
[----:B------:R-:W-:Y:S02]  /*26a0*/  CS2R R26, SRZ ;  /* 0x00000000001a7805 */ /* 0x000fe4000001ff00 */
[----:B------:R-:W-:Y:S01]  /*26b0*/  CS2R R20, SRZ ;  /* 0x0000000000147805 */ /* 0x000fe2000001ff00 */
[----:B------:R0:W-:Y:S01]  /*26c0*/  STL [R1+0xed8], R2 ;  /* 0x000ed80201007387 */ /* 0x0001e20000100800 */
[----:B------:R-:W-:Y:S02]  /*26d0*/  CS2R R22, SRZ ;  /* 0x0000000000167805 */ /* 0x000fe4000001ff00 */
[----:B------:R-:W-:Y:S02]  /*26e0*/  CS2R R16, SRZ ;  /* 0x0000000000107805 */ /* 0x000fe4000001ff00 */
[----:B------:R-:W-:Y:S01]  /*26f0*/  CS2R R18, SRZ ;  /* 0x0000000000127805 */ /* 0x000fe2000001ff00 */
[----:B------:R0:W-:Y:S01]  /*2700*/  STL [R1+0xedc], R0 ;  /* 0x000edc0001007387 */ /* 0x0001e20000100800 */
[----:B------:R-:W-:-:S02]  /*2710*/  CS2R R12, SRZ ;  /* 0x00000000000c7805 */ /* 0x000fc4000001ff00 */
[----:B------:R-:W-:Y:S02]  /*2720*/  CS2R R14, SRZ ;  /* 0x00000000000e7805 */ /* 0x000fe4000001ff00 */
[----:B------:R-:W-:Y:S01]  /*2730*/  CS2R R8, SRZ ;  /* 0x0000000000087805 */ /* 0x000fe2000001ff00 */
[----:B------:R0:W-:Y:S01]  /*2740*/  STL [R1], RZ ;  /* 0x000000ff01007387 */ /* 0x0001e20000100800 */
[----:B------:R-:W-:Y:S02]  /*2750*/  CS2R R10, SRZ ;  /* 0x00000000000a7805 */ /* 0x000fe4000001ff00 */
[----:B--2---:R-:W-:Y:S02]  /*2760*/  CS2R R4, SRZ ;  /* 0x0000000000047805 */ /* 0x004fe4000001ff00 */
[----:B------:R-:W-:Y:S01]  /*2770*/  CS2R R6, SRZ ;  /* 0x0000000000067805 */ /* 0x000fe2000001ff00 */
[----:B------:R0:W-:Y:S04]  /*2780*/  STL [R1+0x4], RZ ;  /* 0x000004ff01007387 */ /* 0x0001e80000100800 */
        /* <DEDUP_REMOVED lines=101> */
[----:B------:R0:W-:Y:S01]  /*2de0*/  STL [R1+0x1ac], RZ ;  /* 0x0001acff01007387 */ /* 0x0001e20000100800 */
[----:B------:R-:W-:Y:S05]  /*2df0*/  BRA `(.L_x_1) ;  /* 0x000003a400a87947 */ /* 0x000fea0003800000 */
.L_x_0:
[----:B------:R-:W3:Y:S01]  /*2e00*/  LDL R11, [R1+0xf20] ;  /* 0x000f2000010b7983 */ /* 0x000ee20000100800 */
[----:B------:R-:W-:Y:S01]  /*2e10*/  IMAD.MOV.U32 R18, RZ, RZ, R28 ;  /* 0x000000ffff127224 */ /* 0x000fe200078e001c */
[----:B------:R-:W-:Y:S01]  /*2e20*/  IABS R28, R15 ;  /* 0x0000000f001c7213 */ /* 0x000fe20000000000 */
[----:B------:R-:W-:Y:S01]  /*2e30*/  IMAD.MOV.U32 R16, RZ, RZ, R3 ;  /* 0x000000ffff107224 */ /* 0x000fe200078e0003 */
[----:B------:R-:W4:Y:S01]  /*2e40*/  LDL R24, [R1+0x12bc] ;  /* 0x0012bc0001187983 */ /* 0x000f220000100800 */
[----:B------:R-:W-:Y:S01]  /*2e50*/  IMAD.MOV.U32 R23, RZ, RZ, R0 ;  /* 0x000000ffff177224 */ /* 0x000fe200078e0000 */
[----:B------:R-:W0:Y:S01]  /*2e60*/  I2F.RP R3, R28 ;  /* 0x0000001c00037306 */ /* 0x000e220000209400 */
[----:B------:R-:W-:Y:S01]  /*2e70*/  IABS R0, R14 ;  /* 0x0000000e00007213 */ /* 0x000fe20000000000 */
[----:B------:R-:W-:Y:S01]  /*2e80*/  IMAD.MOV.U32 R21, RZ, RZ, R2 ;  /* 0x000000ffff157224 */ /* 0x000fe200078e0002 */
[----:B------:R-:W4:Y:S01]  /*2e90*/  LDL R12, [R1+0x12d8] ;  /* 0x0012d800010c7983 */ /* 0x000f220000100800 */
[----:B--2---:R-:W-:-:S03]  /*2ea0*/  IMAD.MOV.U32 R4, RZ, RZ, RZ ;  /* 0x000000ffff047224 */ /* 0x004fc600078e00ff */
[----:B------:R-:W2:Y:S01]  /*2eb0*/  LDL R7, [R1+0x122c] ;  /* 0x00122c0001077983 */ /* 0x000ea20000100800 */
[----:B------:R-:W1:Y:S03]  /*2ec0*/  I2F.RP R2, R0 ;  /* 0x0000000000027306 */ /* 0x000e660000209400 */
[----:B------:R-:W2:Y:S04]  /*2ed0*/  LDL R6, [R1+0x12a4] ;  /* 0x0012a40001067983 */ /* 0x000ea80000100800 */
[----:B------:R-:W2:Y:S01]  /*2ee0*/  LDL R10, [R1+0x12c4] ;  /* 0x0012c400010a7983 */ /* 0x000ea20000100800 */
[----:B0-----:R-:W0:Y:S03]  /*2ef0*/  MUFU.RCP R3, R3 ;  /* 0x0000000300037308 */ /* 0x001e260000001000 */
[----:B------:R-:W2:Y:S04]  /*2f00*/  LDL R9, [R1+0x12dc] ;  /* 0x0012dc0001097983 */ /* 0x000ea80000100800 */
[----:B------:R-:W2:Y:S01]  /*2f10*/  LDL R13, [R1+0x1264] ;  /* 0x00126400010d7983 */ /* 0x000ea20000100800 */
[----:B-1----:R-:W1:Y:S03]  /*2f20*/  MUFU.RCP R2, R2 ;  /* 0x0000000200027308 */ /* 0x002e660000001000 */
[----:B------:R-:W2:Y:S04]  /*2f30*/  LDL R17, [R1+0x12b4] ;  /* 0x0012b40001117983 */ /* 0x000ea80000100800 */
[----:B------:R-:W2:Y:S04]  /*2f40*/  LDL R27, [R1+0x12d4] ;  /* 0x0012d400011b7983 */ /* 0x000ea80000100800 */
[----:B------:R-:W2:Y:S01]  /*2f50*/  LDL R19, [R1+0x12b8] ;  /* 0x0012b80001137983 */ /* 0x000ea20000100800 */
[----:B0-----:R-:W-:-:S03]  /*2f60*/  VIADD R3, R3, 0xffffffe ;  /* 0x0ffffffe03037836 */ /* 0x001fc60000000000 */
[----:B------:R-:W2:Y:S01]  /*2f70*/  LDL R26, [R1+0x12d0] ;  /* 0x0012d000011a7983 */ /* 0x000ea20000100800 */
[----:B------:R-:W0:Y:S01]  /*2f80*/  F2I.FTZ.U32.TRUNC.NTZ R5, R3 ;  /* 0x0000000300057305 */ /* 0x000e22000021f000 */
[----:B-1----:R-:W-:Y:S02]  /*2f90*/  VIADD R2, R2, 0xffffffe ;  /* 0x0ffffffe02027836 */ /* 0x002fe40000000000 */
[----:B------:R-:W2:Y:S04]  /*2fa0*/  LDL R20, [R1+0x12cc] ;  /* 0x0012cc0001147983 */ /* 0x000ea80000100800 */
[----:B------:R-:W2:Y:S01]  /*2fb0*/  LDL R22, [R1+0x12ac] ;  /* 0x0012ac0001167983 */ /* 0x000ea20000100800 */
[----:B------:R0:W1:Y:S03]  /*2fc0*/  F2I.FTZ.U32.TRUNC.NTZ R3, R2 ;  /* 0x0000000200037305 */ /* 0x000066000021f000 */
[----:B------:R-:W2:Y:S01]  /*2fd0*/  LDL R25, [R1+0x12c8] ;  /* 0x0012c80001197983 */ /* 0x000ea20000100800 */
[----:B------:R-:W-:Y:S01]  /*2fe0*/  IABS R29, R29 ;  /* 0x0000001d001d7213 */ /* 0x000fe20000000000 */
[----:B------:R-:W-:Y:S01]  /*2ff0*/  ULDC UR7, c[0x0][0x238] ;  /* 0x00008e0000077ab9 */ /* 0x000fe20000000800 */
[----:B------:R-:W-:Y:S01]  /*3000*/  ULDC UR8, c[0x0][0x23c] ;  /* 0x00008f0000087ab9 */ /* 0x000fe20000000800 */
[----:B------:R-:W-:Y:S01]  /*3010*/  ULDC.64 UR10, c[0x0][0x218] ;  /* 0x00008600000a7ab9 */ /* 0x000fe20000000a00 */
[----:B------:R-:W-:Y:S01]  /*3020*/  ULDC UR6, c[0x0][0x240] ;  /* 0x0000900000067ab9 */ /* 0x000fe20000000800 */
[----:B0-----:R-:W-:Y:S01]  /*3030*/  IMAD.MOV R2, RZ, RZ, -R5 ;  /* 0x000000ffff027224 */ /* 0x001fe200078e0a05 */
[----:B------:R-:W-:-:S03]  /*3040*/  ULDC UR9, c[0x0][0x234] ;  /* 0x00008d0000097ab9 */ /* 0x000fc60000000800 */
[----:B------:R-:W-:Y:S01]  /*3050*/  IMAD R2, R2, R28, RZ ;  /* 0x0000001c02027224 */ /* 0x000fe200078e02ff */
[----:B------:R-:W-:Y:S03]  /*3060*/  STL [R1+0x1498], R15 ;  /* 0x0014980f01007387 */ /* 0x000fe60000100800 */
[----:B------:R-:W-:Y:S01]  /*3070*/  IMAD.HI.U32 R5, R5, R2, R4 ;  /* 0x0000000205057227 */ /* 0x000fe200078e0004 */
[----:B------:R0:W-:Y:S03]  /*3080*/  STL [R1+0x14a0], R14 ;  /* 0x0014a00e01007387 */ /* 0x0001e60000100800 */
[----:B------:R-:W-:Y:S01]  /*3090*/  IMAD.MOV.U32 R2, RZ, RZ, RZ ;  /* 0x000000ffff027224 */ /* 0x000fe200078e00ff */
[----:B------:R2:W-:Y:S01]  /*30a0*/  STL [R1+0x14a4], R0 ;  /* 0x0014a40001007387 */ /* 0x0005e20000100800 */
[----:B---3--:R-:W-:Y:S01]  /*30b0*/  IABS R8, R11 ;  /* 0x0000000b00087213 */ /* 0x008fe20000000000 */
[----:B-1----:R-:W-:-:S04]  /*30c0*/  IMAD.MOV R11, RZ, RZ, -R3 ;  /* 0x000000ffff0b7224 */ /* 0x002fc800078e0a03 */
[----:B------:R-:W-:-:S04]  /*30d0*/  IMAD R11, R11, R0, RZ ;  /* 0x000000000b0b7224 */ /* 0x000fc800078e02ff */
[----:B0-----:R-:W-:Y:S02]  /*30e0*/  IMAD.HI.U32 R14, R3, R11, R2 ;  /* 0x0000000b030e7227 */ /* 0x001fe400078e0002 */
[----:B------:R-:W3:Y:S01]  /*30f0*/  LDL R11, [R1+0x12c0] ;  /* 0x0012c000010b7983 */ /* 0x000ee20000100800 */
[----:B----4-:R-:W-:Y:S01]  /*3100*/  IABS R4, R24 ;  /* 0x0000001800047213 */ /* 0x010fe20000000000 */
[----:B------:R-:W-:Y:S01]  /*3110*/  IMAD.MOV.U32 R24, RZ, RZ, R12 ;  /* 0x000000ffff187224 */ /* 0x000fe200078e000c */
[----:B--2---:R-:W-:Y:S01]  /*3120*/  IABS R7, R7 ;  /* 0x0000000700077213 */ /* 0x004fe20000000000 */
[----:B------:R-:W-:Y:S01]  /*3130*/  IMAD.HI.U32 R12, R5, R8, RZ ;  /* 0x00000008050c7227 */ /* 0x000fe200078e00ff */
[----:B------:R-:W-:-:S03]  /*3140*/  IABS R6, R6 ;  /* 0x0000000600067213 */ /* 0x000fc60000000000 */
[----:B------:R-:W-:Y:S02]  /*3150*/  IMAD.MOV R12, RZ, RZ, -R12 ;  /* 0x000000ffff0c7224 */ /* 0x000fe400078e0a0c */
[----:B------:R-:W-:Y:S02]  /*3160*/  IMAD.MOV.U32 R0, RZ, RZ, R10 ;  /* 0x000000ffff007224 */ /* 0x000fe400078e000a */
[----:B------:R-:W-:-:S04]  /*3170*/  IMAD.HI.U32 R10, R5, R7, RZ ;  /* 0x00000007050a7227 */ /* 0x000fc800078e00ff */
[----:B------:R-:W-:Y:S02]  /*3180*/  IMAD.MOV.U32 R15, RZ, RZ, R9 ;  /* 0x000000ffff0f7224 */ /* 0x000fe400078e0009 */
[----:B------:R-:W-:-:S04]  /*3190*/  IMAD.HI.U32 R9, R5, R6, RZ ;  /* 0x0000000605097227 */ /* 0x000fc800078e00ff */
[C---:B------:R-:W-:Y:S02]  /*31a0*/  IMAD R3, R28.reuse, R12, R8 ;  /* 0x0000000c1c037224 */ /* 0x040fe400078e0208 */
[----:B------:R-:W-:Y:S01]  /*31b0*/  IMAD.MOV R10, RZ, RZ, -R10 ;  /* 0x000000ffff0a7224 */ /* 0x000fe200078e0a0a */
[----:B------:R-:W-:Y:S01]  /*31c0*/  STL [R1+0x14b0], R14 ;  /* 0x0014b00e01007387 */ /* 0x000fe20000100800 */
[----:B------:R-:W-:Y:S02]  /*31d0*/  IMAD.MOV R9, RZ, RZ, -R9 ;  /* 0x000000ffff097224 */ /* 0x000fe400078e0a09 */
[----:B------:R-:W-:Y:S01]  /*31e0*/  IMAD.HI.U32 R2, R5, R4, RZ ;  /* 0x0000000405027227 */ /* 0x000fe200078e00ff */
[----:B------:R0:W-:Y:S03]  /*31f0*/  STL [R1+0x50], R3 ;  /* 0x0000500301007387 */ /* 0x0001e60000100800 */
[----:B------:R-:W-:-:S02]  /*3200*/  IMAD R7, R28, R10, R7 ;  /* 0x0000000a1c077224 */ /* 0x000fc400078e0207 */
[----:B------:R-:W-:Y:S01]  /*3210*/  IMAD.MOV R2, RZ, RZ, -R2 ;  /* 0x000000ffff027224 */ /* 0x000fe200078e0a02 */
[----:B0-----:R-:W-:Y:S01]  /*3220*/  IABS R3, R0 ;  /* 0x0000000000037213 */ /* 0x001fe20000000000 */
[----:B------:R-:W-:Y:S01]  /*3230*/  IMAD R0, R28, R9, R6 ;  /* 0x000000091c007224 */ /* 0x000fe200078e0206 */
[----:B------:R0:W-:Y:S01]  /*3240*/  STL [R1+0x4c], R7 ;  /* 0x00004c0701007387 */ /* 0x0001e20000100800 */
[----:B------:R-:W-:-:S03]  /*3250*/  IABS R9, R15 ;  /* 0x0000000f00097213 */ /* 0x000fc60000000000 */
[----:B------:R1:W-:Y:S02]  /*3260*/  STL [R1+0x48], R0 ;  /* 0x0000480001007387 */ /* 0x0003e40000100800 */
[----:B------:R-:W-:Y:S01]  /*3270*/  IMAD.HI.U32 R10, R5, R9, RZ ;  /* 0x00000009050a7227 */ /* 0x000fe200078e00ff */
[----:B0-----:R-:W-:-:S03]  /*3280*/  IABS R7, R24 ;  /* 0x0000001800077213 */ /* 0x001fc60000000000 */
[----:B-1----:R-:W-:Y:S02]  /*3290*/  IMAD R0, R28, R2, R4 ;  /* 0x000000021c007224 */ /* 0x002fe400078e0204 */
[----:B------:R-:W-:Y:S01]  /*32a0*/  IMAD.HI.U32 R4, R5, R3, RZ ;  /* 0x0000000305047227 */ /* 0x000fe200078e00ff */
[----:B------:R-:W-:-:S03]  /*32b0*/  IABS R2, R25 ;  /* 0x0000001900027213 */ /* 0x000fc60000000000 */
[----:B------:R-:W-:Y:S01]  /*32c0*/  IMAD.MOV R4, RZ, RZ, -R4 ;  /* 0x000000ffff047224 */ /* 0x000fe200078e0a04 */
[----:B------:R0:W-:Y:S01]  /*32d0*/  STL [R1+0x44], R0 ;  /* 0x0000440001007387 */ /* 0x0001e20000100800 */
[----:B------:R-:W-:-:S04]  /*32e0*/  IMAD.MOV R10, RZ, RZ, -R10 ;  /* 0x000000ffff0a7224 */ /* 0x000fc800078e0a0a */
[C---:B------:R-:W-:Y:S02]  /*32f0*/  IMAD R9, R28.reuse, R10, R9 ;  /* 0x0000000a1c097224 */ /* 0x040fe400078e0209 */
[----:B0-----:R-:W-:Y:S02]  /*3300*/  IMAD R0, R28, R4, R3 ;  /* 0x000000041c007224 */ /* 0x001fe400078e0203 */
[----:B------:R-:W-:Y:S01]  /*3310*/  IMAD.HI.U32 R4, R5, R2, RZ ;  /* 0x0000000205047227 */ /* 0x000fe200078e00ff */
[----:B------:R-:W-:-:S03]  /*3320*/  IABS R3, R27 ;  /* 0x0000001b00037213 */ /* 0x000fc60000000000 */
[----:B------:R-:W-:Y:S01]  /*3330*/  IMAD.MOV R4, RZ, RZ, -R4 ;  /* 0x000000ffff047224 */ /* 0x000fe200078e0a04 */
[----:B---3--:R-:W-:-:S05]  /*3340*/  IABS R8, R11 ;  /* 0x0000000b00087213 */ /* 0x008fca0000000000 */
[----:B------:R-:W-:-:S04]  /*3350*/  IMAD.MOV.U32 R6, RZ, RZ, R8 ;  /* 0x000000ffff067224 */ /* 0x000fc800078e0008 */
[----:B------:R-:W-:-:S04]  /*3360*/  IMAD.HI.U32 R11, R5, R6, RZ ;  /* 0x00000006050b7227 */ /* 0x000fc800078e00ff */
[----:B------:R-:W-:Y:S02]  /*3370*/  IMAD.MOV R11, RZ, RZ, -R11 ;  /* 0x000000ffff0b7224 */ /* 0x000fe400078e0a0b */
[----:B------:R-:W-:-:S04]  /*3380*/  IMAD.HI.U32 R8, R5, R7, RZ ;  /* 0x0000000705087227 */ /* 0x000fc800078e00ff */
[----:B------:R-:W-:Y:S02]  /*3390*/  IMAD R6, R28, R11, R6 ;  /* 0x0000000b1c067224 */ /* 0x000fe400078e0206 */
[----:B------:R-:W-:-:S03]  /*33a0*/  IMAD.MOV R8, RZ, RZ, -R8 ;  /* 0x000000ffff087224 */ /* 0x000fc600078e0a08 */
[----:B------:R0:W-:Y:S04]  /*33b0*/  STL [R1+0x40], R6 ;  /* 0x0000400601007387 */ /* 0x0001e80000100800 */
[----:B------:R1:W-:Y:S01]  /*33c0*/  STL [R1+0x3c], R0 ;  /* 0x00003c0001007387 */ /* 0x0003e20000100800 */
[----:B0-----:R-:W-:Y:S01]  /*33d0*/  IABS R6, R26 ;  /* 0x0000001a00067213 */ /* 0x001fe20000000000 */
[----:B-1----:R-:W-:Y:S02]  /*33e0*/  IMAD R0, R28, R8, R7 ;  /* 0x000000081c007224 */ /* 0x002fe400078e0207 */
[----:B------:R0:W-:Y:S02]  /*33f0*/  STL [R1+0x38], R9 ;  /* 0x0000380901007387 */ /* 0x0001e40000100800 */
[----:B------:R-:W-:-:S02]  /*3400*/  IMAD.HI.U32 R11, R5, R6, RZ ;  /* 0x00000006050b7227 */ /* 0x000fc400078e00ff */
[----:B------:R1:W-:Y:S01]  /*3410*/  STL [R1+0x34], R0 ;  /* 0x0000340001007387 */ /* 0x0003e20000100800 */
[----:B------:R-:W-:Y:S01]  /*3420*/  IABS R7, R21 ;  /* 0x0000001500077213 */ /* 0x000fe20000000000 */
[----:B------:R-:W-:Y:S01]  /*3430*/  IMAD.MOV R11, RZ, RZ, -R11 ;  /* 0x000000ffff0b7224 */ /* 0x000fe200078e0a0b */
[----:B0-----:R-:W-:Y:S01]  /*3440*/  IABS R9, R20 ;  /* 0x0000001400097213 */ /* 0x001fe20000000000 */
[----:B-1----:R-:W-:Y:S02]  /*3450*/  IMAD R0, R28, R4, R2 ;  /* 0x000000041c007224 */ /* 0x002fe400078e0202 */
[----:B------:R-:W-:-:S04]  /*3460*/  IMAD.HI.U32 R4, R5, R3, RZ ;  /* 0x0000000305047227 */ /* 0x000fc800078e00ff */
[----:B------:R-:W-:Y:S02]  /*3470*/  IMAD.MOV R4, RZ, RZ, -R4 ;  /* 0x000000ffff047224 */ /* 0x000fe400078e0a04 */
[C---:B------:R-:W-:Y:S01]  /*3480*/  IMAD.HI.U32 R10, R5.reuse, R9, RZ ;  /* 0x00000009050a7227 */ /* 0x040fe200078e00ff */
[----:B------:R0:W-:Y:S03]  /*3490*/  STL [R1+0x30], R0 ;  /* 0x0000300001007387 */ /* 0x0001e60000100800 */
[----:B------:R-:W-:Y:S01]  /*34a0*/  IMAD.HI.U32 R8, R5, R7, RZ ;  /* 0x0000000705087227 */ /* 0x000fe200078e00ff */
[----:B------:R-:W-:-:S03]  /*34b0*/  IABS R2, R22 ;  /* 0x0000001600027213 */ /* 0x000fc60000000000 */
[C---:B------:R-:W-:Y:S02]  /*34c0*/  IMAD R6, R28.reuse, R11, R6 ;  /* 0x0000000b1c067224 */ /* 0x040fe400078e0206 */
[----:B------:R-:W-:Y:S02]  /*34d0*/  IMAD.MOV R10, RZ, RZ, -R10 ;  /* 0x000000ffff0a7224 */ /* 0x000fe400078e0a0a */
[C---:B0-----:R-:W-:Y:S02]  /*34e0*/  IMAD R0, R28.reuse, R4, R3 ;  /* 0x000000041c007224 */ /* 0x041fe400078e0203 */
[----:B------:R-:W-:Y:S01]  /*34f0*/  IMAD.MOV R8, RZ, RZ, -R8 ;  /* 0x000000ffff087224 */ /* 0x000fe200078e0a08 */
[----:B------:R0:W-:Y:S01]  /*3500*/  STL [R1+0x2c], R6 ;  /* 0x00002c0601007387 */ /* 0x0001e20000100800 */
[----:B------:R-:W-:-:S03]  /*3510*/  IMAD R9, R28, R10, R9 ;  /* 0x0000000a1c097224 */ /* 0x000fc600078e0209 */
[----:B------:R1:W-:Y:S01]  /*3520*/  STL [R1+0x28], R0 ;  /* 0x0000280001007387 */ /* 0x0003e20000100800 */
[----:B------:R-:W-:Y:S01]  /*3530*/  IMAD.HI.U32 R4, R5, R2, RZ ;  /* 0x0000000205047227 */ /* 0x000fe200078e00ff */
[----:B------:R-:W-:Y:S02]  /*3540*/  IABS R3, R19 ;  /* 0x0000001300037213 */ /* 0x000fe40000000000 */
[----:B0-----:R-:W-:Y:S02]  /*3550*/  IABS R6, R16 ;  /* 0x0000001000067213 */ /* 0x001fe40000000000 */
[----:B------:R-:W2:Y:S01]  /*3560*/  LDL R16, [R1+0x1278] ;  /* 0x0012780001107983 */ /* 0x000ea20000100800 */
[----:B-1----:R-:W-:-:S03]  /*3570*/  IMAD R0, R28, R8, R7 ;  /* 0x000000081c007224 */ /* 0x002fc600078e0207 */
[----:B------:R-:W-:Y:S01]  /*3580*/  STL [R1+0x24], R9 ;  /* 0x0000240901007387 */ /* 0x000fe20000100800 */
[----:B------:R-:W-:-:S03]  /*3590*/  IMAD.MOV R4, RZ, RZ, -R4 ;  /* 0x000000ffff047224 */ /* 0x000fc600078e0a04 */
[----:B------:R0:W-:Y:S04]  /*35a0*/  STL [R1+0x20], R0 ;  /* 0x0000200001007387 */ /* 0x0001e80000100800 */
[----:B------:R-:W3:Y:S01]  /*35b0*/  LDL R19, [R1+0x12a0] ;  /* 0x0012a00001137983 */ /* 0x000ee20000100800 */
[----:B0-----:R-:W-:Y:S01]  /*35c0*/  IMAD R0, R28, R4, R2 ;  /* 0x000000041c007224 */ /* 0x001fe200078e0202 */
[----:B------:R-:W-:-:S04]  /*35d0*/  IABS R9, R17 ;  /* 0x0000001100097213 */ /* 0x000fc80000000000 */
[----:B------:R0:W-:Y:S04]  /*35e0*/  STL [R1+0x1c], R0 ;  /* 0x00001c0001007387 */ /* 0x0001e80000100800 */
[----:B------:R-:W4:Y:S01]  /*35f0*/  LDL R17, [R1+0x129c] ;  /* 0x00129c0001117983 */ /* 0x000f220000100800 */
[C---:B------:R-:W-:Y:S01]  /*3600*/  IMAD.HI.U32 R11, R5.reuse, R6, RZ ;  /* 0x00000006050b7227 */ /* 0x040fe200078e00ff */
[----:B------:R-:W-:Y:S02]  /*3610*/  IABS R7, R23 ;  /* 0x0000001700077213 */ /* 0x000fe40000000000 */
[----:B------:R-:W4:Y:S01]  /*3620*/  LDL R23, [R1+0x1298] ;  /* 0x0012980001177983 */ /* 0x000f220000100800 */
[----:B------:R-:W-:-:S04]  /*3630*/  IMAD.HI.U32 R4, R5, R3, RZ ;  /* 0x0000000305047227 */ /* 0x000fc800078e00ff */
[----:B------:R-:W-:Y:S02]  /*3640*/  IMAD.MOV R11, RZ, RZ, -R11 ;  /* 0x000000ffff0b7224 */ /* 0x000fe400078e0a0b */
[----:B------:R-:W-:Y:S02]  /*3650*/  IMAD.MOV R4, RZ, RZ, -R4 ;  /* 0x000000ffff047224 */ /* 0x000fe400078e0a04 */
[C---:B------:R-:W-:Y:S01]  /*3660*/  IMAD.HI.U32 R10, R5.reuse, R9, RZ ;  /* 0x00000009050a7227 */ /* 0x040fe200078e00ff */
[----:B------:R-:W-:Y:S02]  /*3670*/  IABS R2, R13 ;  /* 0x0000000d00027213 */ /* 0x000fe40000000000 */
[----:B------:R-:W4:Y:S01]  /*3680*/  LDL R13, [R1+0x1294] ;  /* 0x00129400010d7983 */ /* 0x000f220000100800 */
[----:B------:R-:W-:-:S04]  /*3690*/  IMAD.HI.U32 R8, R5, R7, RZ ;  /* 0x0000000705087227 */ /* 0x000fc800078e00ff */
[C---:B------:R-:W-:Y:S02]  /*36a0*/  IMAD R6, R28.reuse, R11, R6 ;  /* 0x0000000b1c067224 */ /* 0x040fe400078e0206 */
[C---:B0-----:R-:W-:Y:S02]  /*36b0*/  IMAD R0, R28.reuse, R4, R3 ;  /* 0x000000041c007224 */ /* 0x041fe400078e0203 */
[----:B------:R-:W-:Y:S01]  /*36c0*/  IMAD.MOV R10, RZ, RZ, -R10 ;  /* 0x000000ffff0a7224 */ /* 0x000fe200078e0a0a */
[----:B------:R0:W-:Y:S01]  /*36d0*/  STL [R1+0x38c], R6 ;  /* 0x00038c0601007387 */ /* 0x0001e20000100800 */
[----:B------:R-:W-:Y:S02]  /*36e0*/  IMAD.MOV R8, RZ, RZ, -R8 ;  /* 0x000000ffff087224 */ /* 0x000fe400078e0a08 */
[----:B------:R-:W-:Y:S01]  /*36f0*/  IMAD R9, R28, R10, R9 ;  /* 0x0000000a1c097224 */ /* 0x000fe200078e0209 */
[----:B------:R1:W-:Y:S01]  /*3700*/  STL [R1+0x3a4], R0 ;  /* 0x0003a40001007387 */ /* 0x0003e20000100800 */
[----:B------:R-:W-:-:S03]  /*3710*/  IABS R3, R18 ;  /* 0x0000001200037213 */ /* 0x000fc60000000000 */
[----:B------:R-:W4:Y:S01]  /*3720*/  LDL R18, [R1+0x1288] ;  /* 0x0012880001127983 */ /* 0x000f220000100800 */
[----:B0-----:R-:W-:-:S04]  /*3730*/  IMAD.HI.U32 R6, R5, R2, RZ ;  /* 0x0000000205067227 */ /* 0x001fc800078e00ff */
[C---:B-1----:R-:W-:Y:S02]  /*3740*/  IMAD R0, R28.reuse, R8, R7 ;  /* 0x000000081c007224 */ /* 0x042fe400078e0207 */
[----:B------:R-:W-:Y:S01]  /*3750*/  IMAD.MOV R6, RZ, RZ, -R6 ;  /* 0x000000ffff067224 */ /* 0x000fe200078e0a06 */
[----:B------:R-:W-:Y:S04]  /*3760*/  STL [R1+0x394], R9 ;  /* 0x0003940901007387 */ /* 0x000fe80000100800 */
[----:B------:R0:W-:Y:S02]  /*3770*/  STL [R1+0x39c], R0 ;  /* 0x00039c0001007387 */ /* 0x0001e40000100800 */
[----:B0-----:R-:W-:Y:S01]  /*3780*/  IMAD R0, R28, R6, R2 ;  /* 0x000000061c007224 */ /* 0x001fe200078e0202 */
[----:B--2---:R-:W-:-:S02]  /*3790*/  IABS R4, R16 ;  /* 0x0000001000047213 */ /* 0x004fc40000000000 */
[----:B------:R-:W2:Y:S04]  /*37a0*/  LDL R16, [R1+0x128c] ;  /* 0x00128c0001107983 */ /* 0x000ea80000100800 */
[----:B------:R0:W-:Y:S01]  /*37b0*/  STL [R1+0x3a0], R0 ;  /* 0x0003a00001007387 */ /* 0x0001e20000100800 */
[----:B---3--:R-:W-:-:S03]  /*37c0*/  IABS R9, R19 ;  /* 0x0000001300097213 */ /* 0x008fc60000000000 */
[----:B------:R-:W3:Y:S01]  /*37d0*/  LDL R19, [R1+0x1290] ;  /* 0x0012900001137983 */ /* 0x000ee20000100800 */
[----:B----4-:R-:W-:-:S03]  /*37e0*/  IABS R7, R17 ;  /* 0x0000001100077213 */ /* 0x010fc60000000000 */
[----:B------:R-:W4:Y:S01]  /*37f0*/  LDL R17, [R1+0x1284] ;  /* 0x0012840001117983 */ /* 0x000f220000100800 */
[----:B------:R-:W-:-:S04]  /*3800*/  IMAD.HI.U32 R6, R5, R3, RZ ;  /* 0x0000000305067227 */ /* 0x000fc800078e00ff */
[----:B------:R-:W-:-:S04]  /*3810*/  IMAD.HI.U32 R11, R5, R4, RZ ;  /* 0x00000004050b7227 */ /* 0x000fc800078e00ff */
[----:B------:R-:W-:Y:S02]  /*3820*/  IMAD.MOV R6, RZ, RZ, -R6 ;  /* 0x000000ffff067224 */ /* 0x000fe400078e0a06 */
[----:B------:R-:W-:Y:S01]  /*3830*/  IMAD.MOV R11, RZ, RZ, -R11 ;  /* 0x000000ffff0b7224 */ /* 0x000fe200078e0a0b */
[----:B------:R-:W-:Y:S01]  /*3840*/  IABS R2, R23 ;  /* 0x0000001700027213 */ /* 0x000fe20000000000 */
[----:B------:R-:W-:Y:S01]  /*3850*/  IMAD R3, R28, R6, R3 ;  /* 0x000000061c037224 */ /* 0x000fe200078e0203 */
[----:B------:R-:W4:Y:S01]  /*3860*/  LDL R23, [R1+0x127c] ;  /* 0x00127c0001177983 */ /* 0x000f220000100800 */
[----:B------:R-:W-:-:S04]  /*3870*/  IMAD.HI.U32 R10, R5, R9, RZ ;  /* 0x00000009050a7227 */ /* 0x000fc800078e00ff */
[----:B0-----:R-:W-:Y:S02]  /*3880*/  IMAD R0, R28, R11, R4 ;  /* 0x0000000b1c007224 */ /* 0x001fe400078e0204 */
[C---:B------:R-:W-:Y:S01]  /*3890*/  IMAD.HI.U32 R8, R5.reuse, R7, RZ ;  /* 0x0000000705087227 */ /* 0x040fe200078e00ff */
[----:B------:R0:W-:Y:S03]  /*38a0*/  STL [R1+0x398], R3 ;  /* 0x0003980301007387 */ /* 0x0001e60000100800 */
[----:B------:R-:W-:Y:S01]  /*38b0*/  IMAD.MOV R10, RZ, RZ, -R10 ;  /* 0x000000ffff0a7224 */ /* 0x000fe200078e0a0a */
[----:B------:R1:W-:Y:S01]  /*38c0*/  STL [R1+0x390], R0 ;  /* 0x0003900001007387 */ /* 0x0003e20000100800 */
[----:B------:R-:W-:Y:S02]  /*38d0*/  IMAD.MOV R8, RZ, RZ, -R8 ;  /* 0x000000ffff087224 */ /* 0x000fe400078e0a08 */
[----:B------:R-:W-:Y:S01]  /*38e0*/  IMAD.HI.U32 R6, R5, R2, RZ ;  /* 0x0000000205067227 */ /* 0x000fe200078e00ff */
[----:B0-----:R-:W-:-:S02]  /*38f0*/  IABS R3, R13 ;  /* 0x0000000d00037213 */ /* 0x001fc40000000000 */
[----:B------:R-:W4:Y:S01]  /*3900*/  LDL R13, [R1+0x1280] ;  /* 0x00128000010d7983 */ /* 0x000f220000100800 */
[C---:B------:R-:W-:Y:S02]  /*3910*/  IMAD R9, R28.reuse, R10, R9 ;  /* 0x0000000a1c097224 */ /* 0x040fe400078e0209 */
[----:B-1----:R-:W-:Y:S02]  /*3920*/  IMAD R0, R28, R8, R7 ;  /* 0x000000081c007224 */ /* 0x002fe400078e0207 */
[----:B------:R-:W-:Y:S01]  /*3930*/  IMAD.MOV R6, RZ, RZ, -R6 ;  /* 0x000000ffff067224 */ /* 0x000fe200078e0a06 */
[----:B------:R-:W-:Y:S01]  /*3940*/  STL [R1+0x37c], R9 ;  /* 0x00037c0901007387 */ /* 0x000fe20000100800 */
[----:B------:R-:W-:-:S03]  /*3950*/  IABS R4, R18 ;  /* 0x0000001200047213 */ /* 0x000fc60000000000 */
[----:B------:R0:W-:Y:S04]  /*3960*/  STL [R1+0x384], R0 ;  /* 0x0003840001007387 */ /* 0x0001e80000100800 */
[----:B------:R-:W4:Y:S01]  /*3970*/  LDL R18, [R1+0x1274] ;  /* 0x0012740001127983 */ /* 0x000f220000100800 */
[----:B0-----:R-:W-:-:S05]  /*3980*/  IMAD R0, R28, R6, R2 ;  /* 0x000000061c007224 */ /* 0x001fca00078e0202 */
[----:B------:R0:W-:Y:S01]  /*3990*/  STL [R1+0x388], R0 ;  /* 0x0003880001007387 */ /* 0x0001e20000100800 */
[----:B--2---:R-:W-:-:S03]  /*39a0*/  IABS R9, R16 ;  /* 0x0000001000097213 */ /* 0x004fc60000000000 */
[----:B------:R-:W2:Y:S01]  /*39b0*/  LDL R16, [R1+0x1270] ;  /* 0x0012700001107983 */ /* 0x000ea20000100800 */
[----:B---3--:R-:W-:-:S03]  /*39c0*/  IABS R7, R19 ;  /* 0x0000001300077213 */ /* 0x008fc60000000000 */
[----:B------:R-:W3:Y:S01]  /*39d0*/  LDL R19, [R1+0x1268] ;  /* 0x0012680001137983 */ /* 0x000ee20000100800 */
[----:B----4-:R-:W-:-:S03]  /*39e0*/  IABS R2, R17 ;  /* 0x0000001100027213 */ /* 0x010fc60000000000 */
[----:B------:R-:W4:Y:S01]  /*39f0*/  LDL R17, [R1+0x125c] ;  /* 0x00125c0001117983 */ /* 0x000f220000100800 */
[----:B------:R-:W-:-:S04]  /*3a00*/  IMAD.HI.U32 R6, R5, R3, RZ ;  /* 0x0000000305067227 */ /* 0x000fc800078e00ff */
[----:B------:R-:W-:-:S04]  /*3a10*/  IMAD.HI.U32 R11, R5, R4, RZ ;  /* 0x00000004050b7227 */ /* 0x000fc800078e00ff */
[----:B------:R-:W-:Y:S02]  /*3a20*/  IMAD.MOV R6, RZ, RZ, -R6 ;  /* 0x000000ffff067224 */ /* 0x000fe400078e0a06 */
[----:B------:R-:W-:Y:S02]  /*3a30*/  IMAD.MOV R11, RZ, RZ, -R11 ;  /* 0x000000ffff0b7224 */ /* 0x000fe400078e0a0b */
[----:B------:R-:W-:-:S04]  /*3a40*/  IMAD.HI.U32 R10, R5, R9, RZ ;  /* 0x00000009050a7227 */ /* 0x000fc800078e00ff */
[----:B------:R-:W-:-:S04]  /*3a50*/  IMAD.HI.U32 R8, R5, R7, RZ ;  /* 0x0000000705087227 */ /* 0x000fc800078e00ff */
[C---:B------:R-:W-:Y:S02]  /*3a60*/  IMAD R3, R28.reuse, R6, R3 ;  /* 0x000000061c037224 */ /* 0x040fe400078e0203 */
[C---:B0-----:R-:W-:Y:S02]  /*3a70*/  IMAD R0, R28.reuse, R11, R4 ;  /* 0x0000000b1c007224 */ /* 0x041fe400078e0204 */
[----:B------:R-:W-:Y:S02]  /*3a80*/  IMAD.MOV R10, RZ, RZ, -R10 ;  /* 0x000000ffff0a7224 */ /* 0x000fe400078e0a0a */
[----:B------:R-:W-:Y:S01]  /*3a90*/  IMAD.MOV R8, RZ, RZ, -R8 ;  /* 0x000000ffff087224 */ /* 0x000fe200078e0a08 */
[----:B------:R0:W-:Y:S01]  /*3aa0*/  STL [R1+0x380], R3 ;  /* 0x0003800301007387 */ /* 0x0001e20000100800 */
[----:B------:R-:W-:-:S03]  /*3ab0*/  IMAD R9, R28, R10, R9 ;  /* 0x0000000a1c097224 */ /* 0x000fc600078e0209 */
[----:B------:R1:W-:Y:S01]  /*3ac0*/  STL [R1+0x364], R0 ;  /* 0x0003640001007387 */ /* 0x0003e20000100800 */
[----:B------:R-:W-:Y:S01]  /*3ad0*/  IMAD.HI.U32 R6, R5, R2, RZ ;  /* 0x0000000205067227 */ /* 0x000fe200078e00ff */
[----:B0-----:R-:W-:Y:S02]  /*3ae0*/  IABS R3, R23 ;  /* 0x0000001700037213 */ /* 0x001fe40000000000 */
[----:B------:R-:W4:Y:S01]  /*3af0*/  LDL R23, [R1+0x1260] ;  /* 0x0012600001177983 */ /* 0x000f220000100800 */
[----:B-1----:R-:W-:Y:S01]  /*3b00*/  IMAD R0, R28, R8, R7 ;  /* 0x000000081c007224 */ /* 0x002fe200078e0207 */
[----:B------:R-:W-:Y:S02]  /*3b10*/  IABS R4, R13 ;  /* 0x0000000d00047213 */ /* 0x000fe40000000000 */
[----:B------:R-:W-:Y:S01]  /*3b20*/  STL [R1+0x36c], R9 ;  /* 0x00036c0901007387 */ /* 0x000fe20000100800 */
[----:B------:R-:W-:-:S03]  /*3b30*/  IMAD.MOV R6, RZ, RZ, -R6 ;  /* 0x000000ffff067224 */ /* 0x000fc600078e0a06 */
[----:B------:R0:W-:Y:S04]  /*3b40*/  STL [R1+0x374], R0 ;  /* 0x0003740001007387 */ /* 0x0001e80000100800 */
[----:B------:R-:W4:Y:S01]  /*3b50*/  LDL R13, [R1+0x1250] ;  /* 0x00125000010d7983 */ /* 0x000f220000100800 */
[----:B0-----:R-:W-:Y:S01]  /*3b60*/  IMAD R0, R28, R6, R2 ;  /* 0x000000061c007224 */ /* 0x001fe200078e0202 */
[----:B------:R-:W-:-:S04]  /*3b70*/  IABS R9, R18 ;  /* 0x0000001200097213 */ /* 0x000fc80000000000 */
[----:B------:R0:W-:Y:S01]  /*3b80*/  STL [R1+0x378], R0 ;  /* 0x0003780001007387 */ /* 0x0001e20000100800 */
[----:B------:R-:W-:-:S03]  /*3b90*/  IMAD.HI.U32 R6, R5, R3, RZ ;  /* 0x0000000305067227 */ /* 0x000fc600078e00ff */
[----:B------:R-:W4:Y:S01]  /*3ba0*/  LDL R18, [R1+0x1254] ;  /* 0x0012540001127983 */ /* 0x000f220000100800 */
[----:B------:R-:W-:-:S04]  /*3bb0*/  IMAD.HI.U32 R11, R5, R4, RZ ;  /* 0x00000004050b7227 */ /* 0x000fc800078e00ff */
[----:B------:R-:W-:Y:S02]  /*3bc0*/  IMAD.MOV R6, RZ, RZ, -R6 ;  /* 0x000000ffff067224 */ /* 0x000fe400078e0a06 */
[----:B------:R-:W-:Y:S02]  /*3bd0*/  IMAD.MOV R11, RZ, RZ, -R11 ;  /* 0x000000ffff0b7224 */ /* 0x000fe400078e0a0b */
[C---:B------:R-:W-:Y:S02]  /*3be0*/  IMAD R3, R28.reuse, R6, R3 ;  /* 0x000000061c037224 */ /* 0x040fe400078e0203 */
[----:B0-----:R-:W-:Y:S01]  /*3bf0*/  IMAD R0, R28, R11, R4 ;  /* 0x0000000b1c007224 */ /* 0x001fe200078e0204 */
[----:B--2---:R-:W-:Y:S02]  /*3c00*/  IABS R7, R16 ;  /* 0x0000001000077213 */ /* 0x004fe40000000000 */
[----:B------:R-:W2:Y:S01]  /*3c10*/  LDL R16, [R1+0x124c] ;  /* 0x00124c0001107983 */ /* 0x000ea20000100800 */
[----:B---3--:R-:W-:-:S03]  /*3c20*/  IABS R2, R19 ;  /* 0x0000001300027213 */ /* 0x008fc60000000000 */
[----:B------:R-:W3:Y:S04]  /*3c30*/  LDL R19, [R1+0x1248] ;  /* 0x0012480001137983 */ /* 0x000ee80000100800 */
[----:B------:R4:W-:Y:S04]  /*3c40*/  STL [R1+0x370], R3 ;  /* 0x0003700301007387 */ /* 0x0009e80000100800 */
[----:B------:R0:W-:Y:S01]  /*3c50*/  STL [R1+0x368], R0 ;  /* 0x0003680001007387 */ /* 0x0001e20000100800 */
[----:B----4-:R-:W-:-:S03]  /*3c60*/  IABS R3, R17 ;  /* 0x0000001100037213 */ /* 0x010fc60000000000 */
[----:B------:R-:W4:Y:S01]  /*3c70*/  LDL R17, [R1+0x123c] ;  /* 0x00123c0001117983 */ /* 0x000f220000100800 */
[----:B------:R-:W-:-:S04]  /*3c80*/  IMAD.HI.U32 R10, R5, R9, RZ ;  /* 0x00000009050a7227 */ /* 0x000fc800078e00ff */
[----:B------:R-:W-:-:S04]  /*3c90*/  IMAD.HI.U32 R8, R5, R7, RZ ;  /* 0x0000000705087227 */ /* 0x000fc800078e00ff */
[----:B------:R-:W-:Y:S02]  /*3ca0*/  IMAD.MOV R10, RZ, RZ, -R10 ;  /* 0x000000ffff0a7224 */ /* 0x000fe400078e0a0a */
[----:B------:R-:W-:Y:S02]  /*3cb0*/  IMAD.MOV R8, RZ, RZ, -R8 ;  /* 0x000000ffff087224 */ /* 0x000fe400078e0a08 */
[----:B------:R-:W-:-:S04]  /*3cc0*/  IMAD.HI.U32 R6, R5, R2, RZ ;  /* 0x0000000205067227 */ /* 0x000fc800078e00ff */
[C---:B------:R-:W-:Y:S02]  /*3cd0*/  IMAD R9, R28.reuse, R10, R9 ;  /* 0x0000000a1c097224 */ /* 0x040fe400078e0209 */
[C---:B0-----:R-:W-:Y:S02]  /*3ce0*/  IMAD R0, R28.reuse, R8, R7 ;  /* 0x000000081c007224 */ /* 0x041fe400078e0207 */
[----:B------:R-:W-:Y:S01]  /*3cf0*/  IMAD.MOV R6, RZ, RZ, -R6 ;  /* 0x000000ffff067224 */ /* 0x000fe200078e0a06 */
[----:B------:R-:W-:Y:S04]  /*3d00*/  STL [R1+0x354], R9 ;  /* 0x0003540901007387 */ /* 0x000fe80000100800 */
[----:B------:R0:W-:Y:S02]  /*3d10*/  STL [R1+0x35c], R0 ;  /* 0x00035c0001007387 */ /* 0x0001e40000100800 */
[----:B0-----:R-:W-:Y:S01]  /*3d20*/  IMAD R0, R28, R6, R2 ;  /* 0x000000061c007224 */ /* 0x001fe200078e0202 */
[----:B------:R-:W-:-:S02]  /*3d30*/  IABS R4, R23 ;  /* 0x0000001700047213 */ /* 0x000fc40000000000 */
[----:B------:R-:W4:Y:S04]  /*3d40*/  LDL R23, [R1+0x1240] ;  /* 0x0012400001177983 */ /* 0x000f280000100800 */
[----:B------:R0:W-:Y:S01]  /*3d50*/  STL [R1+0x360], R0 ;  /* 0x0003600001007387 */ /* 0x0001e20000100800 */
[C---:B------:R-:W-:Y:S01]  /*3d60*/  IMAD.HI.U32 R6, R5.reuse, R3, RZ ;  /* 0x0000000305067227 */ /* 0x040fe200078e00ff */
[----:B------:R-:W-:Y:S02]  /*3d70*/  IABS R9, R13 ;  /* 0x0000000d00097213 */ /* 0x000fe40000000000 */
[----:B------:R-:W4:Y:S01]  /*3d80*/  LDL R13, [R1+0x1244] ;  /* 0x00124400010d7983 */ /* 0x000f220000100800 */
[----:B------:R-:W-:-:S04]  /*3d90*/  IMAD.HI.U32 R11, R5, R4, RZ ;  /* 0x00000004050b7227 */ /* 0x000fc800078e00ff */
[----:B------:R-:W-:Y:S02]  /*3da0*/  IMAD.MOV R6, RZ, RZ, -R6 ;  /* 0x000000ffff067224 */ /* 0x000fe400078e0a06 */
[----:B------:R-:W-:Y:S02]  /*3db0*/  IMAD.MOV R11, RZ, RZ, -R11 ;  /* 0x000000ffff0b7224 */ /* 0x000fe400078e0a0b */
[----:B------:R-:W-:Y:S01]  /*3dc0*/  IMAD R3, R28, R6, R3 ;  /* 0x000000061c037224 */ /* 0x000fe200078e0203 */
[----:B------:R-:W-:Y:S02]  /*3dd0*/  IABS R7, R18 ;  /* 0x0000001200077213 */ /* 0x000fe40000000000 */
[----:B------:R-:W4:Y:S01]  /*3de0*/  LDL R18, [R1+0x1230] ;  /* 0x0012300001127983 */ /* 0x000f220000100800 */
[----:B------:R-:W-:-:S04]  /*3df0*/  IMAD.HI.U32 R10, R5, R9, RZ ;  /* 0x00000009050a7227 */ /* 0x000fc800078e00ff */
[----:B0-----:R-:W-:Y:S02]  /*3e00*/  IMAD R0, R28, R11, R4 ;  /* 0x0000000b1c007224 */ /* 0x001fe400078e0204 */
[----:B------:R-:W-:-:S04]  /*3e10*/  IMAD.HI.U32 R8, R5, R7, RZ ;  /* 0x0000000705087227 */ /* 0x000fc800078e00ff */
[----:B------:R-:W-:Y:S02]  /*3e20*/  IMAD.MOV R10, RZ, RZ, -R10 ;  /* 0x000000ffff0a7224 */ /* 0x000fe400078e0a0a */
[----:B------:R-:W-:Y:S02]  /*3e30*/  IMAD.MOV R8, RZ, RZ, -R8 ;  /* 0x000000ffff087224 */ /* 0x000fe400078e0a08 */
[----:B------:R-:W-:Y:S01]  /*3e40*/  IMAD R9, R28, R10, R9 ;  /* 0x0000000a1c097224 */ /* 0x000fe200078e0209 */
[----:B--2---:R-:W-:Y:S02]  /*3e50*/  IABS R2, R16 ;  /* 0x0000001000027213 */ /* 0x004fe40000000000 */
[----:B------:R-:W2:Y:S04]  /*3e60*/  LDL R16, [R1+0x1234] ;  /* 0x0012340001107983 */ /* 0x000ea80000100800 */
[----:B------:R3:W-:Y:S04]  /*3e70*/  STL [R1+0x358], R3 ;  /* 0x0003580301007387 */ /* 0x0007e80000100800 */
[----:B------:R0:W-:Y:S01]  /*3e80*/  STL [R1+0x33c], R0 ;  /* 0x00033c0001007387 */ /* 0x0001e20000100800 */
[----:B---3--:R-:W-:-:S03]  /*3e90*/  IABS R3, R19 ;  /* 0x0000001300037213 */ /* 0x008fc60000000000 */
[----:B------:R-:W3:Y:S01]  /*3ea0*/  LDL R19, [R1+0x1238] ;  /* 0x0012380001137983 */ /* 0x000ee20000100800 */
[----:B0-----:R-:W-:-:S03]  /*3eb0*/  IMAD R0, R28, R8, R7 ;  /* 0x000000081c007224 */ /* 0x001fc600078e0207 */
[----:B------:R-:W-:Y:S04]  /*3ec0*/  STL [R1+0x344], R9 ;  /* 0x0003440901007387 */ /* 0x000fe80000100800 */
[----:B------:R0:W-:Y:S01]  /*3ed0*/  STL [R1+0x34c], R0 ;  /* 0x00034c0001007387 */ /* 0x0001e20000100800 */
[----:B----4-:R-:W-:-:S03]  /*3ee0*/  IABS R4, R17 ;  /* 0x0000001100047213 */ /* 0x010fc60000000000 */
[----:B------:R-:W4:Y:S01]  /*3ef0*/  LDL R17, [R1+0x1224] ;  /* 0x0012240001117983 */ /* 0x000f220000100800 */
[----:B------:R-:W-:-:S04]  /*3f00*/  IMAD.HI.U32 R6, R5, R2, RZ ;  /* 0x0000000205067227 */ /* 0x000fc800078e00ff */
[----:B------:R-:W-:-:S04]  /*3f10*/  IMAD.MOV R6, RZ, RZ, -R6 ;  /* 0x000000ffff067224 */ /* 0x000fc800078e0a06 */
[----:B0-----:R-:W-:-:S05]  /*3f20*/  IMAD R0, R28, R6, R2 ;  /* 0x000000061c007224 */ /* 0x001fca00078e0202 */
[----:B------:R0:W-:Y:S01]  /*3f30*/  STL [R1+0x350], R0 ;  /* 0x0003500001007387 */ /* 0x0001e20000100800 */
[----:B------:R-:W-:-:S04]  /*3f40*/  IMAD.HI.U32 R6, R5, R3, RZ ;  /* 0x0000000305067227 */ /* 0x000fc800078e00ff */
[----:B------:R-:W-:-:S04]  /*3f50*/  IMAD.HI.U32 R11, R5, R4, RZ ;  /* 0x00000004050b7227 */ /* 0x000fc800078e00ff */
[----:B------:R-:W-:Y:S02]  /*3f60*/  IMAD.MOV R6, RZ, RZ, -R6 ;  /* 0x000000ffff067224 */ /* 0x000fe400078e0a06 */
[----:B------:R-:W-:Y:S01]  /*3f70*/  IMAD.MOV R11, RZ, RZ, -R11 ;  /* 0x000000ffff0b7224 */ /* 0x000fe200078e0a0b */
[----:B------:R-:W-:Y:S02]  /*3f80*/  IABS R9, R23 ;  /* 0x0000001700097213 */ /* 0x000fe40000000000 */
[----:B------:R-:W4:Y:S01]  /*3f90*/  LDL R23, [R1+0x1228] ;  /* 0x0012280001177983 */ /* 0x000f220000100800 */
[C---:B------:R-:W-:Y:S02]  /*3fa0*/  IMAD R3, R28.reuse, R6, R3 ;  /* 0x000000061c037224 */ /* 0x040fe400078e0203 */
[----:B------:R-:W-:Y:S01]  /*3fb0*/  IMAD.HI.U32 R10, R5, R9, RZ ;  /* 0x00000009050a7227 */ /* 0x000fe200078e00ff */
[----:B------:R-:W-:Y:S02]  /*3fc0*/  IABS R7, R13 ;  /* 0x0000000d00077213 */ /* 0x000fe40000000000 */
[----:B------:R-:W4:Y:S01]  /*3fd0*/  LDL R13, [R1+0x1220] ;  /* 0x00122000010d7983 */ /* 0x000f220000100800 */
[----:B0-----:R-:W-:-:S02]  /*3fe0*/  IMAD R0, R28, R11, R4 ;  /* 0x0000000b1c007224 */ /* 0x001fc400078e0204 */
[----:B------:R-:W-:-:S04]  /*3ff0*/  IMAD.HI.U32 R8, R5, R7, RZ ;  /* 0x0000000705087227 */ /* 0x000fc800078e00ff */
[----:B------:R-:W-:Y:S02]  /*4000*/  IMAD.MOV R10, RZ, RZ, -R10 ;  /* 0x000000ffff0a7224 */ /* 0x000fe400078e0a0a */
[----:B------:R-:W-:Y:S01]  /*4010*/  IMAD.MOV R8, RZ, RZ, -R8 ;  /* 0x000000ffff087224 */ /* 0x000fe200078e0a08 */
[----:B------:R-:W-:Y:S02]  /*4020*/  IABS R2, R18 ;  /* 0x0000001200027213 */ /* 0x000fe40000000000 */
[----:B------:R-:W4:Y:S01]  /*4030*/  LDL R18, [R1+0x121c] ;  /* 0x00121c0001127983 */ /* 0x000f220000100800 */
[----:B------:R-:W-:-:S03]  /*4040*/  IMAD R9, R28, R10, R9 ;  /* 0x0000000a1c097224 */ /* 0x000fc600078e0209 */
[----:B------:R-:W-:Y:S01]  /*4050*/  STL [R1+0x348], R3 ;  /* 0x0003480301007387 */ /* 0x000fe20000100800 */
[----:B------:R-:W-:-:S03]  /*4060*/  IMAD.HI.U32 R6, R5, R2, RZ ;  /* 0x0000000205067227 */ /* 0x000fc600078e00ff */
[----:B------:R0:W-:Y:S01]  /*4070*/  STL [R1+0x340], R0 ;  /* 0x0003400001007387 */ /* 0x0001e20000100800 */
[----:B------:R-:W-:Y:S02]  /*4080*/  IMAD.MOV R6, RZ, RZ, -R6 ;  /* 0x000000ffff067224 */ /* 0x000fe400078e0a06 */
[----:B0-----:R-:W-:Y:S01]  /*4090*/  IMAD R0, R28, R8, R7 ;  /* 0x000000081c007224 */ /* 0x001fe200078e0207 */
[----:B--2---:R-:W-:Y:S02]  /*40a0*/  IABS R3, R16 ;  /* 0x0000001000037213 */ /* 0x004fe40000000000 */
[----:B------:R-:W2:Y:S04]  /*40b0*/  LDL R16, [R1+0x1218] ;  /* 0x0012180001107983 */ /* 0x000ea80000100800 */
[----:B------:R-:W-:Y:S04]  /*40c0*/  STL [R1+0x32c], R9 ;  /* 0x00032c0901007387 */ /* 0x000fe80000100800 */
[----:B------:R0:W-:Y:S01]  /*40d0*/  STL [R1+0x334], R0 ;  /* 0x0003340001007387 */ /* 0x0001e20000100800 */
[----:B---3--:R-:W-:-:S03]  /*40e0*/  IABS R4, R19 ;  /* 0x0000001300047213 */ /* 0x008fc60000000000 */
[----:B------:R-:W3:Y:S01]  /*40f0*/  LDL R19, [R1+0x1214] ;  /* 0x0012140001137983 */ /* 0x000ee20000100800 */
[----:B0-----:R-:W-:-:S05]  /*4100*/  IMAD R0, R28, R6, R2 ;  /* 0x000000061c007224 */ /* 0x001fca00078e0202 */
        /* <DEDUP_REMOVED lines=9> */
[----:B0-----:R-:W-:Y:S02]  /*41a0*/  IMAD R0, R28, R11, R4 ;  /* 0x0000000b1c007224 */ /* 0x001fe400078e0204 */
[----:B------:R-:W-:-:S04]  /*41b0*/  IMAD.MOV R10, RZ, RZ, -R10 ;  /* 0x000000ffff0a7224 */ /* 0x000fc800078e0a0a */
[----:B------:R-:W-:Y:S01]  /*41c0*/  IMAD R9, R28, R10, R9 ;  /* 0x0000000a1c097224 */ /* 0x000fe200078e0209 */
[----:B------:R-:W-:Y:S02]  /*41d0*/  IABS R7, R23 ;  /* 0x0000001700077213 */ /* 0x000fe40000000000 */
[----:B------:R-:W4:Y:S03]  /*41e0*/  LDL R23, [R1+0x120c] ;  /* 0x00120c0001177983 */ /* 0x000f260000100800 */
[----:B------:R-:W-:-:S04]  /*41f0*/  IMAD.HI.U32 R8, R5, R7, RZ ;  /* 0x0000000705087227 */ /* 0x000fc800078e00ff */
[----:B------:R-:W-:Y:S01]  /*4200*/  IMAD.MOV R8, RZ, RZ, -R8 ;  /* 0x000000ffff087224 */ /* 0x000fe200078e0a08 */
[----:B------:R-:W-:Y:S02]  /*4210*/  IABS R2, R13 ;  /* 0x0000000d00027213 */ /* 0x000fe40000000000 */
[----:B------:R-:W4:Y:S03]  /*4220*/  LDL R13, [R1+0x1208] ;  /* 0x00120800010d7983 */ /* 0x000f260000100800 */
[----:B------:R-:W-:Y:S01]  /*4230*/  IMAD.HI.U32 R6, R5, R2, RZ ;  /* 0x0000000205067227 */ /* 0x000fe200078e00ff */
[----:B------:R0:W-:Y:S04]  /*4240*/  STL [R1+0x330], R3 ;  /* 0x0003300301007387 */ /* 0x0001e80000100800 */
[----:B------:R1:W-:Y:S01]  /*4250*/  STL [R1+0x314], R0 ;  /* 0x0003140001007387 */ /* 0x0003e20000100800 */
[----:B------:R-:W-:Y:S01]  /*4260*/  IMAD.MOV R6, RZ, RZ, -R6 ;  /* 0x000000ffff067224 */ /* 0x000fe200078e0a06 */
[----:B0-----:R-:W-:-:S02]  /*4270*/  IABS R3, R18 ;  /* 0x0000001200037213 */ /* 0x001fc40000000000 */
[----:B------:R-:W4:Y:S01]  /*4280*/  LDL R18, [R1+0x1204] ;  /* 0x0012040001127983 */ /* 0x000f220000100800 */
[----:B-1----:R-:W-:-:S03]  /*4290*/  IMAD R0, R28, R8, R7 ;  /* 0x000000081c007224 */ /* 0x002fc600078e0207 */
[----:B------:R-:W-:Y:S04]  /*42a0*/  STL [R1+0x31c], R9 ;  /* 0x00031c0901007387 */ /* 0x000fe80000100800 */
[----:B------:R0:W-:Y:S02]  /*42b0*/  STL [R1+0x324], R0 ;  /* 0x0003240001007387 */ /* 0x0001e40000100800 */
[----:B0-----:R-:W-:Y:S01]  /*42c0*/  IMAD R0, R28, R6, R2 ;  /* 0x000000061c007224 */ /* 0x001fe200078e0202 */
[----:B--2---:R-:W-:Y:S02]  /*42d0*/  IABS R4, R16 ;  /* 0x0000001000047213 */ /* 0x004fe40000000000 */
        /* <DEDUP_REMOVED lines=10> */
[----:B------:R-:W-:Y:S02]  /*4380*/  IMAD R3, R28, R6, R3 ;  /* 0x000000061c037224 */ /* 0x000fe400078e0203 */
[----:B------:R-:W-:-:S04]  /*4390*/  IMAD.HI.U32 R10, R5, R9, RZ ;  /* 0x00000009050a7227 */ /* 0x000fc800078e00ff */
[----:B0-----:R-:W-:Y:S02]  /*43a0*/  IMAD R0, R28, R11, R4 ;  /* 0x0000000b1c007224 */ /* 0x001fe400078e0204 */
[----:B------:R-:W-:-:S04]  /*43b0*/  IMAD.HI.U32 R8, R5, R7, RZ ;  /* 0x0000000705087227 */ /* 0x000fc800078e00ff */
[----:B------:R-:W-:Y:S02]  /*43c0*/  IMAD.MOV R10, RZ, RZ, -R10 ;  /* 0x000000ffff0a7224 */ /* 0x000fe400078e0a0a */
[----:B------:R-:W-:Y:S01]  /*43d0*/  IMAD.MOV R8, RZ, RZ, -R8 ;  /* 0x000000ffff087224 */ /* 0x000fe200078e0a08 */
[----:B------:R-:W-:Y:S02]  /*43e0*/  IABS R2, R23 ;  /* 0x0000001700027213 */ /* 0x000fe40000000000 */
[----:B------:R-:W4:Y:S04]  /*43f0*/  LDL R23, [R1+0x11f4] ;  /* 0x0011f40001177983 */ /* 0x000f280000100800 */
[----:B------:R0:W-:Y:S01]  /*4400*/  STL [R1+0x320], R3 ;  /* 0x0003200301007387 */ /* 0x0001e20000100800 */
[----:B------:R-:W-:-:S03]  /*4410*/  IMAD.HI.U32 R6, R5, R2, RZ ;  /* 0x0000000205067227 */ /* 0x000fc600078e00ff */
[----:B------:R1:W-:Y:S01]  /*4420*/  STL [R1+0x318], R0 ;  /* 0x0003180001007387 */ /* 0x0003e20000100800 */
[C---:B------:R-:W-:Y:S01]  /*4430*/  IMAD R9, R28.reuse, R10, R9 ;  /* 0x0000000a1c097224 */ /* 0x040fe200078e0209 */
[----:B0-----:R-:W-:Y:S02]  /*4440*/  IABS R3, R13 ;  /* 0x0000000d00037213 */ /* 0x001fe40000000000 */
[----:B------:R-:W4:Y:S01]  /*4450*/  LDL R13, [R1+0x11f0] ;  /* 0x0011f000010d7983 */ /* 0x000f220000100800 */
[----:B-1----:R-:W-:Y:S02]  /*4460*/  IMAD R0, R28, R8, R7 ;  /* 0x000000081c007224 */ /* 0x002fe400078e0207 */
[----:B------:R-:W-:Y:S01]  /*4470*/  IMAD.MOV R6, RZ, RZ, -R6 ;  /* 0x000000ffff067224 */ /* 0x000fe200078e0a06 */
[----:B------:R-:W-:Y:S04]  /*4480*/  STL [R1+0x304], R9 ;  /* 0x0003040901007387 */ /* 0x000fe80000100800 */
[----:B------:R0:W-:Y:S01]  /*4490*/  STL [R1+0x30c], R0 ;  /* 0x00030c0001007387 */ /* 0x0001e20000100800 */
[----:B------:R-:W-:-:S03]  /*44a0*/  IABS R4, R18 ;  /* 0x0000001200047213 */ /* 0x000fc60000000000 */
        /* <DEDUP_REMOVED lines=25> */
[----:B-1----:R-:W-:-:S03]  /*4640*/  IMAD R0, R28, R8, R7 ;  /* 0x000000081c007224 */ /* 0x002fc600078e0207 */
[----:B------:R-:W-:Y:S01]  /*4650*/  STL [R1+0x2f4], R9 ;  /* 0x0002f40901007387 */ /* 0x000fe20000100800 */
[----:B------:R-:W-:-:S03]  /*4660*/  IMAD.MOV R6, RZ, RZ, -R6 ;  /* 0x000000ffff067224 */ /* 0x000fc600078e0a06 */
[----:B------:R0:W-:Y:S01]  /*4670*/  STL [R1+0x2fc], R0 ;  /* 0x0002fc0001007387 */ /* 0x0001e20000100800 */
[----:B------:R-:W-:-:S03]  /*4680*/  IABS R4, R13 ;  /* 0x0000000d00047213 */ /* 0x000fc60000000000 */
[----:B------:R-:W4:Y:S01]  /*4690*/  LDL R13, [R1+0x11d8] ;  /* 0x0011d800010d7983 */ /* 0x000f220000100800 */
[----:B0-----:R-:W-:-:S05]  /*46a0*/  IMAD R0, R28, R6, R2 ;  /* 0x000000061c007224 */ /* 0x001fca00078e0202 */
[----:B------:R0:W-:Y:S01]  /*46b0*/  STL [R1+0x300], R0 ;  /* 0x0003000001007387 */ /* 0x0001e20000100800 */
[----:B------:R-:W-:-:S03]  /*46c0*/  IABS R9, R18 ;  /* 0x0000001200097213 */ /* 0x000fc60000000000 */
[----:B------:R-:W4:Y:S01]  /*46d0*/  LDL R18, [R1+0x11d4] ;  /* 0x0011d40001127983 */ /* 0x000f220000100800 */
[----:B------:R-:W-:-:S04]  /*46e0*/  IMAD.HI.U32 R6, R5, R3, RZ ;  /* 0x0000000305067227 */ /* 0x000fc800078e00ff */
        /* <DEDUP_REMOVED lines=22> */
[----:B------:R0:W-:Y:S01]  /*4850*/  STL [R1+0x2e4], R0 ;  /* 0x0002e40001007387 */ /* 0x0001e20000100800 */
[----:B------:R-:W-:Y:S01]  /*4860*/  IABS R4, R23 ;  /* 0x0000001700047213 */ /* 0x000fe20000000000 */
[----:B0-----:R-:W-:-:S02]  /*4870*/  IMAD R0, R28, R6, R2 ;  /* 0x000000061c007224 */ /* 0x001fc400078e0202 */
[----:B------:R-:W4:Y:S04]  /*4880*/  LDL R23, [R1+0x11c8] ;  /* 0x0011c80001177983 */ /* 0x000f280000100800 */
[----:B------:R0:W-:Y:S01]  /*4890*/  STL [R1+0x2e8], R0 ;  /* 0x0002e80001007387 */ /* 0x0001e20000100800 */
[C---:B------:R-:W-:Y:S01]  /*48a0*/  IMAD.HI.U32 R6, R5.reuse, R3, RZ ;  /* 0x0000000305067227 */ /* 0x040fe200078e00ff */
[----:B------:R-:W-:Y:S02]  /*48b0*/  IABS R9, R13 ;  /* 0x0000000d00097213 */ /* 0x000fe40000000000 */
[----:B------:R-:W4:Y:S01]  /*48c0*/  LDL R13, [R1+0x11c0] ;  /* 0x0011c000010d7983 */ /* 0x000f220000100800 */
[----:B------:R-:W-:-:S04]  /*48d0*/  IMAD.HI.U32 R11, R5, R4, RZ ;  /* 0x00000004050b7227 */ /* 0x000fc800078e00ff */
[----:B------:R-:W-:Y:S02]  /*48e0*/  IMAD.MOV R6, RZ, RZ, -R6 ;  /* 0x000000ffff067224 */ /* 0x000fe400078e0a06 */
[----:B------:R-:W-:Y:S01]  /*48f0*/  IMAD.MOV R11, RZ, RZ, -R11 ;  /* 0x000000ffff0b7224 */ /* 0x000fe200078e0a0b */
[----:B------:R-:W-:Y:S02]  /*4900*/  IABS R7, R18 ;  /* 0x0000001200077213 */ /* 0x000fe40000000000 */
[----:B------:R-:W4:Y:S01]  /*4910*/  LDL R18, [R1+0x11bc] ;  /* 0x0011bc0001127983 */ /* 0x000f220000100800 */
[----:B------:R-:W-:Y:S02]  /*4920*/  IMAD R3, R28, R6, R3 ;  /* 0x000000061c037224 */ /* 0x000fe400078e0203 */
        /* <DEDUP_REMOVED lines=60> */
[----:B------:R-:W-:Y:S01]  /*4cf0*/  IMAD.MOV R10, RZ, RZ, -R10 ;  /* 0x000000ffff0a7224 */ /* 0x000fe200078e0a0a */
[----:B------:R-:W-:Y:S02]  /*4d00*/  IABS R7, R23 ;  /* 0x0000001700077213 */ /* 0x000fe40000000000 */
[----:B------:R-:W4:Y:S03]  /*4d10*/  LDL R23, [R1+0x1194] ;  /* 0x0011940001177983 */ /* 0x000f260000100800 */
[----:B------:R-:W-:-:S04]  /*4d20*/  IMAD.HI.U32 R8, R5, R7, RZ ;  /* 0x0000000705087227 */ /* 0x000fc800078e00ff */
[----:B------:R-:W-:Y:S01]  /*4d30*/  IMAD.MOV R8, RZ, RZ, -R8 ;  /* 0x000000ffff087224 */ /* 0x000fe200078e0a08 */
[----:B------:R-:W-:Y:S02]  /*4d40*/  IABS R2, R13 ;  /* 0x0000000d00027213 */ /* 0x000fe40000000000 */
[----:B------:R-:W4:Y:S01]  /*4d50*/  LDL R13, [R1+0x1190] ;  /* 0x00119000010d7983 */ /* 0x000f220000100800 */
[----:B------:R-:W-:Y:S02]  /*4d60*/  IMAD R9, R28, R10, R9 ;  /* 0x0000000a1c097224 */ /* 0x000fe400078e0209 */
        /* <DEDUP_REMOVED lines=206> */
[----:B------:R-:W-:Y:S02]  /*5a50*/  IMAD.MOV R8, RZ, RZ, -R8 ;  /* 0x000000ffff087224 */ /* 0x000fe400078e0a08 */
[----:B------:R-:W-:Y:S01]  /*5a60*/  IMAD R9, R28, R10, R9 ;  /* 0x0000000a1c097224 */ /* 0x000fe200078e0209 */
[----:B------:R-:W-:Y:S02]  /*5a70*/  IABS R2, R23 ;  /* 0x0000001700027213 */ /* 0x000fe40000000000 */
[----:B------:R-:W4:Y:S04]  /*5a80*/  LDL R23, [R1+0x1104] ;  /* 0x0011040001177983 */ /* 0x000f280000100800 */
[----:B------:R0:W-:Y:S01]  /*5a90*/  STL [R1+0x230], R3 ;  /* 0x0002300301007387 */ /* 0x0001e20000100800 */
[----:B------:R-:W-:-:S03]  /*5aa0*/  IMAD.HI.U32 R6, R5, R2, RZ ;  /* 0x0000000205067227 */ /* 0x000fc600078e00ff */
[----:B------:R1:W-:Y:S01]  /*5ab0*/  STL [R1+0x228], R0 ;  /* 0x0002280001007387 */ /* 0x0003e20000100800 */
[----:B0-----:R-:W-:-:S03]  /*5ac0*/  IABS R3, R13 ;  /* 0x0000000d00037213 */ /* 0x001fc60000000000 */
        /* <DEDUP_REMOVED lines=69> */
[----:B------:R-:W-:-:S04]  /*5f20*/  IMAD.HI.U32 R6, R5, R3, RZ ;  /* 0x0000000305067227 */ /* 0x000fc800078e00ff */
[C---:B------:R-:W-:Y:S01]  /*5f30*/  IMAD.HI.U32 R11, R5.reuse, R4, RZ ;  /* 0x00000004050b7227 */ /* 0x040fe200078e00ff */
[----:B------:R-:W-:Y:S02]  /*5f40*/  IABS R9, R13 ;  /* 0x0000000d00097213 */ /* 0x000fe40000000000 */
[----:B------:R-:W4:Y:S01]  /*5f50*/  LDL R13, [R1+0x10d0] ;  /* 0x0010d000010d7983 */ /* 0x000f220000100800 */
[----:B------:R-:W-:Y:S02]  /*5f60*/  IMAD.MOV R6, RZ, RZ, -R6 ;  /* 0x000000ffff067224 */ /* 0x000fe400078e0a06 */
[----:B------:R-:W-:Y:S02]  /*5f70*/  IMAD.MOV R11, RZ, RZ, -R11 ;  /* 0x000000ffff0b7224 */ /* 0x000fe400078e0a0b */
[----:B------:R-:W-:Y:S02]  /*5f80*/  IMAD R3, R28, R6, R3 ;  /* 0x000000061c037224 */ /* 0x000fe400078e0203 */
[----:B------:R-:W-:Y:S01]  /*5f90*/  IMAD.HI.U32 R10, R5, R9, RZ ;  /* 0x00000009050a7227 */ /* 0x000fe200078e00ff */
[----:B------:R-:W-:-:S02]  /*5fa0*/  IABS R7, R18 ;  /* 0x0000001200077213 */ /* 0x000fc40000000000 */
[----:B------:R-:W4:Y:S01]  /*5fb0*/  LDL R18, [R1+0x10c4] ;  /* 0x0010c40001127983 */ /* 0x000f220000100800 */
        /* <DEDUP_REMOVED lines=26> */
[----:B------:R-:W-:Y:S02]  /*6160*/  IMAD R3, R28, R6, R3 ;  /* 0x000000061c037224 */ /* 0x000fe400078e0203 */
[----:B------:R-:W-:-:S04]  /*6170*/  IMAD.HI.U32 R10, R5, R9, RZ ;  /* 0x00000009050a7227 */ /* 0x000fc800078e00ff */
[----:B0-----:R-:W-:Y:S01]  /*6180*/  IMAD R0, R28, R11, R4 ;  /* 0x0000000b1c007224 */ /* 0x001fe200078e0204 */
[----:B------:R-:W-:Y:S02]  /*6190*/  IABS R7, R13 ;  /* 0x0000000d00077213 */ /* 0x000fe40000000000 */
[----:B------:R-:W4:Y:S03]  /*61a0*/  LDL R13, [R1+0x10b8] ;  /* 0x0010b800010d7983 */ /* 0x000f260000100800 */
        /* <DEDUP_REMOVED lines=109> */
[C---:B------:R-:W-:Y:S01]  /*6880*/  IMAD.HI.U32 R6, R5.reuse, R3, RZ ;  /* 0x0000000305067227 */ /* 0x040fe200078e00ff */
[----:B------:R-:W-:Y:S02]  /*6890*/  IABS R9, R18 ;  /* 0x0000001200097213 */ /* 0x000fe40000000000 */
        /* <DEDUP_REMOVED lines=71> */
[----:B------:R-:W-:Y:S02]  /*6d10*/  IMAD.MOV R8, RZ, RZ, -R8 ;  /* 0x000000ffff087224 */ /* 0x000fe400078e0a08 */
[----:B------:R-:W-:Y:S01]  /*6d20*/  IMAD R9, R28, R10, R9 ;  /* 0x0000000a1c097224 */ /* 0x000fe200078e0209 */
[----:B------:R-:W-:Y:S02]  /*6d30*/  IABS R2, R18 ;  /* 0x0000001200027213 */ /* 0x000fe40000000000 */
[----:B------:R-:W4:Y:S04]  /*6d40*/  LDL R18, [R1+0x1040] ;  /* 0x0010400001127983 */ /* 0x000f280000100800 */
        /* <DEDUP_REMOVED lines=265> */
[C---:B0-----:R-:W-:Y:S02]  /*7de0*/  IMAD R0, R28.reuse, R11, R4 ;  /* 0x0000000b1c007224 */ /* 0x041fe400078e0204 */
[----:B------:R-:W-:Y:S01]  /*7df0*/  IMAD.HI.U32 R8, R5, R7, RZ ;  /* 0x0000000705087227 */ /* 0x000fe200078e00ff */
[----:B------:R0:W-:Y:S03]  /*7e00*/  STL [R1+0x68], R3 ;  /* 0x0000680301007387 */ /* 0x0001e60000100800 */
[----:B------:R-:W-:Y:S01]  /*7e10*/  IMAD.MOV R10, RZ, RZ, -R10 ;  /* 0x000000ffff0a7224 */ /* 0x000fe200078e0a0a */
[----:B------:R1:W-:Y:S01]  /*7e20*/  STL [R1+0x5c], R0 ;  /* 0x00005c0001007387 */ /* 0x0003e20000100800 */
[----:B------:R-:W-:Y:S02]  /*7e30*/  IMAD.MOV R8, RZ, RZ, -R8 ;  /* 0x000000ffff087224 */ /* 0x000fe400078e0a08 */
[----:B------:R-:W-:-:S02]  /*7e40*/  IMAD R9, R28, R10, R9 ;  /* 0x0000000a1c097224 */ /* 0x000fc400078e0209 */
[C---:B------:R-:W-:Y:S01]  /*7e50*/  IMAD.HI.U32 R6, R5.reuse, R2, RZ ;  /* 0x0000000205067227 */ /* 0x040fe200078e00ff */
[----:B0-----:R-:W-:Y:S02]  /*7e60*/  IABS R3, R23 ;  /* 0x0000001700037213 */ /* 0x001fe40000000000 */
[----:B------:R-:W4:Y:S01]  /*7e70*/  LDL R23, [R1+0xf8c] ;  /* 0x000f8c0001177983 */ /* 0x000f220000100800 */
[----:B-1----:R-:W-:Y:S02]  /*7e80*/  IMAD R0, R28, R8, R7 ;  /* 0x000000081c007224 */ /* 0x002fe400078e0207 */
[----:B------:R-:W-:Y:S01]  /*7e90*/  IMAD.MOV R6, RZ, RZ, -R6 ;  /* 0x000000ffff067224 */ /* 0x000fe200078e0a06 */
[----:B------:R-:W-:Y:S02]  /*7ea0*/  IABS R4, R13 ;  /* 0x0000000d00047213 */ /* 0x000fe40000000000 */
[----:B------:R-:W4:Y:S04]  /*7eb0*/  LDL R13, [R1+0xf7c] ;  /* 0x000f7c00010d7983 */ /* 0x000f280000100800 */
[----:B------:R0:W-:Y:S04]  /*7ec0*/  STL [R1+0x60], R9 ;  /* 0x0000600901007387 */ /* 0x0001e80000100800 */
[----:B------:R1:W-:Y:S01]  /*7ed0*/  STL [R1+0x190], R0 ;  /* 0x0001900001007387 */ /* 0x0003e20000100800 */
[----:B------:R-:W-:Y:S01]  /*7ee0*/  IMAD.HI.U32 R11, R5, R4, RZ ;  /* 0x00000004050b7227 */ /* 0x000fe200078e00ff */
[----:B0-----:R-:W-:-:S02]  /*7ef0*/  IABS R9, R18 ;  /* 0x0000001200097213 */ /* 0x001fc40000000000 */
[----:B------:R-:W4:Y:S01]  /*7f00*/  LDL R18, [R1+0xf80] ;  /* 0x000f800001127983 */ /* 0x000f220000100800 */
[----:B-1----:R-:W-:Y:S02]  /*7f10*/  IMAD R0, R28, R6, R2 ;  /* 0x000000061c007224 */ /* 0x002fe400078e0202 */
[----:B------:R-:W-:-:S03]  /*7f20*/  IMAD.HI.U32 R6, R5, R3, RZ ;  /* 0x0000000305067227 */ /* 0x000fc600078e00ff */
[----:B------:R0:W-:Y:S01]  /*7f30*/  STL [R1+0x194], R0 ;  /* 0x0001940001007387 */ /* 0x0001e20000100800 */
[----:B------:R-:W-:Y:S02]  /*7f40*/  IMAD.MOV R11, RZ, RZ, -R11 ;  /* 0x000000ffff0b7224 */ /* 0x000fe400078e0a0b */
[----:B------:R-:W-:Y:S02]  /*7f50*/  IMAD.MOV R6, RZ, RZ, -R6 ;  /* 0x000000ffff067224 */ /* 0x000fe400078e0a06 */
[C---:B0-----:R-:W-:Y:S02]  /*7f60*/  IMAD R0, R28.reuse, R11, R4 ;  /* 0x0000000b1c007224 */ /* 0x041fe400078e0204 */
[----:B------:R-:W-:Y:S01]  /*7f70*/  IMAD R15, R28, R6, R3 ;  /* 0x000000061c0f7224 */ /* 0x000fe200078e0203 */
[----:B--2---:R-:W-:Y:S02]  /*7f80*/  IABS R7, R16 ;  /* 0x0000001000077213 */ /* 0x004fe40000000000 */
[----:B------:R-:W2:Y:S01]  /*7f90*/  LDL R16, [R1+0xf78] ;  /* 0x000f780001107983 */ /* 0x000ea20000100800 */
[----:B---3--:R-:W-:-:S03]  /*7fa0*/  IABS R2, R19 ;  /* 0x0000001300027213 */ /* 0x008fc60000000000 */
[----:B------:R-:W3:Y:S04]  /*7fb0*/  LDL R19, [R1+0xf74] ;  /* 0x000f740001137983 */ /* 0x000ee80000100800 */
        /* <DEDUP_REMOVED lines=15> */
[----:B------:R-:W2:Y:S01]  /*80b0*/  LDL R23, [R1+0xf6c] ;  /* 0x000f6c0001177983 */ /* 0x000ea20000100800 */
[----:B------:R-:W-:-:S03]  /*80c0*/  IMAD.HI.U32 R6, R5, R3, RZ ;  /* 0x0000000305067227 */ /* 0x000fc600078e00ff */
[----:B------:R0:W-:Y:S01]  /*80d0*/  STL [R1+0x164], R0 ;  /* 0x0001640001007387 */ /* 0x0001e20000100800 */
[----:B------:R-:W-:-:S04]  /*80e0*/  IMAD.HI.U32 R11, R5, R4, RZ ;  /* 0x00000004050b7227 */ /* 0x000fc800078e00ff */
[----:B------:R-:W-:Y:S01]  /*80f0*/  IMAD.MOV R6, RZ, RZ, -R6 ;  /* 0x000000ffff067224 */ /* 0x000fe200078e0a06 */
[----:B------:R-:W-:Y:S02]  /*8100*/  IABS R9, R13 ;  /* 0x0000000d00097213 */ /* 0x000fe40000000000 */
[----:B------:R-:W2:Y:S01]  /*8110*/  LDL R13, [R1+0xf68] ;  /* 0x000f6800010d7983 */ /* 0x000ea20000100800 */
[----:B------:R-:W-:Y:S02]  /*8120*/  IMAD.MOV R11, RZ, RZ, -R11 ;  /* 0x000000ffff0b7224 */ /* 0x000fe400078e0a0b */
[----:B------:R-:W-:Y:S02]  /*8130*/  IMAD R3, R28, R6, R3 ;  /* 0x000000061c037224 */ /* 0x000fe400078e0203 */
[----:B------:R-:W-:-:S04]  /*8140*/  IMAD.HI.U32 R10, R5, R9, RZ ;  /* 0x00000009050a7227 */ /* 0x000fc800078e00ff */
[----:B0-----:R-:W-:Y:S01]  /*8150*/  IMAD R0, R28, R11, R4 ;  /* 0x0000000b1c007224 */ /* 0x001fe200078e0204 */
[----:B------:R-:W-:Y:S02]  /*8160*/  IABS R7, R18 ;  /* 0x0000001200077213 */ /* 0x000fe40000000000 */
[----:B------:R-:W2:Y:S03]  /*8170*/  LDL R18, [R1+0xf64] ;  /* 0x000f640001127983 */ /* 0x000ea60000100800 */
[----:B------:R-:W-:Y:S01]  /*8180*/  IMAD.HI.U32 R8, R5, R7, RZ ;  /* 0x0000000705087227 */ /* 0x000fe200078e00ff */
[----:B------:R-:W-:Y:S03]  /*8190*/  STL [R1+0x148], R3 ;  /* 0x0001480301007387 */ /* 0x000fe60000100800 */
[----:B------:R-:W-:Y:S01]  /*81a0*/  IMAD.MOV R10, RZ, RZ, -R10 ;  /* 0x000000ffff0a7224 */ /* 0x000fe200078e0a0a */
[----:B------:R0:W-:Y:S01]  /*81b0*/  STL [R1+0x100], R0 ;  /* 0x0001000001007387 */ /* 0x0001e20000100800 */
[----:B------:R-:W-:-:S02]  /*81c0*/  IMAD.MOV R8, RZ, RZ, -R8 ;  /* 0x000000ffff087224 */ /* 0x000fc400078e0a08 */
[C---:B------:R-:W-:Y:S01]  /*81d0*/  IMAD R9, R28.reuse, R10, R9 ;  /* 0x0000000a1c097224 */ /* 0x040fe200078e0209 */
[----:B------:R-:W2:Y:S01]  /*81e0*/  LDL R22, [R1+0xf60] ;  /* 0x000f600001167983 */ /* 0x000ea20000100800 */
[----:B0-----:R-:W-:Y:S01]  /*81f0*/  IMAD R0, R28, R8, R7 ;  /* 0x000000081c007224 */ /* 0x001fe200078e0207 */
[----:B---3--:R-:W-:Y:S02]  /*8200*/  IABS R3, R19 ;  /* 0x0000001300037213 */ /* 0x008fe40000000000 */
[----:B------:R-:W3:Y:S04]  /*8210*/  LDL R19, [R1+0xf5c] ;  /* 0x000f5c0001137983 */ /* 0x000ee80000100800 */
[----:B------:R-:W-:Y:S04]  /*8220*/  STL [R1+0x108], R9 ;  /* 0x0001080901007387 */ /* 0x000fe80000100800 */
[----:B------:R0:W-:Y:S01]  /*8230*/  STL [R1+0x120], R0 ;  /* 0x0001200001007387 */ /* 0x0001e20000100800 */
[----:B----4-:R-:W-:-:S03]  /*8240*/  IABS R4, R17 ;  /* 0x0000001100047213 */ /* 0x010fc60000000000 */
[----:B------:R-:W4:Y:S01]  /*8250*/  LDL R17, [R1+0xf54] ;  /* 0x000f540001117983 */ /* 0x000f220000100800 */
[----:B--2---:R-:W-:-:S03]  /*8260*/  IABS R2, R16 ;  /* 0x0000001000027213 */ /* 0x004fc60000000000 */
[----:B------:R-:W2:Y:S02]  /*8270*/  LDL R16, [R1+0xf58] ;  /* 0x000f580001107983 */ /* 0x000ea40000100800 */
[----:B------:R-:W-:-:S04]  /*8280*/  IMAD.HI.U32 R6, R5, R2, RZ ;  /* 0x0000000205067227 */ /* 0x000fc800078e00ff */
[----:B------:R-:W-:-:S04]  /*8290*/  IMAD.MOV R6, RZ, RZ, -R6 ;  /* 0x000000ffff067224 */ /* 0x000fc800078e0a06 */
[----:B0-----:R-:W-:Y:S02]  /*82a0*/  IMAD R0, R28, R6, R2 ;  /* 0x000000061c007224 */ /* 0x001fe400078e0202 */
[----:B------:R-:W-:-:S04]  /*82b0*/  IMAD.HI.U32 R6, R5, R3, RZ ;  /* 0x0000000305067227 */ /* 0x000fc800078e00ff */
[C---:B------:R-:W-:Y:S01]  /*82c0*/  IMAD.HI.U32 R11, R5.reuse, R4, RZ ;  /* 0x00000004050b7227 */ /* 0x040fe200078e00ff */
[----:B------:R0:W-:Y:S03]  /*82d0*/  STL [R1+0x124], R0 ;  /* 0x0001240001007387 */ /* 0x0001e60000100800 */
[----:B------:R-:W-:Y:S02]  /*82e0*/  IMAD.MOV R6, RZ, RZ, -R6 ;  /* 0x000000ffff067224 */ /* 0x000fe400078e0a06 */
[----:B------:R-:W-:Y:S02]  /*82f0*/  IMAD.MOV R11, RZ, RZ, -R11 ;  /* 0x000000ffff0b7224 */ /* 0x000fe400078e0a0b */
[C---:B------:R-:W-:Y:S01]  /*8300*/  IMAD R3, R28.reuse, R6, R3 ;  /* 0x000000061c037224 */ /* 0x040fe200078e0203 */
[----:B------:R-:W-:Y:S01]  /*8310*/  IABS R9, R23 ;  /* 0x0000001700097213 */ /* 0x000fe20000000000 */
[----:B0-----:R-:W-:Y:S01]  /*8320*/  IMAD R0, R28, R11, R4 ;  /* 0x0000000b1c007224 */ /* 0x001fe200078e0204 */
[----:B------:R-:W2:Y:S03]  /*8330*/  LDL R23, [R1+0xf44] ;  /* 0x000f440001177983 */ /* 0x000ea60000100800 */
[----:B------:R-:W-:Y:S01]  /*8340*/  IMAD.HI.U32 R10, R5, R9, RZ ;  /* 0x00000009050a7227 */ /* 0x000fe200078e00ff */
[----:B------:R-:W-:-:S02]  /*8350*/  IABS R7, R13 ;  /* 0x0000000d00077213 */ /* 0x000fc40000000000 */
[----:B------:R-:W2:Y:S03]  /*8360*/  LDL R13, [R1+0xf50] ;  /* 0x000f5000010d7983 */ /* 0x000ea60000100800 */
[C---:B------:R-:W-:Y:S01]  /*8370*/  IMAD.HI.U32 R8, R5.reuse, R7, RZ ;  /* 0x0000000705087227 */ /* 0x040fe200078e00ff */
[----:B------:R-:W-:Y:S03]  /*8380*/  STL [R1+0x10c], R3 ;  /* 0x00010c0301007387 */ /* 0x000fe60000100800 */
[----:B------:R-:W-:Y:S02]  /*8390*/  IMAD.MOV R10, RZ, RZ, -R10 ;  /* 0x000000ffff0a7224 */ /* 0x000fe400078e0a0a */
[----:B------:R-:W-:Y:S01]  /*83a0*/  IMAD.MOV R8, RZ, RZ, -R8 ;  /* 0x000000ffff087224 */ /* 0x000fe200078e0a08 */
[----:B------:R-:W-:Y:S01]  /*83b0*/  IABS R2, R18 ;  /* 0x0000001200027213 */ /* 0x000fe20000000000 */
[----:B------:R-:W-:Y:S01]  /*83c0*/  IMAD R9, R28, R10, R9 ;  /* 0x0000000a1c097224 */ /* 0x000fe200078e0209 */
[----:B------:R-:W2:Y:S03]  /*83d0*/  LDL R18, [R1+0xf48] ;  /* 0x000f480001127983 */ /* 0x000ea60000100800 */
[----:B------:R-:W-:Y:S01]  /*83e0*/  IMAD.HI.U32 R6, R5, R2, RZ ;  /* 0x0000000205067227 */ /* 0x000fe200078e00ff */
[----:B------:R0:W-:Y:S03]  /*83f0*/  STL [R1+0x104], R0 ;  /* 0x0001040001007387 */ /* 0x0001e60000100800 */
[----:B------:R-:W-:-:S02]  /*8400*/  IMAD.MOV R6, RZ, RZ, -R6 ;  /* 0x000000ffff067224 */ /* 0x000fc400078e0a06 */
[C---:B0-----:R-:W-:Y:S01]  /*8410*/  IMAD R0, R28.reuse, R8, R7 ;  /* 0x000000081c007224 */ /* 0x041fe200078e0207 */
[----:B---3--:R-:W-:Y:S02]  /*8420*/  IABS R4, R19 ;  /* 0x0000001300047213 */ /* 0x008fe40000000000 */
[----:B------:R-:W3:Y:S04]  /*8430*/  LDL R19, [R1+0xf4c] ;  /* 0x000f4c0001137983 */ /* 0x000ee80000100800 */
[----:B------:R-:W-:Y:S04]  /*8440*/  STL [R1+0xc4], R9 ;  /* 0x0000c40901007387 */ /* 0x000fe80000100800 */
[----:B------:R0:W-:Y:S02]  /*8450*/  STL [R1+0xcc], R0 ;  /* 0x0000cc0001007387 */ /* 0x0001e40000100800 */
[----:B0-----:R-:W-:Y:S01]  /*8460*/  IMAD R0, R28, R6, R2 ;  /* 0x000000061c007224 */ /* 0x001fe200078e0202 */
[----:B----4-:R-:W-:-:S04]  /*8470*/  IABS R7, R17 ;  /* 0x0000001100077213 */ /* 0x010fc80000000000 */
[----:B------:R0:W-:Y:S04]  /*8480*/  STL [R1+0xec], R0 ;  /* 0x0000ec0001007387 */ /* 0x0001e80000100800 */
[----:B------:R-:W4:Y:S01]  /*8490*/  LDL R17, [R1+0xf40] ;  /* 0x000f400001117983 */ /* 0x000f220000100800 */
[----:B--2---:R-:W-:-:S03]  /*84a0*/  IABS R9, R16 ;  /* 0x0000001000097213 */ /* 0x004fc60000000000 */
[----:B------:R-:W2:Y:S01]  /*84b0*/  LDL R16, [R1+0xf38] ;  /* 0x000f380001107983 */ /* 0x000ea20000100800 */
[----:B------:R-:W-:Y:S01]  /*84c0*/  IABS R3, R22 ;  /* 0x0000001600037213 */ /* 0x000fe20000000000 */
        /* <DEDUP_REMOVED lines=8> */
[----:B------:R-:W-:Y:S01]  /*8550*/  IMAD.MOV R10, RZ, RZ, -R10 ;  /* 0x000000ffff0a7224 */ /* 0x000fe200078e0a0a */
[----:B------:R-:W-:Y:S01]  /*8560*/  STL [R1+0xc8], R3 ;  /* 0x0000c80301007387 */ /* 0x000fe20000100800 */
[----:B------:R-:W-:Y:S01]  /*8570*/  IMAD.MOV R8, RZ, RZ, -R8 ;  /* 0x000000ffff087224 */ /* 0x000fe200078e0a08 */
[----:B------:R-:W-:Y:S01]  /*8580*/  IABS R2, R13 ;  /* 0x0000000d00027213 */ /* 0x000fe20000000000 */
[----:B------:R-:W-:Y:S01]  /*8590*/  IMAD R9, R28, R10, R9 ;  /* 0x0000000a1c097224 */ /* 0x000fe200078e0209 */
[----:B------:R-:W2:Y:S03]  /*85a0*/  LDL R13, [R1+0xf34] ;  /* 0x000f3400010d7983 */ /* 0x000ea60000100800 */
[----:B------:R-:W-:Y:S01]  /*85b0*/  IMAD.HI.U32 R6, R5, R2, RZ ;  /* 0x0000000205067227 */ /* 0x000fe200078e00ff */
[----:B------:R0:W-:Y:S03]  /*85c0*/  STL [R1+0x18], R0 ;  /* 0x0000180001007387 */ /* 0x0001e60000100800 */
[----:B------:R-:W-:Y:S01]  /*85d0*/  IMAD.MOV R6, RZ, RZ, -R6 ;  /* 0x000000ffff067224 */ /* 0x000fe200078e0a06 */
[----:B------:R-:W-:-:S03]  /*85e0*/  IABS R4, R23 ;  /* 0x0000001700047213 */ /* 0x000fc60000000000 */
[C---:B------:R-:W-:Y:S02]  /*85f0*/  IMAD R14, R28.reuse, R6, R2 ;  /* 0x000000061c0e7224 */ /* 0x040fe400078e0202 */
[----:B0-----:R-:W-:Y:S01]  /*8600*/  IMAD R0, R28, R8, R7 ;  /* 0x000000081c007224 */ /* 0x001fe200078e0207 */
[----:B------:R-:W-:Y:S01]  /*8610*/  IABS R3, R18 ;  /* 0x0000001200037213 */ /* 0x000fe20000000000 */
[----:B------:R-:W-:Y:S01]  /*8620*/  STL [R1+0x14], R9 ;  /* 0x0000140901007387 */ /* 0x000fe20000100800 */
[----:B------:R-:W-:-:S03]  /*8630*/  IMAD.HI.U32 R6, R5, R4, RZ ;  /* 0x0000000405067227 */ /* 0x000fc600078e00ff */
[----:B------:R0:W-:Y:S01]  /*8640*/  STL [R1+0x10], R0 ;  /* 0x0000100001007387 */ /* 0x0001e20000100800 */
[----:B------:R-:W-:-:S03]  /*8650*/  IMAD.HI.U32 R7, R5, R3, RZ ;  /* 0x0000000305077227 */ /* 0x000fc600078e00ff */
[----:B------:R-:W-:Y:S04]  /*8660*/  STL [R1+0x14cc], R14 ;  /* 0x0014cc0e01007387 */ /* 0x000fe80000100800 */
[----:B------:R-:W2:Y:S01]  /*8670*/  LDL R18, [R1+0xf30] ;  /* 0x000f300001127983 */ /* 0x000ea20000100800 */
[----:B------:R-:W-:Y:S02]  /*8680*/  IMAD.MOV R6, RZ, RZ, -R6 ;  /* 0x000000ffff067224 */ /* 0x000fe400078e0a06 */
[----:B------:R-:W-:Y:S02]  /*8690*/  IMAD.MOV R7, RZ, RZ, -R7 ;  /* 0x000000ffff077224 */ /* 0x000fe400078e0a07 */
[C---:B------:R-:W-:Y:S02]  /*86a0*/  IMAD R6, R28.reuse, R6, R4 ;  /* 0x000000061c067224 */ /* 0x040fe400078e0204 */
[----:B0-----:R-:W-:Y:S01]  /*86b0*/  IMAD R0, R28, R7, R3 ;  /* 0x000000071c007224 */ /* 0x001fe200078e0203 */
[----:B---3--:R-:W-:-:S02]  /*86c0*/  IABS R2, R19 ;  /* 0x0000001300027213 */ /* 0x008fc40000000000 */
[----:B------:R-:W3:Y:S01]  /*86d0*/  LDL R19, [R1+0xf2c] ;  /* 0x000f2c0001137983 */ /* 0x000ee20000100800 */
[----:B----4-:R-:W-:-:S03]  /*86e0*/  IABS R27, R17 ;  /* 0x00000011001b7213 */ /* 0x010fc60000000000 */
[----:B------:R-:W4:Y:S01]  /*86f0*/  LDL R17, [R1+0xf24] ;  /* 0x000f240001117983 */ /* 0x000f220000100800 */
[----:B--2---:R-:W-:-:S03]  /*8700*/  IABS R26, R16 ;  /* 0x00000010001a7213 */ /* 0x004fc60000000000 */
[----:B------:R0:W-:Y:S04]  /*8710*/  STL [R1+0x8], R6 ;  /* 0x0000080601007387 */ /* 0x0001e80000100800 */
[----:B------:R1:W-:Y:S04]  /*8720*/  STL [R1+0x4], R0 ;  /* 0x0000040001007387 */ /* 0x0003e80000100800 */
[----:B------:R-:W2:Y:S01]  /*8730*/  LDL R16, [R1+0xf28] ;  /* 0x000f280001107983 */ /* 0x000ea20000100800 */
[----:B------:R-:W-:-:S04]  /*8740*/  IMAD.HI.U32 R8, R5, R2, RZ ;  /* 0x0000000205087227 */ /* 0x000fc800078e00ff */
[----:B------:R-:W-:-:S04]  /*8750*/  IMAD.HI.U32 R9, R5, R29, RZ ;  /* 0x0000001d05097227 */ /* 0x000fc800078e00ff */
[----:B------:R-:W-:-:S04]  /*8760*/  IMAD.HI.U32 R4, R5, R27, RZ ;  /* 0x0000001b05047227 */ /* 0x000fc800078e00ff */
[----:B------:R-:W-:Y:S02]  /*8770*/  IMAD.MOV R3, RZ, RZ, -R8 ;  /* 0x000000ffff037224 */ /* 0x000fe400078e0a08 */
[----:B0-----:R-:W-:Y:S02]  /*8780*/  IMAD.MOV R6, RZ, RZ, -R9 ;  /* 0x000000ffff067224 */ /* 0x001fe400078e0a09 */
[----:B------:R-:W-:Y:S02]  /*8790*/  IMAD.MOV R4, RZ, RZ, -R4 ;  /* 0x000000ffff047224 */ /* 0x000fe400078e0a04 */
[C---:B-1----:R-:W-:Y:S02]  /*87a0*/  IMAD R0, R28.reuse, R3, R2 ;  /* 0x000000031c007224 */ /* 0x042fe400078e0202 */
[C---:B------:R-:W-:Y:S02]  /*87b0*/  IMAD R29, R28.reuse, R6, R29 ;  /* 0x000000061c1d7224 */ /* 0x040fe400078e021d */
[----:B------:R-:W-:Y:S01]  /*87c0*/  IMAD R27, R28, R4, R27 ;  /* 0x000000041c1b7224 */ /* 0x000fe200078e021b */
[----:B------:R-:W-:-:S02]  /*87d0*/  IABS R25, R13 ;  /* 0x0000000d00197213 */ /* 0x000fc40000000000 */
[----:B------:R-:W2:Y:S04]  /*87e0*/  LDL R13, [R1+0xf18] ;  /* 0x000f1800010d7983 */ /* 0x000ea80000100800 */
[----:B------:R-:W-:Y:S01]  /*87f0*/  STL [R1+0x14c8], R0 ;  /* 0x0014c80001007387 */ /* 0x000fe20000100800 */
[----:B------:R-:W-:-:S03]  /*8800*/  IMAD.HI.U32 R2, R5, R26, RZ ;  /* 0x0000001a05027227 */ /* 0x000fc600078e00ff */
[----:B------:R0:W-:Y:S01]  /*8810*/  STL [R1+0x14d0], R29 ;  /* 0x0014d01d01007387 */ /* 0x0001e20000100800 */
[----:B------:R-:W-:-:S03]  /*8820*/  IMAD.HI.U32 R3, R5, R25, RZ ;  /* 0x0000001905037227 */ /* 0x000fc600078e00ff */
[----:B------:R-:W-:Y:S01]  /*8830*/  STL [R1+0x14d4], R27 ;  /* 0x0014d41b01007387 */ /* 0x000fe20000100800 */
[----:B------:R-:W-:Y:S02]  /*8840*/  IMAD.MOV R2, RZ, RZ, -R2 ;  /* 0x000000ffff027224 */ /* 0x000fe400078e0a02 */
[----:B------:R-:W-:Y:S02]  /*8850*/  IMAD.MOV R3, RZ, RZ, -R3 ;  /* 0x000000ffff037224 */ /* 0x000fe400078e0a03 */
[C---:B------:R-:W-:Y:S01]  /*8860*/  IMAD R26, R28.reuse, R2, R26 ;  /* 0x000000021c1a7224 */ /* 0x040fe200078e021a */
[----:B------:R-:W-:Y:S02]  /*8870*/  IABS R24, R18 ;  /* 0x0000001200187213 */ /* 0x000fe40000000000 */
[----:B------:R-:W2:Y:S01]  /*8880*/  LDL R18, [R1+0xf14] ;  /* 0x000f140001127983 */ /* 0x000ea20000100800 */
[----:B------:R-:W-:Y:S01]  /*8890*/  IMAD R25, R28, R3, R25 ;  /* 0x000000031c197224 */ /* 0x000fe200078e0219 */
[----:B---3--:R-:W-:-:S02]  /*88a0*/  IABS R23, R19 ;  /* 0x0000001300177213 */ /* 0x008fc40000000000 */
[----:B------:R-:W3:Y:S01]  /*88b0*/  LDL R19, [R1+0xf1c] ;  /* 0x000f1c0001137983 */ /* 0x000ee20000100800 */
[----:B----4-:R-:W-:-:S03]  /*88c0*/  IABS R22, R17 ;  /* 0x0000001100167213 */ /* 0x010fc60000000000 */
[----:B------:R-:W4:Y:S04]  /*88d0*/  LDL R17, [R1+0xf10] ;  /* 0x000f100001117983 */ /* 0x000f280000100800 */
[----:B------:R-:W-:Y:S04]  /*88e0*/  STL [R1+0x14d8], R26 ;  /* 0x0014d81a01007387 */ /* 0x000fe80000100800 */
[----:B------:R-:W-:Y:S01]  /*88f0*/  STL [R1+0x14dc], R25 ;  /* 0x0014dc1901007387 */ /* 0x000fe20000100800 */
[----:B--2---:R-:W-:-:S03]  /*8900*/  IABS R21, R16 ;  /* 0x0000001000157213 */ /* 0x004fc60000000000 */
[----:B------:R-:W2:Y:S01]  /*8910*/  LDL R16, [R1+0xf0c] ;  /* 0x000f0c0001107983 */ /* 0x000ea20000100800 */
[----:B------:R-:W-:-:S04]  /*8920*/  IMAD.HI.U32 R4, R5, R24, RZ ;  /* 0x0000001805047227 */ /* 0x000fc800078e00ff */
[----:B------:R-:W-:-:S04]  /*8930*/  IMAD.HI.U32 R6, R5, R23, RZ ;  /* 0x0000001705067227 */ /* 0x000fc800078e00ff */
[----:B------:R-:W-:-:S04]  /*8940*/  IMAD.HI.U32 R3, R5, R22, RZ ;  /* 0x0000001605037227 */ /* 0x000fc800078e00ff */
[----:B------:R-:W-:Y:S02]  /*8950*/  IMAD.MOV R2, RZ, RZ, -R4 ;  /* 0x000000ffff027224 */ /* 0x000fe400078e0a04 */
[----:B------:R-:W-:Y:S02]  /*8960*/  IMAD.MOV R4, RZ, RZ, -R6 ;  /* 0x000000ffff047224 */ /* 0x000fe400078e0a06 */
[----:B------:R-:W-:Y:S02]  /*8970*/  IMAD.MOV R3, RZ, RZ, -R3 ;  /* 0x000000ffff037224 */ /* 0x000fe400078e0a03 */
[C---:B------:R-:W-:Y:S02]  /*8980*/  IMAD R24, R28.reuse, R2, R24 ;  /* 0x000000021c187224 */ /* 0x040fe400078e0218 */
[C---:B------:R-:W-:Y:S02]  /*8990*/  IMAD R23, R28.reuse, R4, R23 ;  /* 0x000000041c177224 */ /* 0x040fe400078e0217 */
[----:B------:R-:W-:Y:S01]  /*89a0*/  IMAD R22, R28, R3, R22 ;  /* 0x000000031c167224 */ /* 0x000fe200078e0216 */
[----:B------:R-:W-:-:S02]  /*89b0*/  IABS R20, R13 ;  /* 0x0000000d00147213 */ /* 0x000fc40000000000 */
[----:B------:R-:W2:Y:S01]  /*89c0*/  LDL R13, [R1+0xf08] ;  /* 0x000f0800010d7983 */ /* 0x000ea20000100800 */
[----:B------:R-:W-:-:S03]  /*89d0*/  IMAD.HI.U32 R2, R5, R21, RZ ;  /* 0x0000001505027227 */ /* 0x000fc600078e00ff */
[----:B------:R-:W-:Y:S01]  /*89e0*/  STL [R1+0x14ac], R24 ;  /* 0x0014ac1801007387 */ /* 0x000fe20000100800 */
[----:B------:R-:W-:-:S03]  /*89f0*/  IMAD.HI.U32 R3, R5, R20, RZ ;  /* 0x0000001405037227 */ /* 0x000fc600078e00ff */
[----:B------:R-:W-:Y:S01]  /*8a00*/  STL [R1+0x14a8], R23 ;  /* 0x0014a81701007387 */ /* 0x000fe20000100800 */
[----:B------:R-:W-:-:S03]  /*8a10*/  IMAD.MOV R3, RZ, RZ, -R3 ;  /* 0x000000ffff037224 */ /* 0x000fc600078e0a03 */
[----:B------:R-:W-:Y:S01]  /*8a20*/  STL [R1+0x14b4], R22 ;  /* 0x0014b41601007387 */ /* 0x000fe20000100800 */
[----:B------:R-:W-:-:S03]  /*8a30*/  IMAD.MOV R2, RZ, RZ, -R2 ;  /* 0x000000ffff027224 */ /* 0x000fc600078e0a02 */
[----:B------:R-:W2:Y:S04]  /*8a40*/  LDL R12, [R1+0xf04] ;  /* 0x000f0400010c7983 */ /* 0x000ea80000100800 */
[----:B------:R-:W2:Y:S04]  /*8a50*/  LDL R11, [R1+0xf00] ;  /* 0x000f0000010b7983 */ /* 0x000ea80000100800 */
[----:B------:R-:W2:Y:S01]  /*8a60*/  LDL R10, [R1+0xefc] ;  /* 0x000efc00010a7983 */ /* 0x000ea20000100800 */
[----:B------:R-:W-:-:S03]  /*8a70*/  IABS R18, R18 ;  /* 0x0000001200127213 */ /* 0x000fc60000000000 */
[----:B0-----:R-:W2:Y:S01]  /*8a80*/  LDL.LU R29, [R1+0x50] ;  /* 0x00005000011d7983 */ /* 0x001ea20000300800 */
[----:B------:R-:W-:-:S03]  /*8a90*/  IMAD R20, R28, R3, R20 ;  /* 0x000000031c147224 */ /* 0x000fc600078e0214 */
[----:B------:R-:W2:Y:S01]  /*8aa0*/  LDL.LU R0, [R1+0x4c] ;  /* 0x00004c0001007983 */ /* 0x000ea20000300800 */
[----:B------:R-:W-:-:S04]  /*8ab0*/  IMAD.HI.U32 R6, R5, R18, RZ ;  /* 0x0000001205067227 */ /* 0x000fc800078e00ff */
[----:B------:R-:W-:-:S05]  /*8ac0*/  IMAD R21, R28, R2, R21 ;  /* 0x000000021c157224 */ /* 0x000fca00078e0215 */
[----:B------:R-:W-:Y:S04]  /*8ad0*/  STL [R1+0x14b8], R21 ;  /* 0x0014b81501007387 */ /* 0x000fe80000100800 */
[----:B------:R0:W-:Y:S01]  /*8ae0*/  STL [R1+0x14bc], R20 ;  /* 0x0014bc1401007387 */ /* 0x0001e20000100800 */
[----:B---3--:R-:W-:-:S05]  /*8af0*/  IABS R19, R19 ;  /* 0x0000001300137213 */ /* 0x008fca0000000000 */
[----:B------:R-:W-:-:S04]  /*8b00*/  IMAD.HI.U32 R4, R5, R19, RZ ;  /* 0x0000001305047227 */ /* 0x000fc800078e00ff */
[----:B------:R-:W-:Y:S02]  /*8b10*/  IMAD.MOV R2, RZ, RZ, -R4 ;  /* 0x000000ffff027224 */ /* 0x000fe400078e0a04 */
[----:B------:R-:W-:Y:S02]  /*8b20*/  IMAD.MOV R4, RZ, RZ, -R6 ;  /* 0x000000ffff047224 */ /* 0x000fe400078e0a06 */
[C---:B------:R-:W-:Y:S02]  /*8b30*/  IMAD R19, R28.reuse, R2, R19 ;  /* 0x000000021c137224 */ /* 0x040fe400078e0213 */
[----:B------:R-:W-:Y:S01]  /*8b40*/  IMAD R18, R28, R4, R18 ;  /* 0x000000041c127224 */ /* 0x000fe200078e0212 */
[----:B----4-:R-:W-:-:S05]  /*8b50*/  IABS R17, R17 ;  /* 0x0000001100117213 */ /* 0x010fca0000000000 */
[----:B------:R-:W-:-:S04]  /*8b60*/  IMAD.HI.U32 R3, R5, R17, RZ ;  /* 0x0000001105037227 */ /* 0x000fc800078e00ff */
[----:B------:R-:W-:Y:S01]  /*8b70*/  IMAD.MOV R3, RZ, RZ, -R3 ;  /* 0x000000ffff037224 */ /* 0x000fe200078e0a03 */
[----:B------:R-:W-:Y:S01]  /*8b80*/  STL [R1+0x14c0], R19 ;  /* 0x0014c01301007387 */ /* 0x000fe20000100800 */
[----:B--2---:R-:W-:Y:S02]  /*8b90*/  IABS R16, R16 ;  /* 0x0000001000107213 */ /* 0x004fe40000000000 */
[----:B------:R-:W-:Y:S01]  /*8ba0*/  IMAD R17, R28, R3, R17 ;  /* 0x000000031c117224 */ /* 0x000fe200078e0211 */
[----:B------:R-:W-:Y:S02]  /*8bb0*/  STL [R1+0x14c4], R18 ;  /* 0x0014c41201007387 */ /* 0x000fe40000100800 */
[----:B------:R-:W-:Y:S02]  /*8bc0*/  IMAD.HI.U32 R2, R5, R16, RZ ;  /* 0x0000001005027227 */ /* 0x000fe400078e00ff */
[----:B------:R-:W-:Y:S04]  /*8bd0*/  STL [R1+0x14e0], R17 ;  /* 0x0014e01101007387 */ /* 0x000fe80000100800 */
[----:B------:R-:W2:Y:S01]  /*8be0*/  LDL R6, [R1+0xef8] ;  /* 0x000ef80001067983 */ /* 0x000ea20000100800 */
[----:B------:R-:W-:-:S03]  /*8bf0*/  IMAD.MOV R2, RZ, RZ, -R2 ;  /* 0x000000ffff027224 */ /* 0x000fc600078e0a02 */
[----:B------:R-:W3:Y:S04]  /*8c00*/  LDL.LU R9, [R1+0x48] ;  /* 0x0000480001097983 */ /* 0x000ee80000300800 */
[----:B0-----:R-:W4:Y:S04]  /*8c10*/  LDL.LU R20, [R1+0x44] ;  /* 0x0000440001147983 */ /* 0x001f280000300800 */
[----:B------:R-:W2:Y:S04]  /*8c20*/  LDL.LU R21, [R1+0x40] ;  /* 0x0000400001157983 */ /* 0x000ea80000300800 */
[----:B------:R-:W2:Y:S01]  /*8c30*/  LDL.LU R24, [R1+0x3c] ;  /* 0x00003c0001187983 */ /* 0x000ea20000300800 */
[----:B------:R-:W-:-:S03]  /*8c40*/  IMAD R16, R28, R2, R16 ;  /* 0x000000021c107224 */ /* 0x000fc600078e0210 */
[----:B------:R-:W2:Y:S04]  /*8c50*/  LDL.LU R25, [R1+0x38] ;  /* 0x0000380001197983 */ /* 0x000ea80000300800 */
[----:B------:R-:W2:Y:S04]  /*8c60*/  LDL.LU R8, [R1+0x34] ;  /* 0x0000340001087983 */ /* 0x000ea80000300800 */
[----:B------:R-:W2:Y:S04]  /*8c70*/  LDL.LU R22, [R1+0x2c] ;  /* 0x00002c0001167983 */ /* 0x000ea80000300800 */
[----:B------:R-:W2:Y:S04]  /*8c80*/  LDL.LU R23, [R1+0x28] ;  /* 0x0000280001177983 */ /* 0x000ea80000300800 */
[----:B------:R-:W2:Y:S04]  /*8c90*/  LDL.LU R26, [R1+0x24] ;  /* 0x00002400011a7983 */ /* 0x000ea80000300800 */
[----:B------:R-:W2:Y:S04]  /*8ca0*/  LDL.LU R27, [R1+0x20] ;  /* 0x00002000011b7983 */ /* 0x000ea80000300800 */
[----:B------:R-:W2:Y:S04]  /*8cb0*/  LDL.LU R7, [R1+0x1c] ;  /* 0x00001c0001077983 */ /* 0x000ea80000300800 */
[----:B------:R-:W2:Y:S04]  /*8cc0*/  LDL.LU R14, [R1+0x38c] ;  /* 0x00038c00010e7983 */ /* 0x000ea80000300800 */
[----:B------:R0:W-:Y:S04]  /*8cd0*/  STL [R1+0x14e4], R16 ;  /* 0x0014e41001007387 */ /* 0x0001e80000100800 */
[----:B0-----:R-:W2:Y:S01]  /*8ce0*/  LDL.LU R16, [R1+0x30] ;  /* 0x0000300001107983 */ /* 0x001ea20000300800 */
[----:B------:R-:W-:-:S02]  /*8cf0*/  ISETP.GT.U32.AND P1, PT, R28, R0, PT ;  /* 0x000000001c00720c */ /* 0x000fc40003f24070 */
[----:B------:R-:W-:-:S11]  /*8d00*/  ISETP.GT.U32.AND P0, PT, R28, R29, PT ;  /* 0x0000001d1c00720c */ /* 0x000fd60003f04070 */
[----:B------:R-:W-:-:S05]  /*8d10*/  @!P1 IMAD.IADD R0, R0, 0x1, -R28 ;  /* 0x0000000100009824 */ /* 0x000fca00078e0a1c */
[----:B------:R-:W-:Y:S02]  /*8d20*/  ISETP.GT.U32.AND P6, PT, R28, R0, PT ;  /* 0x000000001c00720c */ /* 0x000fe40003fc4070 */
[----:B------:R-:W-:Y:S01]  /*8d30*/  IABS R13, R13 ;  /* 0x0000000d000d7213 */ /* 0x000fe20000000000 */
[----:B------:R-:W-:Y:S01]  /*8d40*/  @!P0 IMAD.IADD R29, R29, 0x1, -R28 ;  /* 0x000000011d1d8824 */ /* 0x000fe200078e0a1c */
[----:B------:R-:W-:-:S03]  /*8d50*/  IABS R12, R12 ;  /* 0x0000000c000c7213 */ /* 0x000fc60000000000 */
[----:B------:R-:W-:Y:S01]  /*8d60*/  IMAD.HI.U32 R3, R5, R13, RZ ;  /* 0x0000000d05037227 */ /* 0x000fe200078e00ff */
[----:B------:R-:W-:-:S05]  /*8d70*/  IABS R11, R11 ;  /* 0x0000000b000b7213 */ /* 0x000fca0000000000 */
[----:B------:R-:W-:Y:S01]  /*8d80*/  @!P6 IMAD.IADD R0, R0, 0x1, -R28 ;  /* 0x000000010000e824 */ /* 0x000fe200078e0a1c */
[----:B------:R-:W-:Y:S01]  /*8d90*/  IABS R10, R10 ;  /* 0x0000000a000a7213 */ /* 0x000fe20000000000 */
[----:B------:R-:W-:Y:S01]  /*8da0*/  IMAD.MOV R3, RZ, RZ, -R3 ;  /* 0x000000ffff037224 */ /* 0x000fe200078e0a03 */
[----:B------:R-:W-:Y:S01]  /*8db0*/  ISETP.GT.U32.AND P2, PT, R28, R29, PT ;  /* 0x0000001d1c00720c */ /* 0x000fe20003f44070 */
[----:B------:R-:W-:-:S04]  /*8dc0*/  IMAD.HI.U32 R4, R5, R12, RZ ;  /* 0x0000000c05047227 */ /* 0x000fc800078e00ff */
[----:B------:R-:W-:Y:S02]  /*8dd0*/  IMAD R13, R28, R3, R13 ;  /* 0x000000031c0d7224 */ /* 0x000fe400078e020d */
[----:B------:R-:W-:-:S04]  /*8de0*/  IMAD.HI.U32 R3, R5, R11, RZ ;  /* 0x0000000b05037227 */ /* 0x000fc800078e00ff */
[----:B------:R-:W-:Y:S02]  /*8df0*/  IMAD.MOV R2, RZ, RZ, -R4 ;  /* 0x000000ffff027224 */ /* 0x000fe400078e0a04 */
[----:B------:R-:W-:-:S04]  /*8e00*/  IMAD.HI.U32 R4, R5, R10, RZ ;  /* 0x0000000a05047227 */ /* 0x000fc800078e00ff */
[----:B------:R-:W-:Y:S02]  /*8e10*/  IMAD.MOV R3, RZ, RZ, -R3 ;  /* 0x000000ffff037224 */ /* 0x000fe400078e0a03 */
[C---:B------:R-:W-:Y:S02]  /*8e20*/  IMAD R12, R28.reuse, R2, R12 ;  /* 0x000000021c0c7224 */ /* 0x040fe400078e020c */
[----:B------:R-:W-:Y:S02]  /*8e30*/  IMAD.MOV R2, RZ, RZ, -R4 ;  /* 0x000000ffff027224 */ /* 0x000fe400078e0a04 */
[C---:B------:R-:W-:Y:S02]  /*8e40*/  IMAD R11, R28.reuse, R3, R11 ;  /* 0x000000031c0b7224 */ /* 0x040fe400078e020b */
[----:B------:R-:W-:Y:S01]  /*8e50*/  IMAD R10, R28, R2, R10 ;  /* 0x000000021c0a7224 */ /* 0x000fe200078e020a */
[----:B------:R-:W-:Y:S01]  /*8e60*/  STL [R1+0x14e8], R13 ;  /* 0x0014e80d01007387 */ /* 0x000fe20000100800 */
[----:B------:R-:W-:-:S03]  /*8e70*/  @!P2 IMAD.IADD R29, R29, 0x1, -R28 ;  /* 0x000000011d1da824 */ /* 0x000fc600078e0a1c */
[----:B------:R-:W-:Y:S04]  /*8e80*/  STL [R1+0x14ec], R12 ;  /* 0x0014ec0c01007387 */ /* 0x000fe80000100800 */
[----:B------:R-:W-:Y:S04]  /*8e90*/  STL [R1+0x14f0], R11 ;  /* 0x0014f00b01007387 */ /* 0x000fe80000100800 */
[----:B------:R-:W-:Y:S04]  /*8ea0*/  STL [R1+0x14f4], R10 ;  /* 0x0014f40a01007387 */ /* 0x000fe80000100800 */
[----:B------:R0:W-:Y:S04]  /*8eb0*/  STL [R1+0x50], R29 ;  /* 0x0000501d01007387 */ /* 0x0001e80000100800 */
[----:B0-----:R-:W2:Y:S04]  /*8ec0*/  LDL.LU R29, [R1+0x3a4] ;  /* 0x0003a400011d7983 */ /* 0x001ea80000300800 */
[----:B------:R-:W2:Y:S04]  /*8ed0*/  LDL.LU R18, [R1+0x394] ;  /* 0x0003940001127983 */ /* 0x000ea80000300800 */
[----:B------:R-:W2:Y:S04]  /*8ee0*/  LDL.LU R19, [R1+0x39c] ;  /* 0x00039c0001137983 */ /* 0x000ea80000300800 */
[----:B------:R0:W-:Y:S01]  /*8ef0*/  STL [R1+0x4c], R0 ;  /* 0x00004c0001007387 */ /* 0x0001e20000100800 */
[----:B---3--:R-:W-:-:S02]  /*8f00*/  ISETP.GT.U32.AND P4, PT, R28, R9, PT ;  /* 0x000000091c00720c */ /* 0x008fc40003f84070 */
[C---:B----4-:R-:W-:Y:S02]  /*8f10*/  ISETP.GT.U32.AND P5, PT, R28.reuse, R20, PT ;  /* 0x000000141c00720c */ /* 0x050fe40003fa4070 */
[C---:B--2---:R-:W-:Y:S02]  /*8f20*/  ISETP.GT.U32.AND P3, PT, R28.reuse, R21, PT ;  /* 0x000000151c00720c */ /* 0x044fe40003f64070 */
[----:B------:R-:W-:-:S07]  /*8f30*/  ISETP.GT.U32.AND P0, PT, R28, R24, PT ;  /* 0x000000181c00720c */ /* 0x000fce0003f04070 */
[--C-:B------:R-:W-:Y:S02]  /*8f40*/  @!P4 IMAD.IADD R9, R9, 0x1, -R28.reuse ;  /* 0x000000010909c824 */ /* 0x100fe400078e0a1c */
[--C-:B------:R-:W-:Y:S02]  /*8f50*/  @!P5 IMAD.IADD R20, R20, 0x1, -R28.reuse ;  /* 0x000000011414d824 */ /* 0x100fe400078e0a1c */
[--C-:B------:R-:W-:Y:S01]  /*8f60*/  @!P3 IMAD.IADD R21, R21, 0x1, -R28.reuse ;  /* 0x000000011515b824 */ /* 0x100fe200078e0a1c */
[C---:B------:R-:W-:Y:S02]  /*8f70*/  ISETP.GT.U32.AND P4, PT, R28.reuse, R22, PT ;  /* 0x000000161c00720c */ /* 0x040fe40003f84070 */
[C---:B------:R-:W-:Y:S02]  /*8f80*/  ISETP.GT.U32.AND P5, PT, R28.reuse, R23, PT ;  /* 0x000000171c00720c */ /* 0x040fe40003fa4070 */
[----:B------:R-:W-:Y:S01]  /*8f90*/  ISETP.GT.U32.AND P3, PT, R28, R26, PT ;  /* 0x0000001a1c00720c */ /* 0x000fe20003f64070 */
[----:B------:R-:W-:Y:S01]  /*8fa0*/  @!P0 IMAD.IADD R24, R24, 0x1, -R28 ;  /* 0x0000000118188824 */ /* 0x000fe200078e0a1c */
[----:B------:R-:W-:-:S07]  /*8fb0*/  ISETP.GT.U32.AND P1, PT, R28, R25, PT ;  /* 0x000000191c00720c */ /* 0x000fce0003f24070 */
[--C-:B------:R-:W-:Y:S01]  /*8fc0*/  @!P4 IMAD.IADD R22, R22, 0x1, -R28.reuse ;  /* 0x000000011616c824 */ /* 0x100fe200078e0a1c */
[C---:B------:R-:W-:Y:S01]  /*8fd0*/  ISETP.GT.U32.AND P4, PT, R28.reuse, R20, PT ;  /* 0x000000141c00720c */ /* 0x040fe20003f84070 */
[--C-:B------:R-:W-:Y:S01]  /*8fe0*/  @!P5 IMAD.IADD R23, R23, 0x1, -R28.reuse ;  /* 0x000000011717d824 */ /* 0x100fe200078e0a1c */
[----:B------:R-:W-:Y:S01]  /*8ff0*/  ISETP.GT.U32.AND P6, PT, R28, R16, PT ;  /* 0x000000101c00720c */ /* 0x000fe20003fc4070 */
[----:B------:R-:W-:Y:S01]  /*9000*/  @!P3 IMAD.IADD R26, R26, 0x1, -R28 ;  /* 0x000000011a1ab824 */ /* 0x000fe200078e0a1c */
[C---:B------:R-:W-:Y:S02]  /*9010*/  ISETP.GT.U32.AND P5, PT, R28.reuse, R21, PT ;  /* 0x000000151c00720c */ /* 0x040fe40003fa4070 */
[C---:B------:R-:W-:Y:S02]  /*9020*/  ISETP.GT.U32.AND P0, PT, R28.reuse, R27, PT ;  /* 0x0000001b1c00720c */ /* 0x040fe40003f04070 */
[----:B------:R-:W-:-:S07]  /*9030*/  ISETP.GT.U32.AND P3, PT, R28, R24, PT ;  /* 0x000000181c00720c */ /* 0x000fce0003f64070 */
[--C-:B------:R-:W-:Y:S01]  /*9040*/  @!P6 IMAD.IADD R16, R16, 0x1, -R28.reuse ;  /* 0x000000011010e824 */ /* 0x100fe200078e0a1c */
[----:B------:R-:W-:Y:S01]  /*9050*/  ISETP.GT.U32.AND P6, PT, R28, R9, PT ;  /* 0x000000091c00720c */ /* 0x000fe20003fc4070 */
[--C-:B------:R-:W-:Y:S01]  /*9060*/  @!P1 IMAD.IADD R25, R25, 0x1, -R28.reuse ;  /* 0x0000000119199824 */ /* 0x100fe200078e0a1c */
[----:B------:R-:W-:Y:S01]  /*9070*/  IABS R4, R6 ;  /* 0x0000000600047213 */ /* 0x000fe20000000000 */
[--C-:B------:R-:W-:Y:S01]  /*9080*/  @!P4 IMAD.IADD R20, R20, 0x1, -R28.reuse ;  /* 0x000000011414c824 */ /* 0x100fe200078e0a1c */
[----:B------:R-:W2:Y:S01]  /*9090*/  LDL.LU R6, [R1+0x3a0] ;  /* 0x0003a00001067983 */ /* 0x000ea20000300800 */
[----:B------:R-:W-:-:S03]  /*90a0*/  @!P5 IMAD.IADD R21, R21, 0x1, -R28 ;  /* 0x000000011515d824 */ /* 0x000fc600078e0a1c */
[----:B0-----:R-:W3:Y:S05]  /*90b0*/  LDL.LU R0, [R1+0x398] ;  /* 0x0003980001007983 */ /* 0x001eea0000300800 */
[--C-:B------:R-:W-:Y:S02]  /*90c0*/  @!P6 IMAD.IADD R9, R9, 0x1, -R28.reuse ;  /* 0x000000010909e824 */ /* 0x100fe400078e0a1c */
[--C-:B------:R-:W-:Y:S01]  /*90d0*/  @!P0 IMAD.IADD R27, R27, 0x1, -R28.reuse ;  /* 0x000000011b1b8824 */ /* 0x100fe200078e0a1c */
[----:B------:R-:W-:Y:S01]  /*90e0*/  ISETP.GT.U32.AND P0, PT, R28, R25, PT ;  /* 0x000000191c00720c */ /* 0x000fe20003f04070 */
[--C-:B------:R-:W-:Y:S01]  /*90f0*/  @!P3 IMAD.IADD R24, R24, 0x1, -R28.reuse ;  /* 0x000000011818b824 */ /* 0x100fe200078e0a1c */
[----:B------:R0:W-:Y:S04]  /*9100*/  STL [R1+0x48], R9 ;  /* 0x0000480901007387 */ /* 0x0001e80000100800 */
[----:B0-----:R-:W4:Y:S04]  /*9110*/  LDL.LU R9, [R1+0x390] ;  /* 0x0003900001097983 */ /* 0x001f280000300800 */
[----:B------:R0:W-:Y:S04]  /*9120*/  STL [R1+0x44], R20 ;  /* 0x0000441401007387 */ /* 0x0001e80000100800 */
[----:B------:R-:W4:Y:S04]  /*9130*/  LDL.LU R13, [R1+0x37c] ;  /* 0x00037c00010d7983 */ /* 0x000f280000300800 */
[----:B------:R1:W-:Y:S04]  /*9140*/  STL [R1+0x40], R21 ;  /* 0x0000401501007387 */ /* 0x0003e80000100800 */
[----:B------:R-:W4:Y:S04]  /*9150*/  LDL.LU R17, [R1+0x384] ;  /* 0x0003840001117983 */ /* 0x000f280000300800 */
[----:B------:R1:W-:Y:S04]  /*9160*/  STL [R1+0x3c], R24 ;  /* 0x00003c1801007387 */ /* 0x0003e80000100800 */
[----:B0-----:R-:W4:Y:S04]  /*9170*/  LDL.LU R20, [R1+0x388] ;  /* 0x0003880001147983 */ /* 0x001f280000300800 */
[----:B-1----:R-:W4:Y:S01]  /*9180*/  LDL.LU R21, [R1+0x380] ;  /* 0x0003800001157983 */ /* 0x002f220000300800 */
[----:B------:R-:W-:-:S05]  /*9190*/  @!P0 IMAD.IADD R25, R25, 0x1, -R28 ;  /* 0x0000000119198824 */ /* 0x000fca00078e0a1c */
[----:B------:R0:W-:Y:S04]  /*91a0*/  STL [R1+0x38], R25 ;  /* 0x0000381901007387 */ /* 0x0001e80000100800 */
[----:B------:R-:W4:Y:S04]  /*91b0*/  LDL.LU R24, [R1+0x364] ;  /* 0x0003640001187983 */ /* 0x000f280000300800 */
[----:B0-----:R-:W4:Y:S01]  /*91c0*/  LDL.LU R25, [R1+0x36c] ;  /* 0x00036c0001197983 */ /* 0x001f220000300800 */
[C---:B------:R-:W-:Y:S02]  /*91d0*/  ISETP.GT.U32.AND P2, PT, R28.reuse, R8, PT ;  /* 0x000000081c00720c */ /* 0x040fe40003f44070 */
[----:B------:R-:W-:-:S11]  /*91e0*/  ISETP.GT.U32.AND P1, PT, R28, R7, PT ;  /* 0x000000071c00720c */ /* 0x000fd60003f24070 */
[--C-:B------:R-:W-:Y:S01]  /*91f0*/  @!P2 IMAD.IADD R8, R8, 0x1, -R28.reuse ;  /* 0x000000010808a824 */ /* 0x100fe200078e0a1c */
[C---:B------:R-:W-:Y:S01]  /*9200*/  ISETP.GT.U32.AND P2, PT, R28.reuse, R14, PT ;  /* 0x0000000e1c00720c */ /* 0x040fe20003f44070 */
[----:B------:R-:W-:Y:S01]  /*9210*/  @!P1 IMAD.IADD R7, R7, 0x1, -R28 ;  /* 0x0000000107079824 */ /* 0x000fe200078e0a1c */
[C---:B------:R-:W-:Y:S02]  /*9220*/  ISETP.GT.U32.AND P4, PT, R28.reuse, R22, PT ;  /* 0x000000161c00720c */ /* 0x040fe40003f84070 */
[C---:B------:R-:W-:Y:S02]  /*9230*/  ISETP.GT.U32.AND P1, PT, R28.reuse, R8, PT ;  /* 0x000000081c00720c */ /* 0x040fe40003f24070 */
[----:B------:R-:W-:-:S07]  /*9240*/  ISETP.GT.U32.AND P5, PT, R28, R23, PT ;  /* 0x000000171c00720c */ /* 0x000fce0003fa4070 */
[--C-:B------:R-:W-:Y:S01]  /*9250*/  @!P2 IMAD.IADD R14, R14, 0x1, -R28.reuse ;  /* 0x000000010e0ea824 */ /* 0x100fe200078e0a1c */
[----:B------:R-:W-:Y:S01]  /*9260*/  ISETP.GT.U32.AND P2, PT, R28, R16, PT ;  /* 0x000000101c00720c */ /* 0x000fe20003f44070 */
[----:B------:R-:W-:-:S03]  /*9270*/  @!P4 IMAD.IADD R22, R22, 0x1, -R28 ;  /* 0x000000011616c824 */ /* 0x000fc600078e0a1c */
[----:B------:R-:W-:Y:S01]  /*9280*/  ISETP.GT.U32.AND P6, PT, R28, R14, PT ;  /* 0x0000000e1c00720c */ /* 0x000fe20003fc4070 */
[----:B------:R-:W-:Y:S01]  /*9290*/  @!P1 IMAD.IADD R8, R8, 0x1, -R28 ;  /* 0x0000000108089824 */ /* 0x000fe200078e0a1c */
[C---:B------:R-:W-:Y:S02]  /*92a0*/  ISETP.GT.U32.AND P3, PT, R28.reuse, R26, PT ;  /* 0x0000001a1c00720c */ /* 0x040fe40003f64070 */
[----:B------:R-:W-:-:S05]  /*92b0*/  ISETP.GT.U32.AND P4, PT, R28, R18, PT ;  /* 0x000000121c00720c */ /* 0x000fca0003f84070 */
[--C-:B------:R-:W-:Y:S01]  /*92c0*/  @!P2 IMAD.IADD R16, R16, 0x1, -R28.reuse ;  /* 0x000000011010a824 */ /* 0x100fe200078e0a1c */
[C---:B------:R-:W-:Y:S01]  /*92d0*/  ISETP.GT.U32.AND P2, PT, R28.reuse, R29, PT ;  /* 0x0000001d1c00720c */ /* 0x040fe20003f44070 */
[--C-:B------:R-:W-:Y:S01]  /*92e0*/  @!P5 IMAD.IADD R23, R23, 0x1, -R28.reuse ;  /* 0x000000011717d824 */ /* 0x100fe200078e0a1c */
[C---:B------:R-:W-:Y:S01]  /*92f0*/  ISETP.GT.U32.AND P0, PT, R28.reuse, R27, PT ;  /* 0x0000001b1c00720c */ /* 0x040fe20003f04070 */
[----:B------:R0:W-:Y:S01]  /*9300*/  STL [R1+0x34], R8 ;  /* 0x0000340801007387 */ /* 0x0001e20000100800 */
[----:B------:R-:W-:Y:S01]  /*9310*/  ISETP.GT.U32.AND P5, PT, R28, R19, PT ;  /* 0x000000131c00720c */ /* 0x000fe20003fa4070 */
[--C-:B------:R-:W-:Y:S01]  /*9320*/  @!P6 IMAD.IADD R14, R14, 0x1, -R28.reuse ;  /* 0x000000010e0ee824 */ /* 0x100fe200078e0a1c */
[----:B------:R-:W-:Y:S01]  /*9330*/  ISETP.GT.U32.AND P1, PT, R28, R7, PT ;  /* 0x000000071c00720c */ /* 0x000fe20003f24070 */
[----:B0-----:R-:W4:Y:S06]  /*9340*/  LDL.LU R8, [R1+0x374] ;  /* 0x0003740001087983 */ /* 0x001f2c0000300800 */
[----:B------:R-:W-:-:S02]  /*9350*/  @!P2 IMAD.IADD R29, R29, 0x1, -R28 ;  /* 0x000000011d1da824 */ /* 0x000fc400078e0a1c */
[--C-:B------:R-:W-:Y:S02]  /*9360*/  @!P3 IMAD.IADD R26, R26, 0x1, -R28.reuse ;  /* 0x000000011a1ab824 */ /* 0x100fe400078e0a1c */
[--C-:B------:R-:W-:Y:S02]  /*9370*/  @!P4 IMAD.IADD R18, R18, 0x1, -R28.reuse ;  /* 0x000000011212c824 */ /* 0x100fe400078e0a1c */
[--C-:B------:R-:W-:Y:S02]  /*9380*/  @!P0 IMAD.IADD R27, R27, 0x1, -R28.reuse ;  /* 0x000000011b1b8824 */ /* 0x100fe400078e0a1c */
[--C-:B------:R-:W-:Y:S01]  /*9390*/  @!P5 IMAD.IADD R19, R19, 0x1, -R28.reuse ;  /* 0x000000011313d824 */ /* 0x100fe200078e0a1c */
[----:B------:R-:W-:Y:S01]  /*93a0*/  STL [R1+0x30], R16 ;  /* 0x0000301001007387 */ /* 0x000fe20000100800 */
[----:B------:R-:W-:Y:S02]  /*93b0*/  @!P1 IMAD.IADD R7, R7, 0x1, -R28 ;  /* 0x0000000107079824 */ /* 0x000fe400078e0a1c */
[----:B------:R-:W-:Y:S01]  /*93c0*/  IMAD.HI.U32 R2, R5, R4, RZ ;  /* 0x0000000405027227 */ /* 0x000fe200078e00ff */
[----:B------:R-:W-:Y:S04]  /*93d0*/  STL [R1+0x2c], R22 ;  /* 0x00002c1601007387 */ /* 0x000fe80000100800 */
[----:B------:R-:W-:Y:S01]  /*93e0*/  STL [R1+0x28], R23 ;  /* 0x0000281701007387 */ /* 0x000fe20000100800 */
[----:B------:R-:W-:-:S03]  /*93f0*/  IMAD.MOV R2, RZ, RZ, -R2 ;  /* 0x000000ffff027224 */ /* 0x000fc600078e0a02 */
[----:B------:R-:W-:Y:S04]  /*9400*/  STL [R1+0x24], R26 ;  /* 0x0000241a01007387 */ /* 0x000fe80000100800 */
[----:B------:R-:W-:Y:S04]  /*9410*/  STL [R1+0x20], R27 ;  /* 0x0000201b01007387 */ /* 0x000fe80000100800 */
[----:B------:R0:W-:Y:S04]  /*9420*/  STL [R1+0x38c], R14 ;  /* 0x00038c0e01007387 */ /* 0x0001e80000100800 */
[----:B------:R1:W-:Y:S01]  /*9430*/  STL [R1+0x1c], R7 ;  /* 0x00001c0701007387 */ /* 0x0003e20000100800 */
[----:B------:R-:W-:-:S03]  /*9440*/  IMAD R4, R28, R2, R4 ;  /* 0x000000021c047224 */ /* 0x000fc600078e0204 */
[----:B0-----:R-:W4:Y:S04]  /*9450*/  LDL R14, [R1+0xef4] ;  /* 0x000ef400010e7983 */ /* 0x001f280000100800 */
[----:B-1----:R-:W4:Y:S04]  /*9460*/  LDL.LU R7, [R1+0x378] ;  /* 0x0003780001077983 */ /* 0x002f280000300800 */
[----:B------:R-:W4:Y:S04]  /*9470*/  LDL.LU R22, [R1+0x370] ;  /* 0x0003700001167983 */ /* 0x000f280000300800 */
[----:B------:R-:W4:Y:S04]  /*9480*/  LDL.LU R23, [R1+0x368] ;  /* 0x0003680001177983 */ /* 0x000f280000300800 */
[----:B------:R-:W4:Y:S04]  /*9490*/  LDL.LU R26, [R1+0x354] ;  /* 0x00035400011a7983 */ /* 0x000f280000300800 */
[----:B------:R-:W-:Y:S04]  /*94a0*/  STL [R1+0x14f8], R4 ;  /* 0x0014f80401007387 */ /* 0x000fe80000100800 */
[----:B------:R-:W4:Y:S01]  /*94b0*/  LDL.LU R27, [R1+0x35c] ;  /* 0x00035c00011b7983 */ /* 0x000f220000300800 */
[----:B--2---:R-:W-:-:S02]  /*94c0*/  ISETP.GT.U32.AND P3, PT, R28, R6, PT ;  /* 0x000000061c00720c */ /* 0x004fc40003f64070 */
[----:B---3--:R-:W-:-:S11]  /*94d0*/  ISETP.GT.U32.AND P0, PT, R28, R0, PT ;  /* 0x000000001c00720c */ /* 0x008fd60003f04070 */
[----:B------:R-:W-:Y:S01]  /*94e0*/  @!P3 IMAD.IADD R6, R6, 0x1, -R28 ;  /* 0x000000010606b824 */ /* 0x000fe200078e0a1c */
[C---:B----4-:R-:W-:Y:S02]  /*94f0*/  ISETP.GT.U32.AND P6, PT, R28.reuse, R13, PT ;  /* 0x0000000d1c00720c */ /* 0x050fe40003fc4070 */
[C---:B------:R-:W-:Y:S02]  /*9500*/  ISETP.GT.U32.AND P2, PT, R28.reuse, R17, PT ;  /* 0x000000111c00720c */ /* 0x040fe40003f44070 */
[C---:B------:R-:W-:Y:S02]  /*9510*/  ISETP.GT.U32.AND P4, PT, R28.reuse, R20, PT ;  /* 0x000000141c00720c */ /* 0x040fe40003f84070 */
[----:B------:R-:W-:-:S07]  /*9520*/  ISETP.GT.U32.AND P5, PT, R28, R21, PT ;  /* 0x000000151c00720c */ /* 0x000fce0003fa4070 */
[--C-:B------:R-:W-:Y:S01]  /*9530*/  @!P6 IMAD.IADD R13, R13, 0x1, -R28.reuse ;  /* 0x000000010d0de824 */ /* 0x100fe200078e0a1c */
[C---:B------:R-:W-:Y:S01]  /*9540*/  ISETP.GT.U32.AND P6, PT, R28.reuse, R29, PT ;  /* 0x0000001d1c00720c */ /* 0x040fe20003fc4070 */
[--C-:B------:R-:W-:Y:S01]  /*9550*/  @!P2 IMAD.IADD R17, R17, 0x1, -R28.reuse ;  /* 0x000000011111a824 */ /* 0x100fe200078e0a1c */
[C---:B------:R-:W-:Y:S02]  /*9560*/  ISETP.GT.U32.AND P1, PT, R28.reuse, R9, PT ;  /* 0x000000091c00720c */ /* 0x040fe40003f24070 */
[----:B------:R-:W-:Y:S01]  /*9570*/  ISETP.GT.U32.AND P2, PT, R28, R18, PT ;  /* 0x000000121c00720c */ /* 0x000fe20003f44070 */
[--C-:B------:R-:W-:Y:S02]  /*9580*/  @!P0 IMAD.IADD R0, R0, 0x1, -R28.reuse ;  /* 0x0000000100008824 */ /* 0x100fe400078e0a1c */
[--C-:B------:R-:W-:Y:S01]  /*9590*/  @!P4 IMAD.IADD R20, R20, 0x1, -R28.reuse ;  /* 0x000000011414c824 */ /* 0x100fe200078e0a1c */
[C---:B------:R-:W-:Y:S02]  /*95a0*/  ISETP.GT.U32.AND P3, PT, R28.reuse, R24, PT ;  /* 0x000000181c00720c */ /* 0x040fe40003f64070 */
[C---:B------:R-:W-:Y:S01]  /*95b0*/  ISETP.GT.U32.AND P4, PT, R28.reuse, R19, PT ;  /* 0x000000131c00720c */ /* 0x040fe20003f84070 */
[----:B------:R-:W-:Y:S01]  /*95c0*/  @!P5 IMAD.IADD R21, R21, 0x1, -R28 ;  /* 0x000000011515d824 */ /* 0x000fe200078e0a1c */
[----:B------:R-:W-:-:S02]  /*95d0*/  ISETP.GT.U32.AND P5, PT, R28, R6, PT ;  /* 0x000000061c00720c */ /* 0x000fc40003fa4070 */
[----:B------:R-:W-:Y:S01]  /*95e0*/  ISETP.GT.U32.AND P0, PT, R28, R25, PT ;  /* 0x000000191c00720c */ /* 0x000fe20003f04070 */
[--C-:B------:R-:W-:Y:S02]  /*95f0*/  @!P6 IMAD.IADD R29, R29, 0x1, -R28.reuse ;  /* 0x000000011d1de824 */ /* 0x100fe400078e0a1c */
[--C-:B------:R-:W-:Y:S02]  /*9600*/  @!P1 IMAD.IADD R9, R9, 0x1, -R28.reuse ;  /* 0x0000000109099824 */ /* 0x100fe400078e0a1c */
[--C-:B------:R-:W-:Y:S01]  /*9610*/  @!P2 IMAD.IADD R18, R18, 0x1, -R28.reuse ;  /* 0x000000011212a824 */ /* 0x100fe200078e0a1c */
[----:B------:R0:W-:Y:S01]  /*9620*/  STL [R1+0x3a4], R29 ;  /* 0x0003a41d01007387 */ /* 0x0001e20000100800 */
[--C-:B------:R-:W-:Y:S01]  /*9630*/  @!P3 IMAD.IADD R24, R24, 0x1, -R28.reuse ;  /* 0x000000011818b824 */ /* 0x100fe200078e0a1c */
[----:B------:R-:W-:Y:S01]  /*9640*/  ISETP.GT.U32.AND P3, PT, R28, R0, PT ;  /* 0x000000001c00720c */ /* 0x000fe20003f64070 */
[--C-:B------:R-:W-:Y:S02]  /*9650*/  @!P4 IMAD.IADD R19, R19, 0x1, -R28.reuse ;  /* 0x000000011313c824 */ /* 0x100fe400078e0a1c */
[----:B------:R-:W-:-:S02]  /*9660*/  @!P5 IMAD.IADD R6, R6, 0x1, -R28 ;  /* 0x000000010606d824 */ /* 0x000fc400078e0a1c */
[--C-:B------:R-:W-:Y:S01]  /*9670*/  @!P0 IMAD.IADD R25, R25, 0x1, -R28.reuse ;  /* 0x0000000119198824 */ /* 0x100fe200078e0a1c */
[----:B------:R-:W-:Y:S01]  /*9680*/  ISETP.GT.U32.AND P0, PT, R28, R9, PT ;  /* 0x000000091c00720c */ /* 0x000fe20003f04070 */
[----:B0-----:R-:W2:Y:S04]  /*9690*/  LDL.LU R29, [R1+0x360] ;  /* 0x00036000011d7983 */ /* 0x001ea80000300800 */
[----:B------:R0:W-:Y:S04]  /*96a0*/  STL [R1+0x394], R18 ;  /* 0x0003941201007387 */ /* 0x0001e80000100800 */
[----:B------:R-:W3:Y:S04]  /*96b0*/  LDL.LU R16, [R1+0x358] ;  /* 0x0003580001107983 */ /* 0x000ee80000300800 */
[----:B------:R1:W-:Y:S04]  /*96c0*/  STL [R1+0x39c], R19 ;  /* 0x00039c1301007387 */ /* 0x0003e80000100800 */
[----:B0-----:R-:W4:Y:S04]  /*96d0*/  LDL.LU R18, [R1+0x33c] ;  /* 0x00033c0001127983 */ /* 0x001f280000300800 */
[----:B------:R0:W-:Y:S04]  /*96e0*/  STL [R1+0x3a0], R6 ;  /* 0x0003a00601007387 */ /* 0x0001e80000100800 */
[----:B-1----:R-:W2:Y:S01]  /*96f0*/  LDL.LU R19, [R1+0x344] ;  /* 0x0003440001137983 */ /* 0x002ea20000300800 */
[----:B------:R-:W-:-:S03]  /*9700*/  @!P3 IMAD.IADD R0, R0, 0x1, -R28 ;  /* 0x000000010000b824 */ /* 0x000fc600078e0a1c */
[----:B0-----:R-:W2:Y:S01]  /*9710*/  LDL.LU R6, [R1+0x34c] ;  /* 0x00034c0001067983 */ /* 0x001ea20000300800 */
[----:B------:R-:W-:-:S03]  /*9720*/  @!P0 IMAD.IADD R9, R9, 0x1, -R28 ;  /* 0x0000000109098824 */ /* 0x000fc600078e0a1c */
[----:B------:R0:W-:Y:S04]  /*9730*/  STL [R1+0x398], R0 ;  /* 0x0003980001007387 */ /* 0x0001e80000100800 */
[----:B0-----:R-:W2:Y:S04]  /*9740*/  LDL.LU R0, [R1+0x350] ;  /* 0x0003500001007983 */ /* 0x001ea80000300800 */
[----:B------:R0:W-:Y:S04]  /*9750*/  STL [R1+0x390], R9 ;  /* 0x0003900901007387 */ /* 0x0001e80000100800 */
[----:B0-----:R-:W2:Y:S01]  /*9760*/  LDL.LU R9, [R1+0x348] ;  /* 0x0003480001097983 */ /* 0x001ea20000300800 */
[----:B------:R-:W-:-:S02]  /*9770*/  ISETP.GT.U32.AND P1, PT, R28, R8, PT ;  /* 0x000000081c00720c */ /* 0x000fc40003f24070 */
[C---:B------:R-:W-:Y:S02]  /*9780*/  ISETP.GT.U32.AND P2, PT, R28.reuse, R17, PT ;  /* 0x000000111c00720c */ /* 0x040fe40003f44070 */
[----:B------:R-:W-:-:S09]  /*9790*/  ISETP.GT.U32.AND P4, PT, R28, R20, PT ;  /* 0x000000141c00720c */ /* 0x000fd20003f84070 */
[----:B------:R-:W-:Y:S01]  /*97a0*/  @!P1 IMAD.IADD R8, R8, 0x1, -R28 ;  /* 0x0000000108089824 */ /* 0x000fe200078e0a1c */
[----:B------:R-:W-:-:S04]  /*97b0*/  ISETP.GT.U32.AND P1, PT, R28, R13, PT ;  /* 0x0000000d1c00720c */ /* 0x000fc80003f24070 */
[C---:B------:R-:W-:Y:S01]  /*97c0*/  ISETP.GT.U32.AND P6, PT, R28.reuse, R8, PT ;  /* 0x000000081c00720c */ /* 0x040fe20003fc4070 */
[----:B------:R-:W-:Y:S01]  /*97d0*/  @!P2 IMAD.IADD R17, R17, 0x1, -R28 ;  /* 0x000000011111a824 */ /* 0x000fe200078e0a1c */
[C---:B------:R-:W-:Y:S02]  /*97e0*/  ISETP.GT.U32.AND P5, PT, R28.reuse, R21, PT ;  /* 0x000000151c00720c */ /* 0x040fe40003fa4070 */
[----:B------:R-:W-:-:S05]  /*97f0*/  ISETP.GT.U32.AND P3, PT, R28, R24, PT ;  /* 0x000000181c00720c */ /* 0x000fca0003f64070 */
[--C-:B------:R-:W-:Y:S01]  /*9800*/  @!P1 IMAD.IADD R13, R13, 0x1, -R28.reuse ;  /* 0x000000010d0d9824 */ /* 0x100fe200078e0a1c */
[----:B------:R-:W-:Y:S01]  /*9810*/  ISETP.GT.U32.AND P1, PT, R28, R7, PT ;  /* 0x000000071c00720c */ /* 0x000fe20003f24070 */
[--C-:B------:R-:W-:Y:S01]  /*9820*/  @!P4 IMAD.IADD R20, R20, 0x1, -R28.reuse ;  /* 0x000000011414c824 */ /* 0x100fe200078e0a1c */
[C---:B------:R-:W-:Y:S02]  /*9830*/  ISETP.GT.U32.AND P2, PT, R28.reuse, R22, PT ;  /* 0x000000161c00720c */ /* 0x040fe40003f44070 */
[----:B------:R-:W-:Y:S02]  /*9840*/  ISETP.GT.U32.AND P4, PT, R28, R23, PT ;  /* 0x000000171c00720c */ /* 0x000fe40003f84070 */
[----:B------:R-:W-:Y:S02]  /*9850*/  IABS R3, R14 ;  /* 0x0000000e00037213 */ /* 0x000fe40000000000 */
[----:B------:R-:W2:Y:S01]  /*9860*/  LDL.LU R14, [R1+0x340] ;  /* 0x00034000010e7983 */ /* 0x000ea20000300800 */
[--C-:B------:R-:W-:Y:S01]  /*9870*/  @!P6 IMAD.IADD R8, R8, 0x1, -R28.reuse ;  /* 0x000000010808e824 */ /* 0x100fe200078e0a1c */
[----:B------:R-:W-:Y:S01]  /*9880*/  ISETP.GT.U32.AND P0, PT, R28, R25, PT ;  /* 0x000000191c00720c */ /* 0x000fe20003f04070 */
[----:B------:R-:W-:-:S02]  /*9890*/  @!P5 IMAD.IADD R21, R21, 0x1, -R28 ;  /* 0x000000011515d824 */ /* 0x000fc400078e0a1c */
[--C-:B------:R-:W-:Y:S01]  /*98a0*/  @!P1 IMAD.IADD R7, R7, 0x1, -R28.reuse ;  /* 0x0000000107079824 */ /* 0x100fe200078e0a1c */
[----:B------:R-:W-:Y:S01]  /*98b0*/  ISETP.GT.U32.AND P5, PT, R28, R26, PT ;  /* 0x0000001a1c00720c */ /* 0x000fe20003fa4070 */
[--C-:B------:R-:W-:Y:S01]  /*98c0*/  @!P3 IMAD.IADD R24, R24, 0x1, -R28.reuse ;  /* 0x000000011818b824 */ /* 0x100fe200078e0a1c */
[----:B------:R-:W-:Y:S01]  /*98d0*/  ISETP.GT.U32.AND P3, PT, R28, R27, PT ;  /* 0x0000001b1c00720c */ /* 0x000fe20003f64070 */
[--C-:B------:R-:W-:Y:S02]  /*98e0*/  @!P2 IMAD.IADD R22, R22, 0x1, -R28.reuse ;  /* 0x000000011616a824 */ /* 0x100fe400078e0a1c */
[----:B------:R-:W-:-:S04]  /*98f0*/  @!P4 IMAD.IADD R23, R23, 0x1, -R28 ;  /* 0x000000011717c824 */ /* 0x000fc800078e0a1c */
[--C-:B------:R-:W-:Y:S01]  /*9900*/  @!P0 IMAD.IADD R25, R25, 0x1, -R28.reuse ;  /* 0x0000000119198824 */ /* 0x100fe200078e0a1c */
[----:B------:R-:W-:Y:S03]  /*9910*/  STL [R1+0x37c], R13 ;  /* 0x00037c0d01007387 */ /* 0x000fe60000100800 */
[--C-:B------:R-:W-:Y:S01]  /*9920*/  @!P5 IMAD.IADD R26, R26, 0x1, -R28.reuse ;  /* 0x000000011a1ad824 */ /* 0x100fe200078e0a1c */
[----:B------:R-:W-:Y:S01]  /*9930*/  STL [R1+0x384], R17 ;  /* 0x0003841101007387 */ /* 0x000fe20000100800 */
[----:B------:R-:W-:-:S03]  /*9940*/  @!P3 IMAD.IADD R27, R27, 0x1, -R28 ;  /* 0x000000011b1bb824 */ /* 0x000fc600078e0a1c */
[----:B------:R-:W-:Y:S04]  /*9950*/  STL [R1+0x388], R20 ;  /* 0x0003881401007387 */ /* 0x000fe80000100800 */
[----:B------:R-:W-:Y:S04]  /*9960*/  STL [R1+0x380], R21 ;  /* 0x0003801501007387 */ /* 0x000fe80000100800 */
[----:B------:R-:W-:Y:S04]  /*9970*/  STL [R1+0x364], R24 ;  /* 0x0003641801007387 */ /* 0x000fe80000100800 */
[----:B------:R0:W-:Y:S04]  /*9980*/  STL [R1+0x374], R8 ;  /* 0x0003740801007387 */ /* 0x0001e80000100800 */
[----:B------:R1:W-:Y:S04]  /*9990*/  STL [R1+0x36c], R25 ;  /* 0x00036c1901007387 */ /* 0x0003e80000100800 */
[----:B0-----:R-:W2:Y:S04]  /*99a0*/  LDL.LU R8, [R1+0x32c] ;  /* 0x00032c0001087983 */ /* 0x001ea80000300800 */
[----:B------:R-:W2:Y:S04]  /*99b0*/  LDL.LU R20, [R1+0x334] ;  /* 0x0003340001147983 */ /* 0x000ea80000300800 */
[----:B------:R-:W2:Y:S04]  /*99c0*/  LDL.LU R21, [R1+0x338] ;  /* 0x0003380001157983 */ /* 0x000ea80000300800 */
[----:B------:R-:W2:Y:S04]  /*99d0*/  LDL.LU R24, [R1+0x330] ;  /* 0x0003300001187983 */ /* 0x000ea80000300800 */
[----:B-1----:R-:W2:Y:S01]  /*99e0*/  LDL.LU R25, [R1+0x314] ;  /* 0x0003140001197983 */ /* 0x002ea20000300800 */
[----:B---3--:R-:W-:-:S02]  /*99f0*/  ISETP.GT.U32.AND P6, PT, R28, R16, PT ;  /* 0x000000101c00720c */ /* 0x008fc40003fc4070 */
[C---:B----4-:R-:W-:Y:S02]  /*9a00*/  ISETP.GT.U32.AND P1, PT, R28.reuse, R18, PT ;  /* 0x000000121c00720c */ /* 0x050fe40003f24070 */
[C---:B--2---:R-:W-:Y:S02]  /*9a10*/  ISETP.GT.U32.AND P2, PT, R28.reuse, R19, PT ;  /* 0x000000131c00720c */ /* 0x044fe40003f44070 */
[----:B------:R-:W-:-:S07]  /*9a20*/  ISETP.GT.U32.AND P4, PT, R28, R6, PT ;  /* 0x000000061c00720c */ /* 0x000fce0003f84070 */
[--C-:B------:R-:W-:Y:S01]  /*9a30*/  @!P6 IMAD.IADD R16, R16, 0x1, -R28.reuse ;  /* 0x000000011010e824 */ /* 0x100fe200078e0a1c */
[----:B------:R-:W-:Y:S01]  /*9a40*/  ISETP.GT.U32.AND P0, PT, R28, R29, PT ;  /* 0x0000001d1c00720c */ /* 0x000fe20003f04070 */
[--C-:B------:R-:W-:Y:S01]  /*9a50*/  @!P1 IMAD.IADD R18, R18, 0x1, -R28.reuse ;  /* 0x0000000112129824 */ /* 0x100fe200078e0a1c */
[C---:B------:R-:W-:Y:S02]  /*9a60*/  ISETP.GT.U32.AND P6, PT, R28.reuse, R7, PT ;  /* 0x000000071c00720c */ /* 0x040fe40003fc4070 */
[C---:B------:R-:W-:Y:S01]  /*9a70*/  ISETP.GT.U32.AND P1, PT, R28.reuse, R22, PT ;  /* 0x000000161c00720c */ /* 0x040fe20003f24070 */
[--C-:B------:R-:W-:Y:S01]  /*9a80*/  @!P2 IMAD.IADD R19, R19, 0x1, -R28.reuse ;  /* 0x000000011313a824 */ /* 0x100fe200078e0a1c */
[C---:B------:R-:W-:Y:S02]  /*9a90*/  ISETP.GT.U32.AND P2, PT, R28.reuse, R23, PT ;  /* 0x000000171c00720c */ /* 0x040fe40003f44070 */
[----:B------:R-:W-:Y:S01]  /*9aa0*/  ISETP.GT.U32.AND P5, PT, R28, R0, PT ;  /* 0x000000001c00720c */ /* 0x000fe20003fa4070 */
[----:B------:R-:W-:Y:S01]  /*9ab0*/  @!P4 IMAD.IADD R6, R6, 0x1, -R28 ;  /* 0x000000010606c824 */ /* 0x000fe200078e0a1c */
[----:B------:R-:W-:-:S03]  /*9ac0*/  ISETP.GT.U32.AND P4, PT, R28, R26, PT ;  /* 0x0000001a1c00720c */ /* 0x000fc60003f84070 */
[--C-:B------:R-:W-:Y:S02]  /*9ad0*/  @!P0 IMAD.IADD R29, R29, 0x1, -R28.reuse ;  /* 0x000000011d1d8824 */ /* 0x100fe400078e0a1c */
[--C-:B------:R-:W-:Y:S01]  /*9ae0*/  @!P6 IMAD.IADD R7, R7, 0x1, -R28.reuse ;  /* 0x000000010707e824 */ /* 0x100fe200078e0a1c */
[----:B------:R-:W-:Y:S01]  /*9af0*/  ISETP.GT.U32.AND P3, PT, R28, R9, PT ;  /* 0x000000091c00720c */ /* 0x000fe20003f64070 */
[----:B------:R-:W-:-:S04]  /*9b00*/  @!P1 IMAD.IADD R22, R22, 0x1, -R28 ;  /* 0x0000000116169824 */ /* 0x000fc800078e0a1c */
[--C-:B------:R-:W-:Y:S01]  /*9b10*/  @!P5 IMAD.IADD R0, R0, 0x1, -R28.reuse ;  /* 0x000000010000d824 */ /* 0x100fe200078e0a1c */
[----:B------:R-:W-:Y:S01]  /*9b20*/  ISETP.GT.U32.AND P5, PT, R28, R27, PT ;  /* 0x0000001b1c00720c */ /* 0x000fe20003fa4070 */
[----:B------:R0:W-:Y:S01]  /*9b30*/  STL [R1+0x378], R7 ;  /* 0x0003780701007387 */ /* 0x0001e20000100800 */
[--C-:B------:R-:W-:Y:S02]  /*9b40*/  @!P2 IMAD.IADD R23, R23, 0x1, -R28.reuse ;  /* 0x000000011717a824 */ /* 0x100fe400078e0a1c */
[----:B------:R-:W-:-:S03]  /*9b50*/  @!P4 IMAD.IADD R26, R26, 0x1, -R28 ;  /* 0x000000011a1ac824 */ /* 0x000fc600078e0a1c */
[--C-:B------:R-:W-:Y:S01]  /*9b60*/  @!P3 IMAD.IADD R9, R9, 0x1, -R28.reuse ;  /* 0x000000010909b824 */ /* 0x100fe200078e0a1c */
[----:B------:R-:W-:Y:S01]  /*9b70*/  ISETP.GT.U32.AND P3, PT, R28, R29, PT ;  /* 0x0000001d1c00720c */ /* 0x000fe20003f64070 */
[----:B0-----:R-:W2:Y:S04]  /*9b80*/  LDL.LU R7, [R1+0x31c] ;  /* 0x00031c0001077983 */ /* 0x001ea80000300800 */
[----:B------:R0:W-:Y:S04]  /*9b90*/  STL [R1+0x370], R22 ;  /* 0x0003701601007387 */ /* 0x0001e80000100800 */
[----:B------:R-:W3:Y:S04]  /*9ba0*/  LDL.LU R13, [R1+0x324] ;  /* 0x00032400010d7983 */ /* 0x000ee80000300800 */
[----:B------:R1:W-:Y:S04]  /*9bb0*/  STL [R1+0x368], R23 ;  /* 0x0003681701007387 */ /* 0x0003e80000100800 */
[----:B------:R-:W4:Y:S04]  /*9bc0*/  LDL.LU R17, [R1+0x328] ;  /* 0x0003280001117983 */ /* 0x000f280000300800 */
[----:B------:R-:W-:Y:S04]  /*9bd0*/  STL [R1+0x354], R26 ;  /* 0x0003541a01007387 */ /* 0x000fe80000100800 */
[----:B0-----:R-:W2:Y:S01]  /*9be0*/  LDL.LU R22, [R1+0x320] ;  /* 0x0003200001167983 */ /* 0x001ea20000300800 */
[----:B------:R-:W-:-:S02]  /*9bf0*/  @!P5 IMAD.IADD R27, R27, 0x1, -R28 ;  /* 0x000000011b1bd824 */ /* 0x000fc400078e0a1c */
[----:B------:R-:W-:Y:S01]  /*9c00*/  @!P3 IMAD.IADD R29, R29, 0x1, -R28 ;  /* 0x000000011d1db824 */ /* 0x000fe200078e0a1c */
[----:B-1----:R-:W2:Y:S04]  /*9c10*/  LDL.LU R23, [R1+0x318] ;  /* 0x0003180001177983 */ /* 0x002ea80000300800 */
[----:B------:R-:W-:Y:S04]  /*9c20*/  STL [R1+0x35c], R27 ;  /* 0x00035c1b01007387 */ /* 0x000fe80000100800 */
[----:B------:R0:W-:Y:S04]  /*9c30*/  STL [R1+0x360], R29 ;  /* 0x0003601d01007387 */ /* 0x0001e80000100800 */
[----:B0-----:R-:W2:Y:S04]  /*9c40*/  LDL.LU R29, [R1+0x304] ;  /* 0x00030400011d7983 */ /* 0x001ea80000300800 */
[----:B------:R-:W2:Y:S04]  /*9c50*/  LDL.LU R26, [R1+0x30c] ;  /* 0x00030c00011a7983 */ /* 0x000ea80000300800 */
[----:B------:R-:W2:Y:S01]  /*9c60*/  LDL.LU R27, [R1+0x310] ;  /* 0x00031000011b7983 */ /* 0x000ea20000300800 */
[----:B------:R-:W-:-:S02]  /*9c70*/  ISETP.GT.U32.AND P0, PT, R28, R14, PT ;  /* 0x0000000e1c00720c */ /* 0x000fc40003f04070 */
[----:B------:R-:W-:-:S11]  /*9c80*/  ISETP.GT.U32.AND P1, PT, R28, R18, PT ;  /* 0x000000121c00720c */ /* 0x000fd60003f24070 */
[--C-:B------:R-:W-:Y:S01]  /*9c90*/  @!P0 IMAD.IADD R14, R14, 0x1, -R28.reuse ;  /* 0x000000010e0e8824 */ /* 0x100fe200078e0a1c */
[C---:B------:R-:W-:Y:S02]  /*9ca0*/  ISETP.GT.U32.AND P0, PT, R28.reuse, R16, PT ;  /* 0x000000101c00720c */ /* 0x040fe40003f04070 */
[C---:B------:R-:W-:Y:S02]  /*9cb0*/  ISETP.GT.U32.AND P2, PT, R28.reuse, R19, PT ;  /* 0x000000131c00720c */ /* 0x040fe40003f44070 */
[C---:B------:R-:W-:Y:S02]  /*9cc0*/  ISETP.GT.U32.AND P6, PT, R28.reuse, R14, PT ;  /* 0x0000000e1c00720c */ /* 0x040fe40003fc4070 */
[----:B------:R-:W-:Y:S01]  /*9cd0*/  ISETP.GT.U32.AND P4, PT, R28, R6, PT ;  /* 0x000000061c00720c */ /* 0x000fe20003f84070 */
[----:B------:R-:W-:Y:S01]  /*9ce0*/  @!P1 IMAD.IADD R18, R18, 0x1, -R28 ;  /* 0x0000000112129824 */ /* 0x000fe200078e0a1c */
[----:B------:R-:W-:-:S05]  /*9cf0*/  ISETP.GT.U32.AND P1, PT, R28, R20, PT ;  /* 0x000000141c00720c */ /* 0x000fca0003f24070 */
[--C-:B------:R-:W-:Y:S01]  /*9d00*/  @!P0 IMAD.IADD R16, R16, 0x1, -R28.reuse ;  /* 0x0000000110108824 */ /* 0x100fe200078e0a1c */
[C---:B------:R-:W-:Y:S02]  /*9d10*/  ISETP.GT.U32.AND P0, PT, R28.reuse, R8, PT ;  /* 0x000000081c00720c */ /* 0x040fe40003f04070 */
[----:B------:R-:W-:Y:S01]  /*9d20*/  ISETP.GT.U32.AND P5, PT, R28, R0, PT ;  /* 0x000000001c00720c */ /* 0x000fe20003fa4070 */
[--C-:B------:R-:W-:Y:S01]  /*9d30*/  @!P6 IMAD.IADD R14, R14, 0x1, -R28.reuse ;  /* 0x000000010e0ee824 */ /* 0x100fe200078e0a1c */
[C---:B------:R-:W-:Y:S01]  /*9d40*/  ISETP.GT.U32.AND P3, PT, R28.reuse, R9, PT ;  /* 0x000000091c00720c */ /* 0x040fe20003f64070 */
[--C-:B------:R-:W-:Y:S01]  /*9d50*/  @!P2 IMAD.IADD R19, R19, 0x1, -R28.reuse ;  /* 0x000000011313a824 */ /* 0x100fe200078e0a1c */
[----:B------:R-:W-:Y:S01]  /*9d60*/  ISETP.GT.U32.AND P2, PT, R28, R21, PT ;  /* 0x000000151c00720c */ /* 0x000fe20003f44070 */
[--C-:B------:R-:W-:Y:S01]  /*9d70*/  @!P4 IMAD.IADD R6, R6, 0x1, -R28.reuse ;  /* 0x000000010606c824 */ /* 0x100fe200078e0a1c */
[----:B------:R-:W-:Y:S01]  /*9d80*/  ISETP.GT.U32.AND P4, PT, R28, R24, PT ;  /* 0x000000181c00720c */ /* 0x000fe20003f84070 */
[----:B------:R-:W-:-:S04]  /*9d90*/  @!P1 IMAD.IADD R20, R20, 0x1, -R28 ;  /* 0x0000000114149824 */ /* 0x000fc800078e0a1c */
[--C-:B------:R-:W-:Y:S02]  /*9da0*/  @!P0 IMAD.IADD R8, R8, 0x1, -R28.reuse ;  /* 0x0000000108088824 */ /* 0x100fe400078e0a1c */
[--C-:B------:R-:W-:Y:S01]  /*9db0*/  @!P5 IMAD.IADD R0, R0, 0x1, -R28.reuse ;  /* 0x000000010000d824 */ /* 0x100fe200078e0a1c */
[----:B------:R-:W-:Y:S01]  /*9dc0*/  ISETP.GT.U32.AND P5, PT, R28, R25, PT ;  /* 0x000000191c00720c */ /* 0x000fe20003fa4070 */
[--C-:B------:R-:W-:Y:S01]  /*9dd0*/  @!P3 IMAD.IADD R9, R9, 0x1, -R28.reuse ;  /* 0x000000010909b824 */ /* 0x100fe200078e0a1c */
[----:B------:R-:W-:Y:S01]  /*9de0*/  STL [R1+0x358], R16 ;  /* 0x0003581001007387 */ /* 0x000fe20000100800 */
[--C-:B------:R-:W-:Y:S02]  /*9df0*/  @!P2 IMAD.IADD R21, R21, 0x1, -R28.reuse ;  /* 0x000000011515a824 */ /* 0x100fe400078e0a1c */
[--C-:B------:R-:W-:Y:S01]  /*9e00*/  @!P4 IMAD.IADD R24, R24, 0x1, -R28.reuse ;  /* 0x000000011818c824 */ /* 0x100fe200078e0a1c */
[----:B------:R-:W-:Y:S04]  /*9e10*/  STL [R1+0x33c], R18 ;  /* 0x00033c1201007387 */ /* 0x000fe80000100800 */
[----:B------:R-:W-:Y:S04]  /*9e20*/  STL [R1+0x344], R19 ;  /* 0x0003441301007387 */ /* 0x000fe80000100800 */
[----:B------:R-:W-:Y:S04]  /*9e30*/  STL [R1+0x34c], R6 ;  /* 0x00034c0601007387 */ /* 0x000fe80000100800 */
[----:B------:R-:W-:Y:S04]  /*9e40*/  STL [R1+0x350], R0 ;  /* 0x0003500001007387 */ /* 0x000fe80000100800 */
[----:B------:R0:W-:Y:S01]  /*9e50*/  STL [R1+0x340], R14 ;  /* 0x0003400e01007387 */ /* 0x0001e20000100800 */
[----:B------:R-:W-:-:S03]  /*9e60*/  @!P5 IMAD.IADD R25, R25, 0x1, -R28 ;  /* 0x000000011919d824 */ /* 0x000fc600078e0a1c */
        /* <DEDUP_REMOVED lines=8> */
[----:B--2---:R-:W-:-:S09]  /*9ef0*/  ISETP.GT.U32.AND P1, PT, R28, R22, PT ;  /* 0x000000161c00720c */ /* 0x004fd20003f24070 */
[--C-:B------:R-:W-:Y:S01]  /*9f00*/  @!P6 IMAD.IADD R13, R13, 0x1, -R28.reuse ;  /* 0x000000010d0de824 */ /* 0x100fe200078e0a1c */
[C---:B------:R-:W-:Y:S02]  /*9f10*/  ISETP.GT.U32.AND P3, PT, R28.reuse, R7, PT ;  /* 0x000000071c00720c */ /* 0x040fe40003f64070 */
[C---:B------:R-:W-:Y:S01]  /*9f20*/  ISETP.GT.U32.AND P6, PT, R28.reuse, R8, PT ;  /* 0x000000081c00720c */ /* 0x040fe20003fc4070 */
[--C-:B------:R-:W-:Y:S01]  /*9f30*/  @!P0 IMAD.IADD R17, R17, 0x1, -R28.reuse ;  /* 0x0000000111118824 */ /* 0x100fe200078e0a1c */
[C---:B------:R-:W-:Y:S02]  /*9f40*/  ISETP.GT.U32.AND P2, PT, R28.reuse, R23, PT ;  /* 0x000000171c00720c */ /* 0x040fe40003f44070 */
[----:B------:R-:W-:Y:S01]  /*9f50*/  ISETP.GT.U32.AND P0, PT, R28, R20, PT ;  /* 0x000000141c00720c */ /* 0x000fe20003f04070 */
[----:B------:R-:W-:Y:S01]  /*9f60*/  @!P1 IMAD.IADD R22, R22, 0x1, -R28 ;  /* 0x0000000116169824 */ /* 0x000fe200078e0a1c */
[C---:B------:R-:W-:Y:S02]  /*9f70*/  ISETP.GT.U32.AND P1, PT, R28.reuse, R21, PT ;  /* 0x000000151c00720c */ /* 0x040fe40003f24070 */
[----:B------:R-:W-:-:S03]  /*9f80*/  ISETP.GT.U32.AND P4, PT, R28, R29, PT ;  /* 0x0000001d1c00720c */ /* 0x000fc60003f84070 */
[--C-:B------:R-:W-:Y:S01]  /*9f90*/  @!P3 IMAD.IADD R7, R7, 0x1, -R28.reuse ;  /* 0x000000010707b824 */ /* 0x100fe200078e0a1c */
[----:B------:R-:W-:Y:S01]  /*9fa0*/  ISETP.GT.U32.AND P5, PT, R28, R26, PT ;  /* 0x0000001a1c00720c */ /* 0x000fe20003fa4070 */
[--C-:B------:R-:W-:Y:S01]  /*9fb0*/  @!P6 IMAD.IADD R8, R8, 0x1, -R28.reuse ;  /* 0x000000010808e824 */ /* 0x100fe200078e0a1c */
[C---:B------:R-:W-:Y:S01]  /*9fc0*/  ISETP.GT.U32.AND P3, PT, R28.reuse, R27, PT ;  /* 0x0000001b1c00720c */ /* 0x040fe20003f64070 */
[--C-:B------:R-:W-:Y:S01]  /*9fd0*/  @!P2 IMAD.IADD R23, R23, 0x1, -R28.reuse ;  /* 0x000000011717a824 */ /* 0x100fe200078e0a1c */
[----:B------:R-:W-:Y:S01]  /*9fe0*/  ISETP.GT.U32.AND P2, PT, R28, R24, PT ;  /* 0x000000181c00720c */ /* 0x000fe20003f44070 */
[----:B------:R-:W-:-:S04]  /*9ff0*/  @!P0 IMAD.IADD R20, R20, 0x1, -R28 ;  /* 0x0000000114148824 */ /* 0x000fc800078e0a1c */
[--C-:B------:R-:W-:Y:S01]  /*a000*/  @!P4 IMAD.IADD R29, R29, 0x1, -R28.reuse ;  /* 0x000000011d1dc824 */ /* 0x100fe200078e0a1c */
[----:B------:R-:W-:Y:S01]  /*a010*/  ISETP.GT.U32.AND P4, PT, R28, R25, PT ;  /* 0x000000191c00720c */ /* 0x000fe20003f84070 */
[----:B------:R0:W-:Y:S01]  /*a020*/  STL [R1+0x32c], R8 ;  /* 0x00032c0801007387 */ /* 0x0001e20000100800 */
[--C-:B------:R-:W-:Y:S02]  /*a030*/  @!P1 IMAD.IADD R21, R21, 0x1, -R28.reuse ;  /* 0x0000000115159824 */ /* 0x100fe400078e0a1c */
[--C-:B------:R-:W-:Y:S01]  /*a040*/  @!P5 IMAD.IADD R26, R26, 0x1, -R28.reuse ;  /* 0x000000011a1ad824 */ /* 0x100fe200078e0a1c */
[----:B------:R-:W-:Y:S01]  /*a050*/  ISETP.GT.U32.AND P5, PT, R28, R7, PT ;  /* 0x000000071c00720c */ /* 0x000fe20003fa4070 */
[----:B0-----:R-:W2:Y:S04]  /*a060*/  LDL.LU R8, [R1+0x2f8] ;  /* 0x0002f80001087983 */ /* 0x001ea80000300800 */
[----:B------:R-:W3:Y:S04]  /*a070*/  LDL.LU R16, [R1+0x2f0] ;  /* 0x0002f00001107983 */ /* 0x000ee80000300800 */
[----:B------:R0:W-:Y:S04]  /*a080*/  STL [R1+0x334], R20 ;  /* 0x0003341401007387 */ /* 0x0001e80000100800 */
[----:B------:R-:W4:Y:S01]  /*a090*/  LDL.LU R6, [R1+0x2dc] ;  /* 0x0002dc0001067983 */ /* 0x000f220000300800 */
[----:B------:R-:W-:-:S03]  /*a0a0*/  @!P3 IMAD.IADD R27, R27, 0x1, -R28 ;  /* 0x000000011b1bb824 */ /* 0x000fc600078e0a1c */
[----:B------:R1:W-:Y:S01]  /*a0b0*/  STL [R1+0x338], R21 ;  /* 0x0003381501007387 */ /* 0x0003e20000100800 */
[----:B------:R-:W-:-:S03]  /*a0c0*/  ISETP.GT.U32.AND P3, PT, R28, R13, PT ;  /* 0x0000000d1c00720c */ /* 0x000fc60003f64070 */
[----:B0-----:R-:W2:Y:S01]  /*a0d0*/  LDL.LU R20, [R1+0x2e4] ;  /* 0x0002e40001147983 */ /* 0x001ea20000300800 */
[C---:B------:R-:W-:Y:S01]  /*a0e0*/  ISETP.GT.U32.AND P0, PT, R28.reuse, R17, PT ;  /* 0x000000111c00720c */ /* 0x040fe20003f04070 */
[--C-:B------:R-:W-:Y:S01]  /*a0f0*/  @!P4 IMAD.IADD R25, R25, 0x1, -R28.reuse ;  /* 0x000000011919c824 */ /* 0x100fe200078e0a1c */
[----:B------:R-:W-:Y:S01]  /*a100*/  ISETP.GT.U32.AND P1, PT, R28, R22, PT ;  /* 0x000000161c00720c */ /* 0x000fe20003f24070 */
[----:B-1----:R-:W2:Y:S01]  /*a110*/  LDL.LU R21, [R1+0x2e8] ;  /* 0x0002e80001157983 */ /* 0x002ea20000300800 */
[--C-:B------:R-:W-:Y:S01]  /*a120*/  @!P2 IMAD.IADD R24, R24, 0x1, -R28.reuse ;  /* 0x000000011818a824 */ /* 0x100fe200078e0a1c */
[C---:B------:R-:W-:Y:S02]  /*a130*/  ISETP.GT.U32.AND P4, PT, R28.reuse, R29, PT ;  /* 0x0000001d1c00720c */ /* 0x040fe40003f84070 */
[----:B------:R-:W-:Y:S01]  /*a140*/  ISETP.GT.U32.AND P2, PT, R28, R23, PT ;  /* 0x000000171c00720c */ /* 0x000fe20003f44070 */
[--C-:B------:R-:W-:Y:S01]  /*a150*/  @!P5 IMAD.IADD R7, R7, 0x1, -R28.reuse ;  /* 0x000000010707d824 */ /* 0x100fe200078e0a1c */
[----:B------:R0:W-:Y:S01]  /*a160*/  STL [R1+0x330], R24 ;  /* 0x0003301801007387 */ /* 0x0001e20000100800 */
[----:B------:R-:W-:-:S03]  /*a170*/  @!P3 IMAD.IADD R13, R13, 0x1, -R28 ;  /* 0x000000010d0db824 */ /* 0x000fc600078e0a1c */
[--C-:B------:R-:W-:Y:S02]  /*a180*/  @!P0 IMAD.IADD R17, R17, 0x1, -R28.reuse ;  /* 0x0000000111118824 */ /* 0x100fe400078e0a1c */
[--C-:B------:R-:W-:Y:S01]  /*a190*/  @!P1 IMAD.IADD R22, R22, 0x1, -R28.reuse ;  /* 0x0000000116169824 */ /* 0x100fe200078e0a1c */
[----:B0-----:R-:W2:Y:S02]  /*a1a0*/  LDL.LU R24, [R1+0x2e0] ;  /* 0x0002e00001187983 */ /* 0x001ea40000300800 */
[--C-:B------:R-:W-:Y:S02]  /*a1b0*/  @!P4 IMAD.IADD R29, R29, 0x1, -R28.reuse ;  /* 0x000000011d1dc824 */ /* 0x100fe400078e0a1c */
[----:B------:R0:W-:Y:S01]  /*a1c0*/  STL [R1+0x314], R25 ;  /* 0x0003141901007387 */ /* 0x0001e20000100800 */
[----:B------:R-:W-:-:S03]  /*a1d0*/  @!P2 IMAD.IADD R23, R23, 0x1, -R28 ;  /* 0x000000011717a824 */ /* 0x000fc600078e0a1c */
[----:B0-----:R-:W2:Y:S04]  /*a1e0*/  LDL.LU R25, [R1+0x2c4] ;  /* 0x0002c40001197983 */ /* 0x001ea80000300800 */
[----:B------:R0:W-:Y:S04]  /*a1f0*/  STL [R1+0x31c], R7 ;  /* 0x00031c0701007387 */ /* 0x0001e80000100800 */
[----:B0-----:R-:W2:Y:S04]  /*a200*/  LDL.LU R7, [R1+0x2cc] ;  /* 0x0002cc0001077983 */ /* 0x001ea80000300800 */
[----:B------:R-:W-:Y:S04]  /*a210*/  STL [R1+0x324], R13 ;  /* 0x0003240d01007387 */ /* 0x000fe80000100800 */
[----:B------:R-:W-:Y:S04]  /*a220*/  STL [R1+0x328], R17 ;  /* 0x0003281101007387 */ /* 0x000fe80000100800 */
[----:B------:R-:W-:Y:S04]  /*a230*/  STL [R1+0x320], R22 ;  /* 0x0003201601007387 */ /* 0x000fe80000100800 */
[----:B------:R0:W-:Y:S04]  /*a240*/  STL [R1+0x304], R29 ;  /* 0x0003041d01007387 */ /* 0x0001e80000100800 */
[----:B------:R-:W-:Y:S04]  /*a250*/  STL [R1+0x318], R23 ;  /* 0x0003181701007387 */ /* 0x000fe80000100800 */
[----:B0-----:R-:W2:Y:S01]  /*a260*/  LDL R29, [R1+0xef0] ;  /* 0x000ef000011d7983 */ /* 0x001ea20000100800 */
[----:B------:R-:W-:-:S02]  /*a270*/  ISETP.GT.U32.AND P6, PT, R28, R27, PT ;  /* 0x0000001b1c00720c */ /* 0x000fc40003fc4070 */
[C---:B------:R-:W-:Y:S02]  /*a280*/  ISETP.GT.U32.AND P3, PT, R28.reuse, R14, PT ;  /* 0x0000000e1c00720c */ /* 0x040fe40003f64070 */
[C---:B------:R-:W-:Y:S02]  /*a290*/  ISETP.GT.U32.AND P0, PT, R28.reuse, R18, PT ;  /* 0x000000121c00720c */ /* 0x040fe40003f04070 */
[C---:B------:R-:W-:Y:S02]  /*a2a0*/  ISETP.GT.U32.AND P1, PT, R28.reuse, R19, PT ;  /* 0x000000131c00720c */ /* 0x040fe40003f24070 */
[----:B------:R-:W-:-:S05]  /*a2b0*/  ISETP.GT.U32.AND P2, PT, R28, R0, PT ;  /* 0x000000001c00720c */ /* 0x000fca0003f44070 */
[--C-:B------:R-:W-:Y:S02]  /*a2c0*/  @!P6 IMAD.IADD R27, R27, 0x1, -R28.reuse ;  /* 0x000000011b1be824 */ /* 0x100fe400078e0a1c */
[--C-:B------:R-:W-:Y:S01]  /*a2d0*/  @!P3 IMAD.IADD R14, R14, 0x1, -R28.reuse ;  /* 0x000000010e0eb824 */ /* 0x100fe200078e0a1c */
[----:B------:R-:W-:Y:S01]  /*a2e0*/  ISETP.GT.U32.AND P5, PT, R28, R26, PT ;  /* 0x0000001a1c00720c */ /* 0x000fe20003fa4070 */
[--C-:B------:R-:W-:Y:S02]  /*a2f0*/  @!P0 IMAD.IADD R18, R18, 0x1, -R28.reuse ;  /* 0x0000000112128824 */ /* 0x100fe400078e0a1c */
[--C-:B------:R-:W-:Y:S02]  /*a300*/  @!P1 IMAD.IADD R19, R19, 0x1, -R28.reuse ;  /* 0x0000000113139824 */ /* 0x100fe400078e0a1c */
[----:B------:R-:W-:Y:S02]  /*a310*/  @!P2 IMAD.IADD R0, R0, 0x1, -R28 ;  /* 0x000000010000a824 */ /* 0x000fe400078e0a1c */
[----:B------:R-:W-:-:S06]  /*a320*/  IMAD.HI.U32 R2, R5, R3, RZ ;  /* 0x0000000305027227 */ /* 0x000fcc00078e00ff */
[----:B------:R-:W-:Y:S02]  /*a330*/  @!P5 IMAD.IADD R26, R26, 0x1, -R28 ;  /* 0x000000011a1ad824 */ /* 0x000fe400078e0a1c */
[----:B------:R-:W-:-:S03]  /*a340*/  IMAD.MOV R2, RZ, RZ, -R2 ;  /* 0x000000ffff027224 */ /* 0x000fc600078e0a02 */
[----:B------:R0:W-:Y:S01]  /*a350*/  STL [R1+0x30c], R26 ;  /* 0x00030c1a01007387 */ /* 0x0001e20000100800 */
[----:B------:R-:W-:-:S03]  /*a360*/  IMAD R3, R28, R2, R3 ;  /* 0x000000021c037224 */ /* 0x000fc600078e0203 */
[----:B0-----:R-:W2:Y:S04]  /*a370*/  LDL.LU R26, [R1+0x2d4] ;  /* 0x0002d400011a7983 */ /* 0x001ea80000300800 */
[----:B------:R-:W2:Y:S04]  /*a380*/  LDL.LU R22, [R1+0x2d8] ;  /* 0x0002d80001167983 */ /* 0x000ea80000300800 */
[----:B------:R0:W-:Y:S04]  /*a390*/  STL [R1+0x310], R27 ;  /* 0x0003101b01007387 */ /* 0x0001e80000100800 */
[----:B------:R-:W2:Y:S04]  /*a3a0*/  LDL.LU R23, [R1+0x2d0] ;  /* 0x0002d00001177983 */ /* 0x000ea80000300800 */
[----:B0-----:R-:W2:Y:S01]  /*a3b0*/  LDL.LU R27, [R1+0x2c8] ;  /* 0x0002c800011b7983 */ /* 0x001ea20000300800 */
[----:B---3--:R-:W-:-:S02]  /*a3c0*/  ISETP.GT.U32.AND P6, PT, R28, R16, PT ;  /* 0x000000101c00720c */ /* 0x008fc40003fc4070 */
[C---:B----4-:R-:W-:Y:S02]  /*a3d0*/  ISETP.GT.U32.AND P3, PT, R28.reuse, R6, PT ;  /* 0x000000061c00720c */ /* 0x050fe40003f64070 */
[C---:B--2---:R-:W-:Y:S02]  /*a3e0*/  ISETP.GT.U32.AND P0, PT, R28.reuse, R20, PT ;  /* 0x000000141c00720c */ /* 0x044fe40003f04070 */
[----:B------:R-:W-:-:S07]  /*a3f0*/  ISETP.GT.U32.AND P1, PT, R28, R21, PT ;  /* 0x000000151c00720c */ /* 0x000fce0003f24070 */
[--C-:B------:R-:W-:Y:S01]  /*a400*/  @!P6 IMAD.IADD R16, R16, 0x1, -R28.reuse ;  /* 0x000000011010e824 */ /* 0x100fe200078e0a1c */
[----:B------:R-:W-:Y:S01]  /*a410*/  ISETP.GT.U32.AND P6, PT, R28, R14, PT ;  /* 0x0000000e1c00720c */ /* 0x000fe20003fc4070 */
[--C-:B------:R-:W-:Y:S01]  /*a420*/  @!P3 IMAD.IADD R6, R6, 0x1, -R28.reuse ;  /* 0x000000010606b824 */ /* 0x100fe200078e0a1c */
[----:B------:R-:W-:Y:S01]  /*a430*/  ISETP.GT.U32.AND P3, PT, R28, R18, PT ;  /* 0x000000121c00720c */ /* 0x000fe20003f64070 */
[--C-:B------:R-:W-:Y:S01]  /*a440*/  @!P0 IMAD.IADD R20, R20, 0x1, -R28.reuse ;  /* 0x0000000114148824 */ /* 0x100fe200078e0a1c */
[C---:B------:R-:W-:Y:S01]  /*a450*/  ISETP.GT.U32.AND P0, PT, R28.reuse, R19, PT ;  /* 0x000000131c00720c */ /* 0x040fe20003f04070 */
[----:B------:R-:W-:Y:S01]  /*a460*/  @!P1 IMAD.IADD R21, R21, 0x1, -R28 ;  /* 0x0000000115159824 */ /* 0x000fe200078e0a1c */
[----:B------:R-:W-:-:S07]  /*a470*/  ISETP.GT.U32.AND P1, PT, R28, R0, PT ;  /* 0x000000001c00720c */ /* 0x000fce0003f24070 */
[--C-:B------:R-:W-:Y:S02]  /*a480*/  @!P6 IMAD.IADD R14, R14, 0x1, -R28.reuse ;  /* 0x000000010e0ee824 */ /* 0x100fe400078e0a1c */
[--C-:B------:R-:W-:Y:S02]  /*a490*/  @!P3 IMAD.IADD R18, R18, 0x1, -R28.reuse ;  /* 0x000000011212b824 */ /* 0x100fe400078e0a1c */
[--C-:B------:R-:W-:Y:S02]  /*a4a0*/  @!P0 IMAD.IADD R19, R19, 0x1, -R28.reuse ;  /* 0x0000000113138824 */ /* 0x100fe400078e0a1c */
[----:B------:R-:W-:Y:S01]  /*a4b0*/  @!P1 IMAD.IADD R0, R0, 0x1, -R28 ;  /* 0x0000000100009824 */ /* 0x000fe200078e0a1c */
[----:B------:R-:W-:Y:S02]  /*a4c0*/  IABS R2, R29 ;  /* 0x0000001d00027213 */ /* 0x000fe40000000000 */
[----:B------:R-:W2:Y:S04]  /*a4d0*/  LDL.LU R29, [R1+0x2b4] ;  /* 0x0002b400011d7983 */ /* 0x000ea80000300800 */
[----:B------:R0:W-:Y:S04]  /*a4e0*/  STL [R1+0x308], R14 ;  /* 0x0003080e01007387 */ /* 0x0001e80000100800 */
[----:B0-----:R-:W3:Y:S04]  /*a4f0*/  LDL.LU R14, [R1+0x2bc] ;  /* 0x0002bc00010e7983 */ /* 0x001ee80000300800 */
[----:B------:R0:W-:Y:S04]  /*a500*/  STL [R1+0x2ec], R18 ;  /* 0x0002ec1201007387 */ /* 0x0001e80000100800 */
[----:B------:R-:W4:Y:S04]  /*a510*/  LDL.LU R12, [R1+0x2c0] ;  /* 0x0002c000010c7983 */ /* 0x000f280000300800 */
[----:B------:R1:W-:Y:S04]  /*a520*/  STL [R1+0x2f4], R19 ;  /* 0x0002f41301007387 */ /* 0x0003e80000100800 */
[----:B------:R-:W2:Y:S04]  /*a530*/  LDL.LU R17, [R1+0x2b8] ;  /* 0x0002b80001117983 */ /* 0x000ea80000300800 */
[----:B------:R1:W-:Y:S04]  /*a540*/  STL [R1+0x2fc], R0 ;  /* 0x0002fc0001007387 */ /* 0x0003e80000100800 */
[----:B0-----:R-:W3:Y:S04]  /*a550*/  LDL.LU R18, [R1+0x29c] ;  /* 0x00029c0001127983 */ /* 0x001ee80000300800 */
[----:B-1----:R-:W3:Y:S01]  /*a560*/  LDL.LU R19, [R1+0x2a4] ;  /* 0x0002a40001137983 */ /* 0x002ee20000300800 */
[----:B------:R-:W-:-:S02]  /*a570*/  ISETP.GT.U32.AND P5, PT, R28, R8, PT ;  /* 0x000000081c00720c */ /* 0x000fc40003fa4070 */
[C---:B------:R-:W-:Y:S02]  /*a580*/  ISETP.GT.U32.AND P4, PT, R28.reuse, R9, PT ;  /* 0x000000091c00720c */ /* 0x040fe40003f84070 */
[----:B------:R-:W-:-:S09]  /*a590*/  ISETP.GT.U32.AND P2, PT, R28, R24, PT ;  /* 0x000000181c00720c */ /* 0x000fd20003f44070 */
[--C-:B------:R-:W-:Y:S01]  /*a5a0*/  @!P5 IMAD.IADD R8, R8, 0x1, -R28.reuse ;  /* 0x000000010808d824 */ /* 0x100fe200078e0a1c */
[C---:B------:R-:W-:Y:S01]  /*a5b0*/  ISETP.GT.U32.AND P5, PT, R28.reuse, R7, PT ;  /* 0x000000071c00720c */ /* 0x040fe20003fa4070 */
[--C-:B------:R-:W-:Y:S01]  /*a5c0*/  @!P4 IMAD.IADD R9, R9, 0x1, -R28.reuse ;  /* 0x000000010909c824 */ /* 0x100fe200078e0a1c */
[----:B------:R-:W-:Y:S01]  /*a5d0*/  ISETP.GT.U32.AND P4, PT, R28, R25, PT ;  /* 0x000000191c00720c */ /* 0x000fe20003f84070 */
[----:B------:R-:W-:-:S03]  /*a5e0*/  @!P2 IMAD.IADD R24, R24, 0x1, -R28 ;  /* 0x000000011818a824 */ /* 0x000fc600078e0a1c */
[C---:B------:R-:W-:Y:S02]  /*a5f0*/  ISETP.GT.U32.AND P2, PT, R28.reuse, R9, PT ;  /* 0x000000091c00720c */ /* 0x040fe40003f44070 */
[----:B------:R-:W-:-:S05]  /*a600*/  ISETP.GT.U32.AND P3, PT, R28, R6, PT ;  /* 0x000000061c00720c */ /* 0x000fca0003f64070 */
[--C-:B------:R-:W-:Y:S01]  /*a610*/  @!P5 IMAD.IADD R7, R7, 0x1, -R28.reuse ;  /* 0x000000010707d824 */ /* 0x100fe200078e0a1c */
[C---:B------:R-:W-:Y:S01]  /*a620*/  ISETP.GT.U32.AND P5, PT, R28.reuse, R16, PT ;  /* 0x000000101c00720c */ /* 0x040fe20003fa4070 */
[--C-:B------:R-:W-:Y:S01]  /*a630*/  @!P4 IMAD.IADD R25, R25, 0x1, -R28.reuse ;  /* 0x000000011919c824 */ /* 0x100fe200078e0a1c */
[C---:B------:R-:W-:Y:S02]  /*a640*/  ISETP.GT.U32.AND P4, PT, R28.reuse, R8, PT ;  /* 0x000000081c00720c */ /* 0x040fe40003f84070 */
[C---:B------:R-:W-:Y:S01]  /*a650*/  ISETP.GT.U32.AND P0, PT, R28.reuse, R20, PT ;  /* 0x000000141c00720c */ /* 0x040fe20003f04070 */
[--C-:B------:R-:W-:Y:S01]  /*a660*/  @!P2 IMAD.IADD R9, R9, 0x1, -R28.reuse ;  /* 0x000000010909a824 */ /* 0x100fe200078e0a1c */
[----:B------:R-:W-:Y:S01]  /*a670*/  ISETP.GT.U32.AND P6, PT, R28, R7, PT ;  /* 0x000000071c00720c */ /* 0x000fe20003fc4070 */
[----:B------:R-:W-:Y:S01]  /*a680*/  @!P3 IMAD.IADD R6, R6, 0x1, -R28 ;  /* 0x000000010606b824 */ /* 0x000fe200078e0a1c */
[C---:B------:R-:W-:Y:S02]  /*a690*/  ISETP.GT.U32.AND P1, PT, R28.reuse, R21, PT ;  /* 0x000000151c00720c */ /* 0x040fe40003f24070 */
[----:B------:R-:W-:-:S03]  /*a6a0*/  ISETP.GT.U32.AND P3, PT, R28, R22, PT ;  /* 0x000000161c00720c */ /* 0x000fc60003f64070 */
[--C-:B------:R-:W-:Y:S01]  /*a6b0*/  @!P5 IMAD.IADD R16, R16, 0x1, -R28.reuse ;  /* 0x000000011010d824 */ /* 0x100fe200078e0a1c */
[----:B------:R-:W-:Y:S01]  /*a6c0*/  ISETP.GT.U32.AND P5, PT, R28, R26, PT ;  /* 0x0000001a1c00720c */ /* 0x000fe20003fa4070 */
[--C-:B------:R-:W-:Y:S01]  /*a6d0*/  @!P4 IMAD.IADD R8, R8, 0x1, -R28.reuse ;  /* 0x000000010808c824 */ /* 0x100fe200078e0a1c */
[----:B------:R0:W-:Y:S01]  /*a6e0*/  STL [R1+0x300], R9 ;  /* 0x0003000901007387 */ /* 0x0001e20000100800 */
[--C-:B------:R-:W-:Y:S01]  /*a6f0*/  @!P0 IMAD.IADD R20, R20, 0x1, -R28.reuse ;  /* 0x0000000114148824 */ /* 0x100fe200078e0a1c */
[C---:B------:R-:W-:Y:S02]  /*a700*/  ISETP.GT.U32.AND P0, PT, R28.reuse, R23, PT ;  /* 0x000000171c00720c */ /* 0x040fe40003f04070 */
[----:B------:R-:W3:Y:S04]  /*a710*/  LDL.LU R0, [R1+0x2ac] ;  /* 0x0002ac0001007983 */ /* 0x000ee80000300800 */
[----:B0-----:R-:W3:Y:S04]  /*a720*/  LDL.LU R9, [R1+0x2b0] ;  /* 0x0002b00001097983 */ /* 0x001ee80000300800 */
[----:B------:R0:W-:Y:S01]  /*a730*/  STL [R1+0x2f8], R8 ;  /* 0x0002f80801007387 */ /* 0x0001e20000100800 */
[--C-:B------:R-:W-:Y:S01]  /*a740*/  @!P6 IMAD.IADD R7, R7, 0x1, -R28.reuse ;  /* 0x000000010707e824 */ /* 0x100fe200078e0a1c */
[----:B------:R-:W-:Y:S01]  /*a750*/  ISETP.GT.U32.AND P2, PT, R28, R24, PT ;  /* 0x000000181c00720c */ /* 0x000fe20003f44070 */
[--C-:B------:R-:W-:Y:S01]  /*a760*/  @!P1 IMAD.IADD R21, R21, 0x1, -R28.reuse ;  /* 0x0000000115159824 */ /* 0x100fe200078e0a1c */
[----:B0-----:R-:W3:Y:S01]  /*a770*/  LDL.LU R8, [R1+0x2a8] ;  /* 0x0002a80001087983 */ /* 0x001ee20000300800 */
[--C-:B------:R-:W-:Y:S01]  /*a780*/  @!P5 IMAD.IADD R26, R26, 0x1, -R28.reuse ;  /* 0x000000011a1ad824 */ /* 0x100fe200078e0a1c */
[----:B------:R-:W-:Y:S01]  /*a790*/  ISETP.GT.U32.AND P1, PT, R28, R27, PT ;  /* 0x0000001b1c00720c */ /* 0x000fe20003f24070 */
[--C-:B------:R-:W-:Y:S01]  /*a7a0*/  @!P3 IMAD.IADD R22, R22, 0x1, -R28.reuse ;  /* 0x000000011616b824 */ /* 0x100fe200078e0a1c */
[----:B------:R-:W-:Y:S01]  /*a7b0*/  ISETP.GT.U32.AND P4, PT, R28, R25, PT ;  /* 0x000000191c00720c */ /* 0x000fe20003f84070 */
[--C-:B------:R-:W-:Y:S01]  /*a7c0*/  @!P0 IMAD.IADD R23, R23, 0x1, -R28.reuse ;  /* 0x0000000117178824 */ /* 0x100fe200078e0a1c */
[----:B------:R-:W-:Y:S05]  /*a7d0*/  STL [R1+0x2f0], R16 ;  /* 0x0002f01001007387 */ /* 0x000fea0000100800 */
[--C-:B------:R-:W-:Y:S01]  /*a7e0*/  @!P2 IMAD.IADD R24, R24, 0x1, -R28.reuse ;  /* 0x000000011818a824 */ /* 0x100fe200078e0a1c */
[----:B------:R-:W-:Y:S03]  /*a7f0*/  STL [R1+0x2dc], R6 ;  /* 0x0002dc0601007387 */ /* 0x000fe60000100800 */
[--C-:B------:R-:W-:Y:S01]  /*a800*/  @!P1 IMAD.IADD R27, R27, 0x1, -R28.reuse ;  /* 0x000000011b1b9824 */ /* 0x100fe200078e0a1c */
[----:B------:R-:W-:Y:S01]  /*a810*/  STL [R1+0x2e4], R20 ;  /* 0x0002e41401007387 */ /* 0x000fe20000100800 */
[----:B------:R-:W-:-:S03]  /*a820*/  @!P4 IMAD.IADD R25, R25, 0x1, -R28 ;  /* 0x000000011919c824 */ /* 0x000fc600078e0a1c */
[----:B------:R-:W-:Y:S04]  /*a830*/  STL [R1+0x2e8], R21 ;  /* 0x0002e81501007387 */ /* 0x000fe80000100800 */
[----:B------:R-:W-:Y:S04]  /*a840*/  STL [R1+0x2e0], R24 ;  /* 0x0002e01801007387 */ /* 0x000fe80000100800 */
[----:B------:R0:W-:Y:S04]  /*a850*/  STL [R1+0x2cc], R7 ;  /* 0x0002cc0701007387 */ /* 0x0001e80000100800 */
[----:B------:R1:W-:Y:S04]  /*a860*/  STL [R1+0x2c4], R25 ;  /* 0x0002c41901007387 */ /* 0x0003e80000100800 */
[----:B0-----:R-:W3:Y:S04]  /*a870*/  LDL.LU R7, [R1+0x2a0] ;  /* 0x0002a00001077983 */ /* 0x001ee80000300800 */
[----:B------:R-:W3:Y:S04]  /*a880*/  LDL.LU R20, [R1+0x28c] ;  /* 0x00028c0001147983 */ /* 0x000ee80000300800 */
[----:B------:R-:W3:Y:S04]  /*a890*/  LDL.LU R21, [R1+0x294] ;  /* 0x0002940001157983 */ /* 0x000ee80000300800 */
[----:B------:R-:W3:Y:S04]  /*a8a0*/  LDL.LU R24, [R1+0x298] ;  /* 0x0002980001187983 */ /* 0x000ee80000300800 */
[----:B-1----:R-:W3:Y:S01]  /*a8b0*/  LDL.LU R25, [R1+0x290] ;  /* 0x0002900001197983 */ /* 0x002ee20000300800 */
[----:B----4-:R-:W-:-:S02]  /*a8c0*/  ISETP.GT.U32.AND P6, PT, R28, R12, PT ;  /* 0x0000000c1c00720c */ /* 0x010fc40003fc4070 */
[C---:B--2---:R-:W-:Y:S02]  /*a8d0*/  ISETP.GT.U32.AND P5, PT, R28.reuse, R17, PT ;  /* 0x000000111c00720c */ /* 0x044fe40003fa4070 */
[C---:B---3--:R-:W-:Y:S02]  /*a8e0*/  ISETP.GT.U32.AND P3, PT, R28.reuse, R18, PT ;  /* 0x000000121c00720c */ /* 0x048fe40003f64070 */
[----:B------:R-:W-:-:S07]  /*a8f0*/  ISETP.GT.U32.AND P0, PT, R28, R19, PT ;  /* 0x000000131c00720c */ /* 0x000fce0003f04070 */
[--C-:B------:R-:W-:Y:S01]  /*a900*/  @!P6 IMAD.IADD R12, R12, 0x1, -R28.reuse ;  /* 0x000000010c0ce824 */ /* 0x100fe200078e0a1c */
[C---:B------:R-:W-:Y:S01]  /*a910*/  ISETP.GT.U32.AND P6, PT, R28.reuse, R26, PT ;  /* 0x0000001a1c00720c */ /* 0x040fe20003fc4070 */
[--C-:B------:R-:W-:Y:S01]  /*a920*/  @!P5 IMAD.IADD R17, R17, 0x1, -R28.reuse ;  /* 0x000000011111d824 */ /* 0x100fe200078e0a1c */
[----:B------:R-:W-:Y:S01]  /*a930*/  ISETP.GT.U32.AND P5, PT, R28, R22, PT ;  /* 0x000000161c00720c */ /* 0x000fe20003fa4070 */
[--C-:B------:R-:W-:Y:S01]  /*a940*/  @!P3 IMAD.IADD R18, R18, 0x1, -R28.reuse ;  /* 0x000000011212b824 */ /* 0x100fe200078e0a1c */
[C---:B------:R-:W-:Y:S01]  /*a950*/  ISETP.GT.U32.AND P3, PT, R28.reuse, R23, PT ;  /* 0x000000171c00720c */ /* 0x040fe20003f64070 */
[----:B------:R-:W-:Y:S01]  /*a960*/  @!P0 IMAD.IADD R19, R19, 0x1, -R28 ;  /* 0x0000000113138824 */ /* 0x000fe200078e0a1c */
[----:B------:R-:W-:-:S07]  /*a970*/  ISETP.GT.U32.AND P0, PT, R28, R27, PT ;  /* 0x0000001b1c00720c */ /* 0x000fce0003f04070 */
[--C-:B------:R-:W-:Y:S02]  /*a980*/  @!P6 IMAD.IADD R26, R26, 0x1, -R28.reuse ;  /* 0x000000011a1ae824 */ /* 0x100fe400078e0a1c */
[----:B------:R-:W-:-:S03]  /*a990*/  @!P5 IMAD.IADD R22, R22, 0x1, -R28 ;  /* 0x000000011616d824 */ /* 0x000fc600078e0a1c */
[----:B------:R0:W-:Y:S01]  /*a9a0*/  STL [R1+0x2d4], R26 ;  /* 0x0002d41a01007387 */ /* 0x0001e20000100800 */
[--C-:B------:R-:W-:Y:S02]  /*a9b0*/  @!P3 IMAD.IADD R23, R23, 0x1, -R28.reuse ;  /* 0x000000011717b824 */ /* 0x100fe400078e0a1c */
[----:B------:R-:W-:Y:S01]  /*a9c0*/  @!P0 IMAD.IADD R27, R27, 0x1, -R28 ;  /* 0x000000011b1b8824 */ /* 0x000fe200078e0a1c */
[----:B0-----:R-:W2:Y:S04]  /*a9d0*/  LDL.LU R26, [R1+0x274] ;  /* 0x00027400011a7983 */ /* 0x001ea80000300800 */
[----:B------:R0:W-:Y:S04]  /*a9e0*/  STL [R1+0x2d8], R22 ;  /* 0x0002d81601007387 */ /* 0x0001e80000100800 */
[----:B------:R-:W3:Y:S04]  /*a9f0*/  LDL.LU R13, [R1+0x27c] ;  /* 0x00027c00010d7983 */ /* 0x000ee80000300800 */
[----:B------:R1:W-:Y:S04]  /*aa00*/  STL [R1+0x2d0], R23 ;  /* 0x0002d01701007387 */ /* 0x0003e80000100800 */
[----:B------:R-:W4:Y:S04]  /*aa10*/  LDL.LU R16, [R1+0x284] ;  /* 0x0002840001107983 */ /* 0x000f280000300800 */
[----:B------:R1:W-:Y:S04]  /*aa20*/  STL [R1+0x2c8], R27 ;  /* 0x0002c81b01007387 */ /* 0x0003e80000100800 */
[----:B0-----:R-:W2:Y:S04]  /*aa30*/  LDL.LU R22, [R1+0x288] ;  /* 0x0002880001167983 */ /* 0x001ea80000300800 */
[----:B-1----:R-:W2:Y:S01]  /*aa40*/  LDL.LU R23, [R1+0x280] ;  /* 0x0002800001177983 */ /* 0x002ea20000300800 */
        /* <DEDUP_REMOVED lines=16> */
[C---:B------:R-:W-:Y:S01]  /*ab50*/  ISETP.GT.U32.AND P6, PT, R28.reuse, R8, PT ;  /* 0x000000081c00720c */ /* 0x040fe20003fc4070 */
[----:B------:R-:W-:Y:S01]  /*ab60*/  @!P5 IMAD.IADD R17, R17, 0x1, -R28 ;  /* 0x000000011111d824 */ /* 0x000fe200078e0a1c */
[----:B------:R-:W-:-:S05]  /*ab70*/  ISETP.GT.U32.AND P0, PT, R28, R19, PT ;  /* 0x000000131c00720c */ /* 0x000fca0003f04070 */
[--C-:B------:R-:W-:Y:S02]  /*ab80*/  @!P4 IMAD.IADD R12, R12, 0x1, -R28.reuse ;  /* 0x000000010c0cc824 */ /* 0x100fe400078e0a1c */
[----:B------:R-:W-:Y:S01]  /*ab90*/  @!P2 IMAD.IADD R14, R14, 0x1, -R28 ;  /* 0x000000010e0ea824 */ /* 0x000fe200078e0a1c */
[----:B------:R0:W-:Y:S01]  /*aba0*/  STL [R1+0x2b4], R29 ;  /* 0x0002b41d01007387 */ /* 0x0001e20000100800 */
[----:B------:R-:W-:-:S03]  /*abb0*/  ISETP.GT.U32.AND P4, PT, R28, R7, PT ;  /* 0x000000071c00720c */ /* 0x000fc60003f84070 */
[----:B------:R-:W2:Y:S01]  /*abc0*/  LDL.LU R27, [R1+0x278] ;  /* 0x00027800011b7983 */ /* 0x000ea20000300800 */
[----:B------:R-:W-:Y:S01]  /*abd0*/  @!P3 IMAD.IADD R18, R18, 0x1, -R28 ;  /* 0x000000011212b824 */ /* 0x000fe200078e0a1c */
[C---:B------:R-:W-:Y:S02]  /*abe0*/  ISETP.GT.U32.AND P5, PT, R28.reuse, R20, PT ;  /* 0x000000141c00720c */ /* 0x040fe40003fa4070 */
[----:B0-----:R-:W2:Y:S01]  /*abf0*/  LDL.LU R29, [R1+0x264] ;  /* 0x00026400011d7983 */ /* 0x001ea20000300800 */
[----:B------:R-:W-:-:S03]  /*ac00*/  ISETP.GT.U32.AND P3, PT, R28, R21, PT ;  /* 0x000000151c00720c */ /* 0x000fc60003f64070 */
[----:B------:R0:W-:Y:S01]  /*ac10*/  STL [R1+0x2bc], R14 ;  /* 0x0002bc0e01007387 */ /* 0x0001e20000100800 */
[--C-:B------:R-:W-:Y:S01]  /*ac20*/  @!P6 IMAD.IADD R8, R8, 0x1, -R28.reuse ;  /* 0x000000010808e824 */ /* 0x100fe200078e0a1c */
[C---:B------:R-:W-:Y:S01]  /*ac30*/  ISETP.GT.U32.AND P1, PT, R28.reuse, R0, PT ;  /* 0x000000001c00720c */ /* 0x040fe20003f24070 */
[--C-:B------:R-:W-:Y:S01]  /*ac40*/  @!P4 IMAD.IADD R7, R7, 0x1, -R28.reuse ;  /* 0x000000010707c824 */ /* 0x100fe200078e0a1c */
[----:B0-----:R-:W2:Y:S01]  /*ac50*/  LDL.LU R14, [R1+0x26c] ;  /* 0x00026c00010e7983 */ /* 0x001ea20000300800 */
[--C-:B------:R-:W-:Y:S01]  /*ac60*/  @!P0 IMAD.IADD R19, R19, 0x1, -R28.reuse ;  /* 0x0000000113138824 */ /* 0x100fe200078e0a1c */
[----:B------:R-:W-:Y:S01]  /*ac70*/  ISETP.GT.U32.AND P2, PT, R28, R9, PT ;  /* 0x000000091c00720c */ /* 0x000fe20003f44070 */
[--C-:B------:R-:W-:Y:S01]  /*ac80*/  @!P5 IMAD.IADD R20, R20, 0x1, -R28.reuse ;  /* 0x000000011414d824 */ /* 0x100fe200078e0a1c */
[----:B------:R-:W-:Y:S02]  /*ac90*/  ISETP.GT.U32.AND P0, PT, R28, R24, PT ;  /* 0x000000181c00720c */ /* 0x000fe40003f04070 */
[--C-:B------:R-:W-:Y:S01]  /*aca0*/  @!P3 IMAD.IADD R21, R21, 0x1, -R28.reuse ;  /* 0x000000011515b824 */ /* 0x100fe200078e0a1c */
[----:B------:R-:W-:Y:S04]  /*acb0*/  STL [R1+0x2c0], R12 ;  /* 0x0002c00c01007387 */ /* 0x000fe80000100800 */
[--C-:B------:R-:W-:Y:S01]  /*acc0*/  @!P1 IMAD.IADD R0, R0, 0x1, -R28.reuse ;  /* 0x0000000100009824 */ /* 0x100fe200078e0a1c */
[----:B------:R-:W-:Y:S03]  /*acd0*/  STL [R1+0x2b8], R17 ;  /* 0x0002b81101007387 */ /* 0x000fe60000100800 */
[----:B------:R-:W-:-:S02]  /*ace0*/  @!P2 IMAD.IADD R9, R9, 0x1, -R28 ;  /* 0x000000010909a824 */ /* 0x000fc400078e0a1c */
[----:B------:R-:W-:Y:S01]  /*acf0*/  @!P0 IMAD.IADD R24, R24, 0x1, -R28 ;  /* 0x0000000118188824 */ /* 0x000fe200078e0a1c */
[----:B------:R-:W-:Y:S04]  /*ad00*/  STL [R1+0x29c], R18 ;  /* 0x00029c1201007387 */ /* 0x000fe80000100800 */
[----:B------:R-:W-:Y:S04]  /*ad10*/  STL [R1+0x2a4], R19 ;  /* 0x0002a41301007387 */ /* 0x000fe80000100800 */
[----:B------:R-:W-:Y:S04]  /*ad20*/  STL [R1+0x2ac], R0 ;  /* 0x0002ac0001007387 */ /* 0x000fe80000100800 */
[----:B------:R0:W-:Y:S04]  /*ad30*/  STL [R1+0x2b0], R9 ;  /* 0x0002b00901007387 */ /* 0x0001e80000100800 */
[----:B0-----:R-:W2:Y:S04]  /*ad40*/  LDL R9, [R1+0xeec] ;  /* 0x000eec0001097983 */ /* 0x001ea80000100800 */
[----:B------:R-:W2:Y:S04]  /*ad50*/  LDL.LU R0, [R1+0x270] ;  /* 0x0002700001007983 */ /* 0x000ea80000300800 */
[----:B------:R-:W2:Y:S04]  /*ad60*/  LDL.LU R17, [R1+0x268] ;  /* 0x0002680001117983 */ /* 0x000ea80000300800 */
[----:B------:R0:W-:Y:S04]  /*ad70*/  STL [R1+0x2a8], R8 ;  /* 0x0002a80801007387 */ /* 0x0001e80000100800 */
[----:B------:R-:W2:Y:S04]  /*ad80*/  LDL.LU R18, [R1+0x24c] ;  /* 0x00024c0001127983 */ /* 0x000ea80000300800 */
        /* <DEDUP_REMOVED lines=45> */
[----:B------:R-:W-:-:S05]  /*b060*/  ISETP.GT.U32.AND P3, PT, R28, R23, PT ;  /* 0x000000171c00720c */ /* 0x000fca0003f64070 */
[--C-:B------:R-:W-:Y:S02]  /*b070*/  @!P2 IMAD.IADD R13, R13, 0x1, -R28.reuse ;  /* 0x000000010d0da824 */ /* 0x100fe400078e0a1c */
[--C-:B------:R-:W-:Y:S01]  /*b080*/  @!P1 IMAD.IADD R26, R26, 0x1, -R28.reuse ;  /* 0x000000011a1a9824 */ /* 0x100fe200078e0a1c */
[----:B------:R0:W-:Y:S01]  /*b090*/  STL [R1+0x290], R25 ;  /* 0x0002901901007387 */ /* 0x0001e20000100800 */
[----:B------:R-:W-:-:S03]  /*b0a0*/  @!P5 IMAD.IADD R22, R22, 0x1, -R28 ;  /* 0x000000011616d824 */ /* 0x000fc600078e0a1c */
[----:B------:R-:W2:Y:S01]  /*b0b0*/  LDL.LU R24, [R1+0x248] ;  /* 0x0002480001187983 */ /* 0x000ea20000300800 */
[----:B------:R-:W-:-:S03]  /*b0c0*/  ISETP.GT.U32.AND P2, PT, R28, R0, PT ;  /* 0x000000001c00720c */ /* 0x000fc60003f44070 */
[----:B0-----:R-:W2:Y:S01]  /*b0d0*/  LDL.LU R25, [R1+0x240] ;  /* 0x0002400001197983 */ /* 0x001ea20000300800 */
[----:B------:R-:W-:-:S03]  /*b0e0*/  ISETP.GT.U32.AND P4, PT, R28, R17, PT ;  /* 0x000000111c00720c */ /* 0x000fc60003f84070 */
[----:B------:R0:W-:Y:S01]  /*b0f0*/  STL [R1+0x274], R26 ;  /* 0x0002741a01007387 */ /* 0x0001e20000100800 */
[--C-:B------:R-:W-:Y:S01]  /*b100*/  @!P6 IMAD.IADD R14, R14, 0x1, -R28.reuse ;  /* 0x000000010e0ee824 */ /* 0x100fe200078e0a1c */
[----:B------:R-:W-:Y:S02]  /*b110*/  ISETP.GT.U32.AND P5, PT, R28, R18, PT ;  /* 0x000000121c00720c */ /* 0x000fe40003fa4070 */
[----:B0-----:R-:W2:Y:S02]  /*b120*/  LDL.LU R26, [R1+0x224] ;  /* 0x00022400011a7983 */ /* 0x001ea40000300800 */
[--C-:B------:R-:W-:Y:S01]  /*b130*/  @!P2 IMAD.IADD R0, R0, 0x1, -R28.reuse ;  /* 0x000000010000a824 */ /* 0x100fe200078e0a1c */
[C---:B------:R-:W-:Y:S01]  /*b140*/  ISETP.GT.U32.AND P0, PT, R28.reuse, R27, PT ;  /* 0x0000001b1c00720c */ /* 0x040fe20003f04070 */
[--C-:B------:R-:W-:Y:S01]  /*b150*/  @!P3 IMAD.IADD R23, R23, 0x1, -R28.reuse ;  /* 0x000000011717b824 */ /* 0x100fe200078e0a1c */
[C---:B------:R-:W-:Y:S01]  /*b160*/  ISETP.GT.U32.AND P3, PT, R28.reuse, R19, PT ;  /* 0x000000131c00720c */ /* 0x040fe20003f64070 */
[----:B------:R-:W-:Y:S01]  /*b170*/  @!P4 IMAD.IADD R17, R17, 0x1, -R28 ;  /* 0x000000011111c824 */ /* 0x000fe200078e0a1c */
[----:B------:R-:W-:-:S04]  /*b180*/  ISETP.GT.U32.AND P1, PT, R28, R29, PT ;  /* 0x0000001d1c00720c */ /* 0x000fc80003f24070 */
[--C-:B------:R-:W-:Y:S01]  /*b190*/  @!P5 IMAD.IADD R18, R18, 0x1, -R28.reuse ;  /* 0x000000011212d824 */ /* 0x100fe200078e0a1c */
[----:B------:R-:W-:Y:S04]  /*b1a0*/  STL [R1+0x27c], R13 ;  /* 0x00027c0d01007387 */ /* 0x000fe80000100800 */
[--C-:B------:R-:W-:Y:S02]  /*b1b0*/  @!P0 IMAD.IADD R27, R27, 0x1, -R28.reuse ;  /* 0x000000011b1b8824 */ /* 0x100fe400078e0a1c */
        /* <DEDUP_REMOVED lines=35> */
[----:B------:R-:W-:Y:S04]  /*b3f0*/  STL [R1+0x254], R19 ;  /* 0x0002541301007387 */ /* 0x000fe80000100800 */
        /* <DEDUP_REMOVED lines=9> */
[----:B------:R-:W-:Y:S01]  /*b490*/  @!P3 IMAD.IADD R24, R24, 0x1, -R28 ;  /* 0x000000011818b824 */ /* 0x000fe200078e0a1c */
[C---:B------:R-:W-:Y:S02]  /*b4a0*/  ISETP.GT.U32.AND P3, PT, R28.reuse, R8, PT ;  /* 0x000000081c00720c */ /* 0x040fe40003f64070 */
[----:B------:R-:W-:-:S07]  /*b4b0*/  ISETP.GT.U32.AND P2, PT, R28, R12, PT ;  /* 0x0000000c1c00720c */ /* 0x000fce0003f44070 */
[--C-:B------:R-:W-:Y:S01]  /*b4c0*/  @!P0 IMAD.IADD R25, R25, 0x1, -R28.reuse ;  /* 0x0000000119198824 */ /* 0x100fe200078e0a1c */
[----:B------:R-:W-:Y:S01]  /*b4d0*/  ISETP.GT.U32.AND P0, PT, R28, R7, PT ;  /* 0x000000071c00720c */ /* 0x000fe20003f04070 */
[--C-:B------:R-:W-:Y:S01]  /*b4e0*/  @!P1 IMAD.IADD R26, R26, 0x1, -R28.reuse ;  /* 0x000000011a1a9824 */ /* 0x100fe200078e0a1c */
[----:B------:R-:W-:Y:S01]  /*b4f0*/  ISETP.GT.U32.AND P1, PT, R28, R11, PT ;  /* 0x0000000b1c00720c */ /* 0x000fe20003f24070 */
[--C-:B------:R-:W-:Y:S01]  /*b500*/  @!P3 IMAD.IADD R8, R8, 0x1, -R28.reuse ;  /* 0x000000010808b824 */ /* 0x100fe200078e0a1c */
[C---:B------:R-:W-:Y:S02]  /*b510*/  ISETP.GT.U32.AND P4, PT, R28.reuse, R20, PT ;  /* 0x000000141c00720c */ /* 0x040fe40003f84070 */
[----:B------:R-:W-:Y:S01]  /*b520*/  ISETP.GT.U32.AND P6, PT, R28, R26, PT ;  /* 0x0000001a1c00720c */ /* 0x000fe20003fc4070 */
[--C-:B------:R-:W-:Y:S01]  /*b530*/  @!P2 IMAD.IADD R12, R12, 0x1, -R28.reuse ;  /* 0x000000010c0ca824 */ /* 0x100fe200078e0a1c */
[----:B------:R0:W-:Y:S05]  /*b540*/  STL [R1+0x25c], R8 ;  /* 0x00025c0801007387 */ /* 0x0001ea0000100800 */
[----:B------:R-:W-:-:S02]  /*b550*/  @!P0 IMAD.IADD R7, R7, 0x1, -R28 ;  /* 0x0000000107078824 */ /* 0x000fc400078e0a1c */
[----:B------:R-:W-:Y:S01]  /*b560*/  @!P1 IMAD.IADD R11, R11, 0x1, -R28 ;  /* 0x000000010b0b9824 */ /* 0x000fe200078e0a1c */
[----:B0-----:R-:W2:Y:S04]  /*b570*/  LDL.LU R8, [R1+0x204] ;  /* 0x0002040001087983 */ /* 0x001ea80000300800 */
[----:B------:R-:W2:Y:S01]  /*b580*/  LDL.LU R19, [R1+0x20c] ;  /* 0x00020c0001137983 */ /* 0x000ea20000300800 */
[----:B------:R-:W-:-:S03]  /*b590*/  ISETP.GT.U32.AND P1, PT, R28, R14, PT ;  /* 0x0000000e1c00720c */ /* 0x000fc60003f24070 */
[----:B------:R0:W-:Y:S01]  /*b5a0*/  STL [R1+0x260], R7 ;  /* 0x0002600701007387 */ /* 0x0001e20000100800 */
[----:B------:R-:W-:Y:S01]  /*b5b0*/  ISETP.GT.U32.AND P2, PT, R28, R22, PT ;  /* 0x000000161c00720c */ /* 0x000fe20003f44070 */
[--C-:B------:R-:W-:Y:S02]  /*b5c0*/  @!P6 IMAD.IADD R26, R26, 0x1, -R28.reuse ;  /* 0x000000011a1ae824 */ /* 0x100fe400078e0a1c */
[----:B0-----:R-:W2:Y:S01]  /*b5d0*/  LDL.LU R7, [R1+0x210] ;  /* 0x0002100001077983 */ /* 0x001ea20000300800 */
[----:B------:R-:W-:Y:S01]  /*b5e0*/  @!P4 IMAD.IADD R20, R20, 0x1, -R28 ;  /* 0x000000011414c824 */ /* 0x000fe200078e0a1c */
[----:B------:R-:W-:-:S04]  /*b5f0*/  ISETP.GT.U32.AND P4, PT, R28, R23, PT ;  /* 0x000000171c00720c */ /* 0x000fc80003f84070 */
[--C-:B------:R-:W-:Y:S01]  /*b600*/  @!P1 IMAD.IADD R14, R14, 0x1, -R28.reuse ;  /* 0x000000010e0e9824 */ /* 0x100fe200078e0a1c */
[C---:B------:R-:W-:Y:S02]  /*b610*/  ISETP.GT.U32.AND P5, PT, R28.reuse, R21, PT ;  /* 0x000000151c00720c */ /* 0x040fe40003fa4070 */
[----:B------:R-:W-:Y:S01]  /*b620*/  ISETP.GT.U32.AND P3, PT, R28, R24, PT ;  /* 0x000000181c00720c */ /* 0x000fe20003f64070 */
[--C-:B------:R-:W-:Y:S01]  /*b630*/  @!P2 IMAD.IADD R22, R22, 0x1, -R28.reuse ;  /* 0x000000011616a824 */ /* 0x100fe200078e0a1c */
[----:B------:R-:W-:Y:S01]  /*b640*/  ISETP.GT.U32.AND P0, PT, R28, R25, PT ;  /* 0x000000191c00720c */ /* 0x000fe20003f04070 */
[----:B------:R-:W-:Y:S03]  /*b650*/  STL [R1+0x258], R11 ;  /* 0x0002580b01007387 */ /* 0x000fe60000100800 */
[----:B------:R-:W-:-:S05]  /*b660*/  @!P4 IMAD.IADD R23, R23, 0x1, -R28 ;  /* 0x000000011717c824 */ /* 0x000fca00078e0a1c */
[--C-:B------:R-:W-:Y:S02]  /*b670*/  @!P5 IMAD.IADD R21, R21, 0x1, -R28.reuse ;  /* 0x000000011515d824 */ /* 0x100fe400078e0a1c */
[--C-:B------:R-:W-:Y:S01]  /*b680*/  @!P3 IMAD.IADD R24, R24, 0x1, -R28.reuse ;  /* 0x000000011818b824 */ /* 0x100fe200078e0a1c */
[----:B------:R-:W-:Y:S01]  /*b690*/  STL [R1+0x250], R12 ;  /* 0x0002500c01007387 */ /* 0x000fe20000100800 */
[--C-:B------:R-:W-:Y:S01]  /*b6a0*/  @!P0 IMAD.IADD R25, R25, 0x1, -R28.reuse ;  /* 0x0000000119198824 */ /* 0x100fe200078e0a1c */
[----:B------:R-:W-:Y:S02]  /*b6b0*/  ISETP.GT.U32.AND P5, PT, R28, R27, PT ;  /* 0x0000001b1c00720c */ /* 0x000fe40003fa4070 */
[----:B------:R-:W-:Y:S04]  /*b6c0*/  STL [R1+0x23c], R20 ;  /* 0x00023c1401007387 */ /* 0x000fe80000100800 */
[----:B------:R-:W-:Y:S04]  /*b6d0*/  STL [R1+0x244], R21 ;  /* 0x0002441501007387 */ /* 0x000fe80000100800 */
[----:B------:R0:W-:Y:S04]  /*b6e0*/  STL [R1+0x248], R24 ;  /* 0x0002481801007387 */ /* 0x0001e80000100800 */
[----:B0-----:R-:W2:Y:S04]  /*b6f0*/  LDL.LU R24, [R1+0x208] ;  /* 0x0002080001187983 */ /* 0x001ea80000300800 */
[----:B------:R0:W-:Y:S04]  /*b700*/  STL [R1+0x240], R25 ;  /* 0x0002401901007387 */ /* 0x0001e80000100800 */
[----:B------:R-:W2:Y:S04]  /*b710*/  LDL.LU R20, [R1+0x200] ;  /* 0x0002000001147983 */ /* 0x000ea80000300800 */
[----:B------:R-:W2:Y:S04]  /*b720*/  LDL.LU R21, [R1+0x1ec] ;  /* 0x0001ec0001157983 */ /* 0x000ea80000300800 */
[----:B------:R1:W-:Y:S04]  /*b730*/  STL [R1+0x224], R26 ;  /* 0x0002241a01007387 */ /* 0x0003e80000100800 */
[----:B0-----:R-:W2:Y:S01]  /*b740*/  LDL.LU R25, [R1+0x1f4] ;  /* 0x0001f40001197983 */ /* 0x001ea20000300800 */
[----:B------:R-:W-:-:S03]  /*b750*/  @!P5 IMAD.IADD R27, R27, 0x1, -R28 ;  /* 0x000000011b1bd824 */ /* 0x000fc600078e0a1c */
[----:B-1----:R-:W2:Y:S01]  /*b760*/  LDL.LU R26, [R1+0x1f8] ;  /* 0x0001f800011a7983 */ /* 0x002ea20000300800 */
[C---:B---3--:R-:W-:Y:S02]  /*b770*/  ISETP.GT.U32.AND P6, PT, R28.reuse, R13, PT ;  /* 0x0000000d1c00720c */ /* 0x048fe40003fc4070 */
[C---:B----4-:R-:W-:Y:S02]  /*b780*/  ISETP.GT.U32.AND P1, PT, R28.reuse, R16, PT ;  /* 0x000000101c00720c */ /* 0x050fe40003f24070 */
[----:B--2---:R-:W-:-:S09]  /*b790*/  ISETP.GT.U32.AND P2, PT, R28, R17, PT ;  /* 0x000000111c00720c */ /* 0x004fd20003f44070 */
[--C-:B------:R-:W-:Y:S01]  /*b7a0*/  @!P6 IMAD.IADD R13, R13, 0x1, -R28.reuse ;  /* 0x000000010d0de824 */ /* 0x100fe200078e0a1c */
[----:B------:R-:W-:Y:S01]  /*b7b0*/  ISETP.GT.U32.AND P6, PT, R28, R14, PT ;  /* 0x0000000e1c00720c */ /* 0x000fe20003fc4070 */
[--C-:B------:R-:W-:Y:S01]  /*b7c0*/  @!P1 IMAD.IADD R16, R16, 0x1, -R28.reuse ;  /* 0x0000000110109824 */ /* 0x100fe200078e0a1c */
[C---:B------:R-:W-:Y:S01]  /*b7d0*/  ISETP.GT.U32.AND P1, PT, R28.reuse, R22, PT ;  /* 0x000000161c00720c */ /* 0x040fe20003f24070 */
[----:B------:R-:W-:Y:S01]  /*b7e0*/  @!P2 IMAD.IADD R17, R17, 0x1, -R28 ;  /* 0x000000011111a824 */ /* 0x000fe200078e0a1c */
[C---:B------:R-:W-:Y:S02]  /*b7f0*/  ISETP.GT.U32.AND P2, PT, R28.reuse, R23, PT ;  /* 0x000000171c00720c */ /* 0x040fe40003f44070 */
[----:B------:R-:W-:-:S07]  /*b800*/  ISETP.GT.U32.AND P4, PT, R28, R18, PT ;  /* 0x000000121c00720c */ /* 0x000fce0003f84070 */
[--C-:B------:R-:W-:Y:S02]  /*b810*/  @!P6 IMAD.IADD R14, R14, 0x1, -R28.reuse ;  /* 0x000000010e0ee824 */ /* 0x100fe400078e0a1c */
[----:B------:R-:W-:-:S03]  /*b820*/  @!P1 IMAD.IADD R22, R22, 0x1, -R28 ;  /* 0x0000000116169824 */ /* 0x000fc600078e0a1c */
[----:B------:R0:W-:Y:S01]  /*b830*/  STL [R1+0x22c], R14 ;  /* 0x00022c0e01007387 */ /* 0x0001e20000100800 */
[----:B------:R-:W-:-:S03]  /*b840*/  @!P2 IMAD.IADD R23, R23, 0x1, -R28 ;  /* 0x000000011717a824 */ /* 0x000fc600078e0a1c */
[----:B0-----:R-:W2:Y:S04]  /*b850*/  LDL.LU R14, [R1+0x1f0] ;  /* 0x0001f000010e7983 */ /* 0x001ea80000300800 */
[----:B------:R-:W3:Y:S01]  /*b860*/  LDL.LU R10, [R1+0x1d0] ;  /* 0x0001d000010a7983 */ /* 0x000ee20000300800 */
[----:B------:R-:W-:-:S03]  /*b870*/  @!P4 IMAD.IADD R18, R18, 0x1, -R28 ;  /* 0x000000011212c824 */ /* 0x000fc600078e0a1c */
[----:B------:R0:W-:Y:S01]  /*b880*/  STL [R1+0x234], R22 ;  /* 0x0002341601007387 */ /* 0x0001e20000100800 */
[----:B------:R-:W-:-:S03]  /*b890*/  ISETP.GT.U32.AND P4, PT, R28, R27, PT ;  /* 0x0000001b1c00720c */ /* 0x000fc60003f84070 */
[----:B------:R-:W4:Y:S04]  /*b8a0*/  LDL.LU R12, [R1+0x1d8] ;  /* 0x0001d800010c7983 */ /* 0x000f280000300800 */
[----:B------:R1:W-:Y:S04]  /*b8b0*/  STL [R1+0x238], R23 ;  /* 0x0002381701007387 */ /* 0x0003e80000100800 */
[----:B0-----:R-:W2:Y:S04]  /*b8c0*/  LDL.LU R22, [R1+0x1e0] ;  /* 0x0001e00001167983 */ /* 0x001ea80000300800 */
[----:B-1----:R-:W2:Y:S01]  /*b8d0*/  LDL.LU R23, [R1+0x1e4] ;  /* 0x0001e40001177983 */ /* 0x002ea20000300800 */
[----:B------:R-:W-:-:S05]  /*b8e0*/  @!P4 IMAD.IADD R27, R27, 0x1, -R28 ;  /* 0x000000011b1bc824 */ /* 0x000fca00078e0a1c */
[----:B------:R0:W-:Y:S04]  /*b8f0*/  STL [R1+0x230], R27 ;  /* 0x0002301b01007387 */ /* 0x0001e80000100800 */
[----:B0-----:R-:W2:Y:S01]  /*b900*/  LDL.LU R27, [R1+0x1dc] ;  /* 0x0001dc00011b7983 */ /* 0x001ea20000300800 */
[C---:B------:R-:W-:Y:S02]  /*b910*/  ISETP.GT.U32.AND P0, PT, R28.reuse, R0, PT ;  /* 0x000000001c00720c */ /* 0x040fe40003f04070 */
        /* <DEDUP_REMOVED lines=17> */
[--C-:B------:R-:W-:Y:S02]  /*ba30*/  @!P1 IMAD.IADD R16, R16, 0x1, -R28.reuse ;  /* 0x0000000110109824 */ /* 0x100fe400078e0a1c */
[----:B------:R-:W-:-:S04]  /*ba40*/  @!P2 IMAD.IADD R17, R17, 0x1, -R28 ;  /* 0x000000011111a824 */ /* 0x000fc800078e0a1c */
[--C-:B------:R-:W-:Y:S01]  /*ba50*/  @!P0 IMAD.IADD R13, R13, 0x1, -R28.reuse ;  /* 0x000000010d0d8824 */ /* 0x100fe200078e0a1c */
[----:B------:R-:W-:Y:S01]  /*ba60*/  ISETP.GT.U32.AND P0, PT, R28, R24, PT ;  /* 0x000000181c00720c */ /* 0x000fe20003f04070 */
[--C-:B------:R-:W-:Y:S01]  /*ba70*/  @!P3 IMAD.IADD R0, R0, 0x1, -R28.reuse ;  /* 0x000000010000b824 */ /* 0x100fe200078e0a1c */
[----:B------:R0:W-:Y:S01]  /*ba80*/  STL [R1+0x228], R29 ;  /* 0x0002281d01007387 */ /* 0x0001e20000100800 */
[C---:B------:R-:W-:Y:S02]  /*ba90*/  ISETP.GT.U32.AND P1, PT, R28.reuse, R20, PT ;  /* 0x000000141c00720c */ /* 0x040fe40003f24070 */
[C---:B------:R-:W-:Y:S01]  /*baa0*/  ISETP.GT.U32.AND P2, PT, R28.reuse, R21, PT ;  /* 0x000000151c00720c */ /* 0x040fe20003f44070 */
[----:B0-----:R-:W2:Y:S04]  /*bab0*/  LDL.LU R29, [R1+0x1d4] ;  /* 0x0001d400011d7983 */ /* 0x001ea80000300800 */
[----:B------:R0:W-:Y:S01]  /*bac0*/  STL [R1+0x214], R0 ;  /* 0x0002140001007387 */ /* 0x0001e20000100800 */
[--C-:B------:R-:W-:Y:S01]  /*bad0*/  @!P6 IMAD.IADD R7, R7, 0x1, -R28.reuse ;  /* 0x000000010707e824 */ /* 0x100fe200078e0a1c */
[----:B------:R-:W-:Y:S01]  /*bae0*/  ISETP.GT.U32.AND P5, PT, R28, R8, PT ;  /* 0x000000081c00720c */ /* 0x000fe20003fa4070 */
[--C-:B------:R-:W-:Y:S01]  /*baf0*/  @!P4 IMAD.IADD R18, R18, 0x1, -R28.reuse ;  /* 0x000000011212c824 */ /* 0x100fe200078e0a1c */
[----:B0-----:R-:W2:Y:S01]  /*bb00*/  LDL.LU R0, [R1+0x1c0] ;  /* 0x0001c00001007983 */ /* 0x001ea20000300800 */
[--C-:B------:R-:W-:Y:S01]  /*bb10*/  @!P0 IMAD.IADD R24, R24, 0x1, -R28.reuse ;  /* 0x0000000118188824 */ /* 0x100fe200078e0a1c */
[----:B------:R-:W-:Y:S01]  /*bb20*/  ISETP.GT.U32.AND P4, PT, R28, R25, PT ;  /* 0x000000191c00720c */ /* 0x000fe20003f84070 */
[--C-:B------:R-:W-:Y:S01]  /*bb30*/  @!P1 IMAD.IADD R20, R20, 0x1, -R28.reuse ;  /* 0x0000000114149824 */ /* 0x100fe200078e0a1c */
[----:B------:R-:W-:Y:S01]  /*bb40*/  ISETP.GT.U32.AND P3, PT, R28, R19, PT ;  /* 0x000000131c00720c */ /* 0x000fe20003f64070 */
[----:B------:R-:W-:-:S06]  /*bb50*/  @!P2 IMAD.IADD R21, R21, 0x1, -R28 ;  /* 0x000000011515a824 */ /* 0x000fcc00078e0a1c */
[--C-:B------:R-:W-:Y:S01]  /*bb60*/  @!P5 IMAD.IADD R8, R8, 0x1, -R28.reuse ;  /* 0x000000010808d824 */ /* 0x100fe200078e0a1c */
[----:B------:R-:W-:Y:S04]  /*bb70*/  STL [R1+0x21c], R13 ;  /* 0x00021c0d01007387 */ /* 0x000fe80000100800 */
[----:B------:R-:W-:Y:S01]  /*bb80*/  STL [R1+0x220], R16 ;  /* 0x0002201001007387 */ /* 0x000fe20000100800 */
[----:B------:R-:W-:-:S03]  /*bb90*/  @!P4 IMAD.IADD R25, R25, 0x1, -R28 ;  /* 0x000000011919c824 */ /* 0x000fc600078e0a1c */
[----:B------:R-:W-:Y:S01]  /*bba0*/  STL [R1+0x218], R17 ;  /* 0x0002181101007387 */ /* 0x000fe20000100800 */
[--C-:B------:R-:W-:Y:S01]  /*bbb0*/  @!P3 IMAD.IADD R19, R19, 0x1, -R28.reuse ;  /* 0x000000011313b824 */ /* 0x100fe200078e0a1c */
[----:B------:R-:W-:Y:S02]  /*bbc0*/  ISETP.GT.U32.AND P5, PT, R28, R26, PT ;  /* 0x0000001a1c00720c */ /* 0x000fe40003fa4070 */
[----:B------:R0:W-:Y:S04]  /*bbd0*/  STL [R1+0x204], R8 ;  /* 0x0002040801007387 */ /* 0x0001e80000100800 */
[----:B------:R-:W-:Y:S04]  /*bbe0*/  STL [R1+0x1fc], R18 ;  /* 0x0001fc1201007387 */ /* 0x000fe80000100800 */
[----:B0-----:R-:W2:Y:S04]  /*bbf0*/  LDL R8, [R1+0xee8] ;  /* 0x000ee80001087983 */ /* 0x001ea80000100800 */
[----:B------:R0:W-:Y:S04]  /*bc00*/  STL [R1+0x210], R7 ;  /* 0x0002100701007387 */ /* 0x0001e80000100800 */
[----:B------:R-:W-:Y:S04]  /*bc10*/  STL [R1+0x20c], R19 ;  /* 0x00020c1301007387 */ /* 0x000fe80000100800 */
[----:B0-----:R-:W2:Y:S04]  /*bc20*/  LDL.LU R7, [R1+0x1c8] ;  /* 0x0001c80001077983 */ /* 0x001ea80000300800 */
[----:B------:R-:W2:Y:S04]  /*bc30*/  LDL.LU R13, [R1+0x1cc] ;  /* 0x0001cc00010d7983 */ /* 0x000ea80000300800 */
[----:B------:R-:W2:Y:S01]  /*bc40*/  LDL.LU R16, [R1+0x1c4] ;  /* 0x0001c40001107983 */ /* 0x000ea20000300800 */
[----:B------:R-:W-:-:S03]  /*bc50*/  @!P5 IMAD.IADD R26, R26, 0x1, -R28 ;  /* 0x000000011a1ad824 */ /* 0x000fc600078e0a1c */
[----:B------:R-:W2:Y:S04]  /*bc60*/  LDL.LU R17, [R1+0x1a8] ;  /* 0x0001a80001117983 */ /* 0x000ea80000300800 */
[----:B------:R-:W2:Y:S01]  /*bc70*/  LDL.LU R18, [R1+0x1b0] ;  /* 0x0001b00001127983 */ /* 0x000ea20000300800 */
[C---:B---3--:R-:W-:Y:S02]  /*bc80*/  ISETP.GT.U32.AND P6, PT, R28.reuse, R10, PT ;  /* 0x0000000a1c00720c */ /* 0x048fe40003fc4070 */
        /* <DEDUP_REMOVED lines=10> */
[C---:B------:R-:W-:Y:S02]  /*bd30*/  ISETP.GT.U32.AND P2, PT, R28.reuse, R25, PT ;  /* 0x000000191c00720c */ /* 0x040fe40003f44070 */
[----:B------:R-:W-:-:S05]  /*bd40*/  ISETP.GT.U32.AND P4, PT, R28, R27, PT ;  /* 0x0000001b1c00720c */ /* 0x000fca0003f84070 */
[--C-:B------:R-:W-:Y:S02]  /*bd50*/  @!P6 IMAD.IADD R24, R24, 0x1, -R28.reuse ;  /* 0x000000011818e824 */ /* 0x100fe400078e0a1c */
[--C-:B------:R-:W-:Y:S02]  /*bd60*/  @!P0 IMAD.IADD R20, R20, 0x1, -R28.reuse ;  /* 0x0000000114148824 */ /* 0x100fe400078e0a1c */
[--C-:B------:R-:W-:Y:S01]  /*bd70*/  @!P1 IMAD.IADD R21, R21, 0x1, -R28.reuse ;  /* 0x0000000115159824 */ /* 0x100fe200078e0a1c */
[----:B------:R0:W-:Y:S01]  /*bd80*/  STL [R1+0x208], R24 ;  /* 0x0002081801007387 */ /* 0x0001e20000100800 */
[----:B------:R-:W-:-:S03]  /*bd90*/  @!P2 IMAD.IADD R25, R25, 0x1, -R28 ;  /* 0x000000011919a824 */ /* 0x000fc600078e0a1c */
[----:B0-----:R-:W2:Y:S01]  /*bda0*/  LDL.LU R24, [R1+0x1b8] ;  /* 0x0001b80001187983 */ /* 0x001ea20000300800 */
[----:B------:R-:W-:-:S03]  /*bdb0*/  @!P4 IMAD.IADD R27, R27, 0x1, -R28 ;  /* 0x000000011b1bc824 */ /* 0x000fc600078e0a1c */
[----:B------:R0:W-:Y:S01]  /*bdc0*/  STL [R1+0x200], R20 ;  /* 0x0002001401007387 */ /* 0x0001e20000100800 */
[----:B------:R-:W-:-:S03]  /*bdd0*/  ISETP.GT.U32.AND P4, PT, R28, R26, PT ;  /* 0x0000001a1c00720c */ /* 0x000fc60003f84070 */
[----:B------:R-:W3:Y:S04]  /*bde0*/  LDL.LU R11, [R1+0x1bc] ;  /* 0x0001bc00010b7983 */ /* 0x000ee80000300800 */
[----:B------:R1:W-:Y:S04]  /*bdf0*/  STL [R1+0x1ec], R21 ;  /* 0x0001ec1501007387 */ /* 0x0003e80000100800 */
[----:B------:R-:W4:Y:S04]  /*be00*/  LDL.LU R19, [R1+0x1b4] ;  /* 0x0001b40001137983 */ /* 0x000f280000300800 */
[----:B------:R1:W-:Y:S04]  /*be10*/  STL [R1+0x1f4], R25 ;  /* 0x0001f41901007387 */ /* 0x0003e80000100800 */
[----:B0-----:R-:W2:Y:S04]  /*be20*/  LDL.LU R20, [R1+0x1ac] ;  /* 0x0001ac0001147983 */ /* 0x001ea80000300800 */
[----:B-1----:R-:W2:Y:S01]  /*be30*/  LDL.LU R21, [R1+0x198] ;  /* 0x0001980001157983 */ /* 0x002ea20000300800 */
[----:B------:R-:W-:-:S05]  /*be40*/  @!P4 IMAD.IADD R26, R26, 0x1, -R28 ;  /* 0x000000011a1ac824 */ /* 0x000fca00078e0a1c */
[----:B------:R0:W-:Y:S04]  /*be50*/  STL [R1+0x1f8], R26 ;  /* 0x0001f81a01007387 */ /* 0x0001e80000100800 */
[----:B------:R-:W2:Y:S01]  /*be60*/  LDL.LU R25, [R1+0x1a0] ;  /* 0x0001a00001197983 */ /* 0x000ea20000300800 */
[C---:B------:R-:W-:Y:S02]  /*be70*/  ISETP.GT.U32.AND P3, PT, R28.reuse, R14, PT ;  /* 0x0000000e1c00720c */ /* 0x040fe40003f64070 */
[C---:B------:R-:W-:Y:S02]  /*be80*/  ISETP.GT.U32.AND P5, PT, R28.reuse, R29, PT ;  /* 0x0000001d1c00720c */ /* 0x040fe40003fa4070 */
[----:B------:R-:W-:Y:S01]  /*be90*/  ISETP.GT.U32.AND P0, PT, R28, R12, PT ;  /* 0x0000000c1c00720c */ /* 0x000fe20003f04070 */
[----:B0-----:R-:W2:Y:S08]  /*bea0*/  LDL.LU R26, [R1+0x1a4] ;  /* 0x0001a400011a7983 */ /* 0x001eb00000300800 */
[--C-:B------:R-:W-:Y:S01]  /*beb0*/  @!P3 IMAD.IADD R14, R14, 0x1, -R28.reuse ;  /* 0x000000010e0eb824 */ /* 0x100fe200078e0a1c */
[C---:B------:R-:W-:Y:S01]  /*bec0*/  ISETP.GT.U32.AND P3, PT, R28.reuse, R0, PT ;  /* 0x000000001c00720c */ /* 0x040fe20003f64070 */
[----:B------:R-:W-:Y:S01]  /*bed0*/  @!P5 IMAD.IADD R29, R29, 0x1, -R28 ;  /* 0x000000011d1dd824 */ /* 0x000fe200078e0a1c */
[----:B------:R-:W-:-:S02]  /*bee0*/  ISETP.GT.U32.AND P1, PT, R28, R22, PT ;  /* 0x000000161c00720c */ /* 0x000fc40003f24070 */
[----:B------:R-:W-:-:S09]  /*bef0*/  ISETP.GT.U32.AND P5, PT, R28, R14, PT ;  /* 0x0000000e1c00720c */ /* 0x000fd20003fa4070 */
[--C-:B------:R-:W-:Y:S01]  /*bf00*/  @!P3 IMAD.IADD R0, R0, 0x1, -R28.reuse ;  /* 0x000000010000b824 */ /* 0x100fe200078e0a1c */
[----:B------:R-:W-:Y:S01]  /*bf10*/  ISETP.GT.U32.AND P3, PT, R28, R10, PT ;  /* 0x0000000a1c00720c */ /* 0x000fe20003f64070 */
[--C-:B------:R-:W-:Y:S01]  /*bf20*/  @!P0 IMAD.IADD R12, R12, 0x1, -R28.reuse ;  /* 0x000000010c0c8824 */ /* 0x100fe200078e0a1c */
[C---:B------:R-:W-:Y:S02]  /*bf30*/  ISETP.GT.U32.AND P2, PT, R28.reuse, R23, PT ;  /* 0x000000171c00720c */ /* 0x040fe40003f44070 */
[----:B------:R-:W-:Y:S01]  /*bf40*/  ISETP.GT.U32.AND P6, PT, R28, R0, PT ;  /* 0x000000001c00720c */ /* 0x000fe20003fc4070 */
[--C-:B------:R-:W-:Y:S02]  /*bf50*/  @!P5 IMAD.IADD R14, R14, 0x1, -R28.reuse ;  /* 0x000000010e0ed824 */ /* 0x100fe400078e0a1c */
[----:B------:R-:W-:-:S06]  /*bf60*/  @!P1 IMAD.IADD R22, R22, 0x1, -R28 ;  /* 0x0000000116169824 */ /* 0x000fcc00078e0a1c */
[--C-:B------:R-:W-:Y:S01]  /*bf70*/  @!P3 IMAD.IADD R10, R10, 0x1, -R28.reuse ;  /* 0x000000010a0ab824 */ /* 0x100fe200078e0a1c */
[----:B------:R0:W-:Y:S01]  /*bf80*/  STL [R1+0x1f0], R14 ;  /* 0x0001f00e01007387 */ /* 0x0001e20000100800 */
[--C-:B------:R-:W-:Y:S02]  /*bf90*/  @!P2 IMAD.IADD R23, R23, 0x1, -R28.reuse ;  /* 0x000000011717a824 */ /* 0x100fe400078e0a1c */
[----:B------:R-:W-:Y:S01]  /*bfa0*/  @!P6 IMAD.IADD R0, R0, 0x1, -R28 ;  /* 0x000000010000e824 */ /* 0x000fe200078e0a1c */
[----:B0-----:R-:W2:Y:S01]  /*bfb0*/  LDL.LU R14, [R1+0x19c] ;  /* 0x00019c00010e7983 */ /* 0x001ea20000300800 */
[C---:B------:R-:W-:Y:S02]  /*bfc0*/  ISETP.GT.U32.AND P3, PT, R28.reuse, R7, PT ;  /* 0x000000071c00720c */ /* 0x040fe40003f64070 */
[C---:B------:R-:W-:Y:S02]  /*bfd0*/  ISETP.GT.U32.AND P0, PT, R28.reuse, R13, PT ;  /* 0x0000000d1c00720c */ /* 0x040fe40003f04070 */
[----:B------:R-:W-:-:S02]  /*bfe0*/  ISETP.GT.U32.AND P1, PT, R28, R16, PT ;  /* 0x000000101c00720c */ /* 0x000fc40003f24070 */
[C---:B------:R-:W-:Y:S02]  /*bff0*/  ISETP.GT.U32.AND P4, PT, R28.reuse, R27, PT ;  /* 0x0000001b1c00720c */ /* 0x040fe40003f84070 */
[----:B------:R-:W-:-:S05]  /*c000*/  ISETP.GT.U32.AND P2, PT, R28, R17, PT ;  /* 0x000000111c00720c */ /* 0x000fca0003f44070 */
[--C-:B------:R-:W-:Y:S01]  /*c010*/  @!P3 IMAD.IADD R7, R7, 0x1, -R28.reuse ;  /* 0x000000010707b824 */ /* 0x100fe200078e0a1c */
[----:B------:R-:W-:Y:S01]  /*c020*/  ISETP.GT.U32.AND P5, PT, R28, R29, PT ;  /* 0x0000001d1c00720c */ /* 0x000fe20003fa4070 */
[--C-:B------:R-:W-:Y:S02]  /*c030*/  @!P0 IMAD.IADD R13, R13, 0x1, -R28.reuse ;  /* 0x000000010d0d8824 */ /* 0x100fe400078e0a1c */
[--C-:B------:R-:W-:Y:S01]  /*c040*/  @!P1 IMAD.IADD R16, R16, 0x1, -R28.reuse ;  /* 0x0000000110109824 */ /* 0x100fe200078e0a1c */
[----:B------:R-:W-:Y:S01]  /*c050*/  STL [R1+0x1d0], R10 ;  /* 0x0001d00a01007387 */ /* 0x000fe20000100800 */
[--C-:B------:R-:W-:Y:S02]  /*c060*/  @!P4 IMAD.IADD R27, R27, 0x1, -R28.reuse ;  /* 0x000000011b1bc824 */ /* 0x100fe400078e0a1c */
[--C-:B------:R-:W-:Y:S01]  /*c070*/  @!P2 IMAD.IADD R17, R17, 0x1, -R28.reuse ;  /* 0x000000011111a824 */ /* 0x100fe200078e0a1c */
[----:B------:R-:W-:Y:S01]  /*c080*/  ISETP.GT.U32.AND P4, PT, R28, R18, PT ;  /* 0x000000121c00720c */ /* 0x000fe20003f84070 */
[----:B------:R-:W-:Y:S04]  /*c090*/  STL [R1+0x1d8], R12 ;  /* 0x0001d80c01007387 */ /* 0x000fe80000100800 */
[--C-:B------:R-:W-:Y:S01]  /*c0a0*/  @!P5 IMAD.IADD R29, R29, 0x1, -R28.reuse ;  /* 0x000000011d1dd824 */ /* 0x100fe200078e0a1c */
[----:B------:R-:W-:Y:S04]  /*c0b0*/  STL [R1+0x1e0], R22 ;  /* 0x0001e01601007387 */ /* 0x000fe80000100800 */
[----:B------:R-:W-:Y:S04]  /*c0c0*/  STL [R1+0x1e4], R23 ;  /* 0x0001e41701007387 */ /* 0x000fe80000100800 */
[----:B------:R0:W-:Y:S01]  /*c0d0*/  STL [R1+0x1dc], R27 ;  /* 0x0001dc1b01007387 */ /* 0x0001e20000100800 */
[----:B------:R-:W-:-:S03]  /*c0e0*/  @!P4 IMAD.IADD R18, R18, 0x1, -R28 ;  /* 0x000000011212c824 */ /* 0x000fc600078e0a1c */
[----:B0-----:R-:W2:Y:S04]  /*c0f0*/  LDL.LU R27, [R1+0x170] ;  /* 0x00017000011b7983 */ /* 0x001ea80000300800 */
[----:B------:R0:W-:Y:S04]  /*c100*/  STL [R1+0x1d4], R29 ;  /* 0x0001d41d01007387 */ /* 0x0001e80000100800 */
[----:B------:R-:W2:Y:S04]  /*c110*/  LDL.LU R22, [R1+0x180] ;  /* 0x0001800001167983 */ /* 0x000ea80000300800 */
[----:B------:R-:W2:Y:S04]  /*c120*/  LDL.LU R23, [R1+0x188] ;  /* 0x0001880001177983 */ /* 0x000ea80000300800 */
[----:B------:R1:W-:Y:S04]  /*c130*/  STL [R1+0x1c0], R0 ;  /* 0x0001c00001007387 */ /* 0x0003e80000100800 */
[----:B0-----:R-:W2:Y:S04]  /*c140*/  LDL.LU R29, [R1+0x18c] ;  /* 0x00018c00011d7983 */ /* 0x001ea80000300800 */
[----:B-1----:R-:W2:Y:S01]  /*c150*/  LDL.LU R0, [R1+0x184] ;  /* 0x0001840001007983 */ /* 0x002ea20000300800 */
[----:B---3--:R-:W-:-:S02]  /*c160*/  ISETP.GT.U32.AND P6, PT, R28, R11, PT ;  /* 0x0000000b1c00720c */ /* 0x008fc40003fc4070 */
[C---:B----4-:R-:W-:Y:S02]  /*c170*/  ISETP.GT.U32.AND P3, PT, R28.reuse, R19, PT ;  /* 0x000000131c00720c */ /* 0x050fe40003f64070 */
[C---:B--2---:R-:W-:Y:S02]  /*c180*/  ISETP.GT.U32.AND P0, PT, R28.reuse, R20, PT ;  /* 0x000000141c00720c */ /* 0x044fe40003f04070 */
        /* <DEDUP_REMOVED lines=11> */
[----:B------:R-:W-:-:S03]  /*c240*/  @!P3 IMAD.IADD R13, R13, 0x1, -R28 ;  /* 0x000000010d0db824 */ /* 0x000fc600078e0a1c */
[----:B------:R0:W-:Y:S01]  /*c250*/  STL [R1+0x1c8], R7 ;  /* 0x0001c80701007387 */ /* 0x0001e20000100800 */
[--C-:B------:R-:W-:Y:S02]  /*c260*/  @!P0 IMAD.IADD R16, R16, 0x1, -R28.reuse ;  /* 0x0000000110108824 */ /* 0x100fe400078e0a1c */
[--C-:B------:R-:W-:Y:S02]  /*c270*/  @!P1 IMAD.IADD R17, R17, 0x1, -R28.reuse ;  /* 0x0000000111119824 */ /* 0x100fe400078e0a1c */
[----:B------:R-:W-:Y:S01]  /*c280*/  @!P2 IMAD.IADD R25, R25, 0x1, -R28 ;  /* 0x000000011919a824 */ /* 0x000fe200078e0a1c */
[----:B0-----:R-:W2:Y:S01]  /*c290*/  LDL.LU R7, [R1+0x174] ;  /* 0x0001740001077983 */ /* 0x001ea20000300800 */
[----:B------:R-:W-:-:S03]  /*c2a0*/  ISETP.GT.U32.AND P2, PT, R28, R18, PT ;  /* 0x000000121c00720c */ /* 0x000fc60003f44070 */
[----:B------:R0:W-:Y:S04]  /*c2b0*/  STL [R1+0x1cc], R13 ;  /* 0x0001cc0d01007387 */ /* 0x0001e80000100800 */
        /* <DEDUP_REMOVED lines=14> */
[----:B------:R-:W-:Y:S01]  /*c3a0*/  ISETP.GT.U32.AND P5, PT, R28, R14, PT ;  /* 0x0000000e1c00720c */ /* 0x000fe20003fa4070 */
[----:B------:R-:W-:Y:S01]  /*c3b0*/  @!P4 IMAD.IADD R26, R26, 0x1, -R28 ;  /* 0x000000011a1ac824 */ /* 0x000fe200078e0a1c */
[----:B------:R-:W-:-:S02]  /*c3c0*/  ISETP.GT.U32.AND P0, PT, R28, R20, PT ;  /* 0x000000141c00720c */ /* 0x000fc40003f04070 */
[----:B------:R-:W-:-:S09]  /*c3d0*/  ISETP.GT.U32.AND P4, PT, R28, R24, PT ;  /* 0x000000181c00720c */ /* 0x000fd20003f84070 */
[--C-:B------:R-:W-:Y:S01]  /*c3e0*/  @!P5 IMAD.IADD R14, R14, 0x1, -R28.reuse ;  /* 0x000000010e0ed824 */ /* 0x100fe200078e0a1c */
[C---:B------:R-:W-:Y:S01]  /*c3f0*/  ISETP.GT.U32.AND P5, PT, R28.reuse, R11, PT ;  /* 0x0000000b1c00720c */ /* 0x040fe20003fa4070 */
[--C-:B------:R-:W-:Y:S01]  /*c400*/  @!P3 IMAD.IADD R19, R19, 0x1, -R28.reuse ;  /* 0x000000011313b824 */ /* 0x100fe200078e0a1c */
[C---:B------:R-:W-:Y:S02]  /*c410*/  ISETP.GT.U32.AND P1, PT, R28.reuse, R21, PT ;  /* 0x000000151c00720c */ /* 0x040fe40003f24070 */
[----:B------:R-:W-:Y:S01]  /*c420*/  ISETP.GT.U32.AND P6, PT, R28, R14, PT ;  /* 0x0000000e1c00720c */ /* 0x000fe20003fc4070 */
[--C-:B------:R-:W-:Y:S02]  /*c430*/  @!P4 IMAD.IADD R24, R24, 0x1, -R28.reuse ;  /* 0x000000011818c824 */ /* 0x100fe400078e0a1c */
[----:B------:R-:W-:-:S06]  /*c440*/  @!P0 IMAD.IADD R20, R20, 0x1, -R28 ;  /* 0x0000000114148824 */ /* 0x000fcc00078e0a1c */
[----:B------:R-:W-:Y:S01]  /*c450*/  @!P5 IMAD.IADD R11, R11, 0x1, -R28 ;  /* 0x000000010b0bd824 */ /* 0x000fe200078e0a1c */
[C---:B------:R-:W-:Y:S01]  /*c460*/  ISETP.GT.U32.AND P5, PT, R28.reuse, R27, PT ;  /* 0x0000001b1c00720c */ /* 0x040fe20003fa4070 */
[----:B------:R0:W-:Y:S01]  /*c470*/  STL [R1+0x1b8], R24 ;  /* 0x0001b81801007387 */ /* 0x0001e20000100800 */
[----:B------:R-:W-:-:S03]  /*c480*/  ISETP.GT.U32.AND P3, PT, R28, R22, PT ;  /* 0x000000161c00720c */ /* 0x000fc60003f64070 */
[----:B0-----:R-:W2:Y:S01]  /*c490*/  LDL.LU R24, [R1+0x154] ;  /* 0x0001540001187983 */ /* 0x001ea20000300800 */
[----:B------:R-:W-:Y:S01]  /*c4a0*/  ISETP.GT.U32.AND P0, PT, R28, R23, PT ;  /* 0x000000171c00720c */ /* 0x000fe20003f04070 */
[--C-:B------:R-:W-:Y:S01]  /*c4b0*/  @!P6 IMAD.IADD R14, R14, 0x1, -R28.reuse ;  /* 0x000000010e0ee824 */ /* 0x100fe200078e0a1c */
[----:B------:R-:W-:Y:S01]  /*c4c0*/  ISETP.GT.U32.AND P2, PT, R28, R25, PT ;  /* 0x000000191c00720c */ /* 0x000fe20003f44070 */
[----:B------:R-:W-:-:S04]  /*c4d0*/  @!P1 IMAD.IADD R21, R21, 0x1, -R28 ;  /* 0x0000000115159824 */ /* 0x000fc800078e0a1c */
[--C-:B------:R-:W-:Y:S01]  /*c4e0*/  @!P5 IMAD.IADD R27, R27, 0x1, -R28.reuse ;  /* 0x000000011b1bd824 */ /* 0x100fe200078e0a1c */
[C---:B------:R-:W-:Y:S02]  /*c4f0*/  ISETP.GT.U32.AND P4, PT, R28.reuse, R26, PT ;  /* 0x0000001a1c00720c */ /* 0x040fe40003f84070 */
[----:B------:R-:W-:Y:S01]  /*c500*/  ISETP.GT.U32.AND P1, PT, R28, R29, PT ;  /* 0x0000001d1c00720c */ /* 0x000fe20003f24070 */
[--C-:B------:R-:W-:Y:S02]  /*c510*/  @!P3 IMAD.IADD R22, R22, 0x1, -R28.reuse ;  /* 0x000000011616b824 */ /* 0x100fe400078e0a1c */
[--C-:B------:R-:W-:Y:S01]  /*c520*/  @!P0 IMAD.IADD R23, R23, 0x1, -R28.reuse ;  /* 0x0000000117178824 */ /* 0x100fe200078e0a1c */
[----:B------:R-:W-:Y:S01]  /*c530*/  STL [R1+0x1bc], R11 ;  /* 0x0001bc0b01007387 */ /* 0x000fe20000100800 */
[--C-:B------:R-:W-:Y:S01]  /*c540*/  @!P2 IMAD.IADD R25, R25, 0x1, -R28.reuse ;  /* 0x000000011919a824 */ /* 0x100fe200078e0a1c */
[----:B------:R-:W-:Y:S02]  /*c550*/  ISETP.GT.U32.AND P2, PT, R28, R0, PT ;  /* 0x000000001c00720c */ /* 0x000fe40003f44070 */
[----:B------:R-:W-:Y:S03]  /*c560*/  STL [R1+0x1b4], R19 ;  /* 0x0001b41301007387 */ /* 0x000fe60000100800 */
[----:B------:R-:W-:-:S02]  /*c570*/  @!P4 IMAD.IADD R26, R26, 0x1, -R28 ;  /* 0x000000011a1ac824 */ /* 0x000fc400078e0a1c */
[--C-:B------:R-:W-:Y:S01]  /*c580*/  @!P1 IMAD.IADD R29, R29, 0x1, -R28.reuse ;  /* 0x000000011d1d9824 */ /* 0x100fe200078e0a1c */
[----:B------:R-:W-:Y:S04]  /*c590*/  STL [R1+0x1ac], R20 ;  /* 0x0001ac1401007387 */ /* 0x000fe80000100800 */
[----:B------:R-:W-:Y:S04]  /*c5a0*/  STL [R1+0x198], R21 ;  /* 0x0001981501007387 */ /* 0x000fe80000100800 */
[----:B------:R-:W-:Y:S04]  /*c5b0*/  STL [R1+0x1a0], R25 ;  /* 0x0001a01901007387 */ /* 0x000fe80000100800 */
[----:B------:R0:W-:Y:S04]  /*c5c0*/  STL [R1+0x19c], R14 ;  /* 0x00019c0e01007387 */ /* 0x0001e80000100800 */
[----:B------:R1:W-:Y:S04]  /*c5d0*/  STL [R1+0x1a4], R26 ;  /* 0x0001a41a01007387 */ /* 0x0003e80000100800 */
[----:B0-----:R-:W2:Y:S04]  /*c5e0*/  LDL R14, [R1+0xee4] ;  /* 0x000ee400010e7983 */ /* 0x001ea80000100800 */
[----:B------:R-:W2:Y:S04]  /*c5f0*/  LDL.LU R19, [R1+0x158] ;  /* 0x0001580001137983 */ /* 0x000ea80000300800 */
[----:B------:R-:W2:Y:S01]  /*c600*/  LDL.LU R20, [R1+0x150] ;  /* 0x0001500001147983 */ /* 0x000ea20000300800 */
[----:B------:R-:W-:-:S03]  /*c610*/  @!P2 IMAD.IADD R0, R0, 0x1, -R28 ;  /* 0x000000010000a824 */ /* 0x000fc600078e0a1c */
[----:B------:R-:W2:Y:S04]  /*c620*/  LDL.LU R21, [R1+0x13c] ;  /* 0x00013c0001157983 */ /* 0x000ea80000300800 */
[----:B------:R-:W2:Y:S04]  /*c630*/  LDL.LU R25, [R1+0x128] ;  /* 0x0001280001197983 */ /* 0x000ea80000300800 */
[----:B-1----:R-:W2:Y:S01]  /*c640*/  LDL.LU R26, [R1+0x130] ;  /* 0x00013000011a7983 */ /* 0x002ea20000300800 */
[C---:B---3--:R-:W-:Y:S02]  /*c650*/  ISETP.GT.U32.AND P6, PT, R28.reuse, R4, PT ;  /* 0x000000041c00720c */ /* 0x048fe40003fc4070 */
[----:B----4-:R-:W-:-:S02]  /*c660*/  ISETP.GT.U32.AND P5, PT, R28, R12, PT ;  /* 0x0000000c1c00720c */ /* 0x010fc40003fa4070 */
[C---:B--2---:R-:W-:Y:S02]  /*c670*/  ISETP.GT.U32.AND P3, PT, R28.reuse, R13, PT ;  /* 0x0000000d1c00720c */ /* 0x044fe40003f64070 */
[----:B------:R-:W-:-:S07]  /*c680*/  ISETP.GT.U32.AND P0, PT, R28, R16, PT ;  /* 0x000000101c00720c */ /* 0x000fce0003f04070 */
[--C-:B------:R-:W-:Y:S01]  /*c690*/  @!P6 IMAD.IADD R4, R4, 0x1, -R28.reuse ;  /* 0x000000010404e824 */ /* 0x100fe200078e0a1c */
[----:B------:R-:W-:Y:S01]  /*c6a0*/  ISETP.GT.U32.AND P6, PT, R28, R27, PT ;  /* 0x0000001b1c00720c */ /* 0x000fe20003fc4070 */
[--C-:B------:R-:W-:Y:S01]  /*c6b0*/  @!P5 IMAD.IADD R12, R12, 0x1, -R28.reuse ;  /* 0x000000010c0cd824 */ /* 0x100fe200078e0a1c */
[C---:B------:R-:W-:Y:S01]  /*c6c0*/  ISETP.GT.U32.AND P5, PT, R28.reuse, R22, PT ;  /* 0x000000161c00720c */ /* 0x040fe20003fa4070 */
[--C-:B------:R-:W-:Y:S01]  /*c6d0*/  @!P3 IMAD.IADD R13, R13, 0x1, -R28.reuse ;  /* 0x000000010d0db824 */ /* 0x100fe200078e0a1c */
[C---:B------:R-:W-:Y:S02]  /*c6e0*/  ISETP.GT.U32.AND P3, PT, R28.reuse, R23, PT ;  /* 0x000000171c00720c */ /* 0x040fe40003f64070 */
[----:B------:R-:W-:Y:S01]  /*c6f0*/  ISETP.GT.U32.AND P1, PT, R28, R17, PT ;  /* 0x000000111c00720c */ /* 0x000fe20003f24070 */
[----:B------:R-:W-:Y:S01]  /*c700*/  @!P0 IMAD.IADD R16, R16, 0x1, -R28 ;  /* 0x0000000110108824 */ /* 0x000fe200078e0a1c */
[----:B------:R-:W-:-:S05]  /*c710*/  ISETP.GT.U32.AND P0, PT, R28, R29, PT ;  /* 0x0000001d1c00720c */ /* 0x000fca0003f04070 */
[--C-:B------:R-:W-:Y:S02]  /*c720*/  @!P6 IMAD.IADD R27, R27, 0x1, -R28.reuse ;  /* 0x000000011b1be824 */ /* 0x100fe400078e0a1c */
[----:B------:R-:W-:-:S03]  /*c730*/  @!P5 IMAD.IADD R22, R22, 0x1, -R28 ;  /* 0x000000011616d824 */ /* 0x000fc600078e0a1c */
[----:B------:R0:W-:Y:S01]  /*c740*/  STL [R1+0x170], R27 ;  /* 0x0001701b01007387 */ /* 0x0001e20000100800 */
[--C-:B------:R-:W-:Y:S02]  /*c750*/  @!P3 IMAD.IADD R23, R23, 0x1, -R28.reuse ;  /* 0x000000011717b824 */ /* 0x100fe400078e0a1c */
[--C-:B------:R-:W-:Y:S01]  /*c760*/  @!P1 IMAD.IADD R17, R17, 0x1, -R28.reuse ;  /* 0x0000000111119824 */ /* 0x100fe200078e0a1c */
[----:B------:R-:W-:Y:S01]  /*c770*/  ISETP.GT.U32.AND P1, PT, R28, R0, PT ;  /* 0x000000001c00720c */ /* 0x000fe20003f24070 */
[--C-:B------:R-:W-:Y:S01]  /*c780*/  @!P0 IMAD.IADD R29, R29, 0x1, -R28.reuse ;  /* 0x000000011d1d8824 */ /* 0x100fe200078e0a1c */
        /* <DEDUP_REMOVED lines=10> */
[----:B------:R-:W2:Y:S04]  /*c830*/  LDL.LU R29, [R1+0x11c] ;  /* 0x00011c00011d7983 */ /* 0x000ea80000300800 */
[----:B0-----:R-:W2:Y:S01]  /*c840*/  LDL.LU R0, [R1+0x114] ;  /* 0x0001140001007983 */ /* 0x001ea20000300800 */
[C---:B------:R-:W-:Y:S02]  /*c850*/  ISETP.GT.U32.AND P4, PT, R28.reuse, R7, PT ;  /* 0x000000071c00720c */ /* 0x040fe40003f84070 */
[----:B------:R-:W-:-:S11]  /*c860*/  ISETP.GT.U32.AND P2, PT, R28, R18, PT ;  /* 0x000000121c00720c */ /* 0x000fd60003f44070 */
        /* <DEDUP_REMOVED lines=14> */
[C---:B------:R-:W-:Y:S02]  /*c950*/  ISETP.GT.U32.AND P4, PT, R28.reuse, R19, PT ;  /* 0x000000131c00720c */ /* 0x040fe40003f84070 */
[C---:B------:R-:W-:Y:S01]  /*c960*/  ISETP.GT.U32.AND P5, PT, R28.reuse, R20, PT ;  /* 0x000000141c00720c */ /* 0x040fe20003fa4070 */
[----:B------:R0:W-:Y:S01]  /*c970*/  STL [R1+0x174], R7 ;  /* 0x0001740701007387 */ /* 0x0001e20000100800 */
[----:B------:R-:W-:Y:S01]  /*c980*/  ISETP.GT.U32.AND P6, PT, R28, R21, PT ;  /* 0x000000151c00720c */ /* 0x000fe20003fc4070 */
[--C-:B------:R-:W-:Y:S01]  /*c990*/  @!P3 IMAD.IADD R24, R24, 0x1, -R28.reuse ;  /* 0x000000011818b824 */ /* 0x100fe200078e0a1c */
[----:B------:R-:W-:Y:S02]  /*c9a0*/  ISETP.GT.U32.AND P1, PT, R28, R17, PT ;  /* 0x000000111c00720c */ /* 0x000fe40003f24070 */
[----:B0-----:R-:W-:Y:S02]  /*c9b0*/  IABS R7, R14 ;  /* 0x0000000e00077213 */ /* 0x001fe40000000000 */
[----:B------:R-:W2:Y:S01]  /*c9c0*/  LDL.LU R14, [R1+0xfc] ;  /* 0x0000fc00010e7983 */ /* 0x000ea20000300800 */
[--C-:B------:R-:W-:Y:S01]  /*c9d0*/  @!P0 IMAD.IADD R16, R16, 0x1, -R28.reuse ;  /* 0x0000000110108824 */ /* 0x100fe200078e0a1c */
[----:B------:R-:W-:Y:S01]  /*c9e0*/  ISETP.GT.U32.AND P0, PT, R28, R25, PT ;  /* 0x000000191c00720c */ /* 0x000fe20003f04070 */
[----:B------:R-:W-:-:S02]  /*c9f0*/  @!P4 IMAD.IADD R19, R19, 0x1, -R28 ;  /* 0x000000011313c824 */ /* 0x000fc400078e0a1c */
[--C-:B------:R-:W-:Y:S01]  /*ca00*/  @!P5 IMAD.IADD R20, R20, 0x1, -R28.reuse ;  /* 0x000000011414d824 */ /* 0x100fe200078e0a1c */
[C---:B------:R-:W-:Y:S01]  /*ca10*/  ISETP.GT.U32.AND P2, PT, R28.reuse, R18, PT ;  /* 0x000000121c00720c */ /* 0x040fe20003f44070 */
[--C-:B------:R-:W-:Y:S02]  /*ca20*/  @!P6 IMAD.IADD R21, R21, 0x1, -R28.reuse ;  /* 0x000000011515e824 */ /* 0x100fe400078e0a1c */
[--C-:B------:R-:W-:Y:S01]  /*ca30*/  @!P1 IMAD.IADD R17, R17, 0x1, -R28.reuse ;  /* 0x0000000111119824 */ /* 0x100fe200078e0a1c */
[----:B------:R-:W-:Y:S01]  /*ca40*/  ISETP.GT.U32.AND P1, PT, R28, R26, PT ;  /* 0x0000001a1c00720c */ /* 0x000fe20003f24070 */
[----:B------:R-:W-:Y:S04]  /*ca50*/  STL [R1+0x15c], R4 ;  /* 0x00015c0401007387 */ /* 0x000fe80000100800 */
[--C-:B------:R-:W-:Y:S01]  /*ca60*/  @!P0 IMAD.IADD R25, R25, 0x1, -R28.reuse ;  /* 0x0000000119198824 */ /* 0x100fe200078e0a1c */
[----:B------:R-:W-:Y:S03]  /*ca70*/  STL [R1+0x168], R12 ;  /* 0x0001680c01007387 */ /* 0x000fe60000100800 */
[--C-:B------:R-:W-:Y:S01]  /*ca80*/  @!P2 IMAD.IADD R18, R18, 0x1, -R28.reuse ;  /* 0x000000011212a824 */ /* 0x100fe200078e0a1c */
[----:B------:R-:W-:Y:S04]  /*ca90*/  STL [R1+0x16c], R13 ;  /* 0x00016c0d01007387 */ /* 0x000fe80000100800 */
[----:B------:R-:W-:Y:S04]  /*caa0*/  STL [R1+0x160], R16 ;  /* 0x0001601001007387 */ /* 0x000fe80000100800 */
[----:B------:R-:W-:Y:S04]  /*cab0*/  STL [R1+0x138], R17 ;  /* 0x0001381101007387 */ /* 0x000fe80000100800 */
[----:B------:R0:W-:Y:S04]  /*cac0*/  STL [R1+0x154], R24 ;  /* 0x0001541801007387 */ /* 0x0001e80000100800 */
[----:B------:R1:W-:Y:S01]  /*cad0*/  STL [R1+0x140], R18 ;  /* 0x0001401201007387 */ /* 0x0003e20000100800 */
[----:B------:R-:W-:-:S03]  /*cae0*/  @!P1 IMAD.IADD R26, R26, 0x1, -R28 ;  /* 0x000000011a1a9824 */ /* 0x000fc600078e0a1c */
[----:B0-----:R-:W2:Y:S04]  /*caf0*/  LDL.LU R24, [R1+0xe4] ;  /* 0x0000e40001187983 */ /* 0x001ea80000300800 */
[----:B------:R-:W2:Y:S04]  /*cb00*/  LDL.LU R12, [R1+0xf0] ;  /* 0x0000f000010c7983 */ /* 0x000ea80000300800 */
        /* <DEDUP_REMOVED lines=13> */
[C---:B------:R-:W-:Y:S02]  /*cbe0*/  ISETP.GT.U32.AND P0, PT, R28.reuse, R29, PT ;  /* 0x0000001d1c00720c */ /* 0x040fe40003f04070 */
[C---:B------:R-:W-:Y:S01]  /*cbf0*/  ISETP.GT.U32.AND P5, PT, R28.reuse, R21, PT ;  /* 0x000000151c00720c */ /* 0x040fe20003fa4070 */
[----:B------:R-:W-:Y:S01]  /*cc00*/  @!P6 IMAD.IADD R23, R23, 0x1, -R28 ;  /* 0x000000011717e824 */ /* 0x000fe200078e0a1c */
[C---:B------:R-:W-:Y:S02]  /*cc10*/  ISETP.GT.U32.AND P6, PT, R28.reuse, R25, PT ;  /* 0x000000191c00720c */ /* 0x040fe40003fc4070 */
[----:B------:R-:W-:-:S03]  /*cc20*/  ISETP.GT.U32.AND P2, PT, R28, R27, PT ;  /* 0x0000001b1c00720c */ /* 0x000fc60003f44070 */
[--C-:B------:R-:W-:Y:S01]  /*cc30*/  @!P3 IMAD.IADD R19, R19, 0x1, -R28.reuse ;  /* 0x000000011313b824 */ /* 0x100fe200078e0a1c */
[----:B------:R-:W-:Y:S01]  /*cc40*/  ISETP.GT.U32.AND P1, PT, R28, R0, PT ;  /* 0x000000001c00720c */ /* 0x000fe20003f24070 */
[--C-:B------:R-:W-:Y:S02]  /*cc50*/  @!P4 IMAD.IADD R20, R20, 0x1, -R28.reuse ;  /* 0x000000011414c824 */ /* 0x100fe400078e0a1c */
[--C-:B------:R-:W-:Y:S01]  /*cc60*/  @!P0 IMAD.IADD R29, R29, 0x1, -R28.reuse ;  /* 0x000000011d1d8824 */ /* 0x100fe200078e0a1c */
[----:B------:R-:W-:Y:S01]  /*cc70*/  ISETP.GT.U32.AND P0, PT, R28, R26, PT ;  /* 0x0000001a1c00720c */ /* 0x000fe20003f04070 */
[--C-:B------:R-:W-:Y:S01]  /*cc80*/  @!P5 IMAD.IADD R21, R21, 0x1, -R28.reuse ;  /* 0x000000011515d824 */ /* 0x100fe200078e0a1c */
[----:B------:R0:W-:Y:S01]  /*cc90*/  STL [R1+0x158], R19 ;  /* 0x0001581301007387 */ /* 0x0001e20000100800 */
[----:B------:R-:W-:-:S03]  /*cca0*/  @!P6 IMAD.IADD R25, R25, 0x1, -R28 ;  /* 0x000000011919e824 */ /* 0x000fc600078e0a1c */
[----:B------:R1:W-:Y:S01]  /*ccb0*/  STL [R1+0x150], R20 ;  /* 0x0001501401007387 */ /* 0x0003e20000100800 */
[----:B------:R-:W-:-:S03]  /*ccc0*/  @!P2 IMAD.IADD R27, R27, 0x1, -R28 ;  /* 0x000000011b1ba824 */ /* 0x000fc600078e0a1c */
[----:B------:R-:W2:Y:S04]  /*ccd0*/  LDL.LU R4, [R1+0xdc] ;  /* 0x0000dc0001047983 */ /* 0x000ea80000300800 */
[----:B------:R3:W-:Y:S04]  /*cce0*/  STL [R1+0x13c], R21 ;  /* 0x00013c1501007387 */ /* 0x0007e80000100800 */
[----:B0-----:R-:W4:Y:S01]  /*ccf0*/  LDL.LU R19, [R1+0xe0] ;  /* 0x0000e00001137983 */ /* 0x001f220000300800 */
[----:B------:R-:W-:-:S03]  /*cd00*/  @!P1 IMAD.IADD R0, R0, 0x1, -R28 ;  /* 0x0000000100009824 */ /* 0x000fc600078e0a1c */
[----:B------:R0:W-:Y:S01]  /*cd10*/  STL [R1+0x128], R25 ;  /* 0x0001281901007387 */ /* 0x0001e20000100800 */
[----:B------:R-:W-:-:S03]  /*cd20*/  ISETP.GT.U32.AND P1, PT, R28, R27, PT ;  /* 0x0000001b1c00720c */ /* 0x000fc60003f24070 */
[----:B-1----:R-:W4:Y:S01]  /*cd30*/  LDL.LU R20, [R1+0xd8] ;  /* 0x0000d80001147983 */ /* 0x002f220000300800 */
[----:B------:R-:W-:-:S03]  /*cd40*/  @!P0 IMAD.IADD R26, R26, 0x1, -R28 ;  /* 0x000000011a1a8824 */ /* 0x000fc600078e0a1c */
[----:B---3--:R-:W3:Y:S04]  /*cd50*/  LDL.LU R21, [R1+0xd0] ;  /* 0x0000d00001157983 */ /* 0x008ee80000300800 */
[----:B------:R-:W-:Y:S04]  /*cd60*/  STL [R1+0x130], R26 ;  /* 0x0001301a01007387 */ /* 0x000fe80000100800 */
[----:B0-----:R-:W3:Y:S01]  /*cd70*/  LDL.LU R25, [R1+0xb0] ;  /* 0x0000b00001197983 */ /* 0x001ee20000300800 */
[----:B------:R-:W-:-:S05]  /*cd80*/  @!P1 IMAD.IADD R27, R27, 0x1, -R28 ;  /* 0x000000011b1b9824 */ /* 0x000fca00078e0a1c */
[----:B------:R0:W-:Y:S04]  /*cd90*/  STL [R1+0x134], R27 ;  /* 0x0001341b01007387 */ /* 0x0001e80000100800 */
[----:B0-----:R-:W3:Y:S04]  /*cda0*/  LDL.LU R27, [R1+0xb8] ;  /* 0x0000b800011b7983 */ /* 0x001ee80000300800 */
[----:B------:R-:W3:Y:S01]  /*cdb0*/  LDL.LU R26, [R1+0xbc] ;  /* 0x0000bc00011a7983 */ /* 0x000ee20000300800 */
[C---:B------:R-:W-:Y:S02]  /*cdc0*/  ISETP.GT.U32.AND P2, PT, R28.reuse, R14, PT ;  /* 0x0000000e1c00720c */ /* 0x040fe40003f44070 */
[----:B------:R-:W-:-:S02]  /*cdd0*/  ISETP.GT.U32.AND P3, PT, R28, R11, PT ;  /* 0x0000000b1c00720c */ /* 0x000fc40003f64070 */
[----:B------:R-:W-:-:S09]  /*cde0*/  ISETP.GT.U32.AND P4, PT, R28, R22, PT ;  /* 0x000000161c00720c */ /* 0x000fd20003f84070 */
[--C-:B------:R-:W-:Y:S01]  /*cdf0*/  @!P2 IMAD.IADD R14, R14, 0x1, -R28.reuse ;  /* 0x000000010e0ea824 */ /* 0x100fe200078e0a1c */
[C---:B------:R-:W-:Y:S01]  /*ce00*/  ISETP.GT.U32.AND P2, PT, R28.reuse, R10, PT ;  /* 0x0000000a1c00720c */ /* 0x040fe20003f44070 */
[--C-:B------:R-:W-:Y:S01]  /*ce10*/  @!P3 IMAD.IADD R11, R11, 0x1, -R28.reuse ;  /* 0x000000010b0bb824 */ /* 0x100fe200078e0a1c */
[C---:B------:R-:W-:Y:S02]  /*ce20*/  ISETP.GT.U32.AND P5, PT, R28.reuse, R23, PT ;  /* 0x000000171c00720c */ /* 0x040fe40003fa4070 */
[----:B------:R-:W-:Y:S01]  /*ce30*/  ISETP.GT.U32.AND P1, PT, R28, R14, PT ;  /* 0x0000000e1c00720c */ /* 0x000fe20003f24070 */
[----:B------:R-:W-:-:S08]  /*ce40*/  @!P4 IMAD.IADD R22, R22, 0x1, -R28 ;  /* 0x000000011616c824 */ /* 0x000fd000078e0a1c */
[--C-:B------:R-:W-:Y:S01]  /*ce50*/  @!P2 IMAD.IADD R10, R10, 0x1, -R28.reuse ;  /* 0x000000010a0aa824 */ /* 0x100fe200078e0a1c */
[C---:B------:R-:W-:Y:S02]  /*ce60*/  ISETP.GT.U32.AND P2, PT, R28.reuse, R24, PT ;  /* 0x000000181c00720c */ /* 0x040fe40003f44070 */
[C---:B------:R-:W-:Y:S02]  /*ce70*/  ISETP.GT.U32.AND P3, PT, R28.reuse, R12, PT ;  /* 0x0000000c1c00720c */ /* 0x040fe40003f64070 */
[----:B------:R-:W-:Y:S01]  /*ce80*/  ISETP.GT.U32.AND P4, PT, R28, R13, PT ;  /* 0x0000000d1c00720c */ /* 0x000fe20003f84070 */
[--C-:B------:R-:W-:Y:S01]  /*ce90*/  @!P1 IMAD.IADD R14, R14, 0x1, -R28.reuse ;  /* 0x000000010e0e9824 */ /* 0x100fe200078e0a1c */
[C---:B------:R-:W-:Y:S01]  /*cea0*/  ISETP.GT.U32.AND P0, PT, R28.reuse, R29, PT ;  /* 0x0000001d1c00720c */ /* 0x040fe20003f04070 */
[----:B------:R-:W-:Y:S01]  /*ceb0*/  @!P5 IMAD.IADD R23, R23, 0x1, -R28 ;  /* 0x000000011717d824 */ /* 0x000fe200078e0a1c */
[----:B------:R-:W-:-:S05]  /*cec0*/  ISETP.GT.U32.AND P5, PT, R28, R16, PT ;  /* 0x000000101c00720c */ /* 0x000fca0003fa4070 */
[--C-:B------:R-:W-:Y:S01]  /*ced0*/  @!P2 IMAD.IADD R24, R24, 0x1, -R28.reuse ;  /* 0x000000011818a824 */ /* 0x100fe200078e0a1c */
[----:B------:R-:W-:Y:S01]  /*cee0*/  ISETP.GT.U32.AND P6, PT, R28, R0, PT ;  /* 0x000000001c00720c */ /* 0x000fe20003fc4070 */
[--C-:B------:R-:W-:Y:S02]  /*cef0*/  @!P3 IMAD.IADD R12, R12, 0x1, -R28.reuse ;  /* 0x000000010c0cb824 */ /* 0x100fe400078e0a1c */
[--C-:B------:R-:W-:Y:S02]  /*cf00*/  @!P4 IMAD.IADD R13, R13, 0x1, -R28.reuse ;  /* 0x000000010d0dc824 */ /* 0x100fe400078e0a1c */
[--C-:B------:R-:W-:Y:S01]  /*cf10*/  @!P0 IMAD.IADD R29, R29, 0x1, -R28.reuse ;  /* 0x000000011d1d8824 */ /* 0x100fe200078e0a1c */
[----:B------:R-:W-:Y:S01]  /*cf20*/  ISETP.GT.U32.AND P0, PT, R28, R17, PT ;  /* 0x000000111c00720c */ /* 0x000fe20003f04070 */
[--C-:B------:R-:W-:Y:S01]  /*cf30*/  @!P5 IMAD.IADD R16, R16, 0x1, -R28.reuse ;  /* 0x000000011010d824 */ /* 0x100fe200078e0a1c */
[----:B------:R-:W-:Y:S05]  /*cf40*/  STL [R1+0x12c], R10 ;  /* 0x00012c0a01007387 */ /* 0x000fea0000100800 */
[--C-:B------:R-:W-:Y:S01]  /*cf50*/  @!P6 IMAD.IADD R0, R0, 0x1, -R28.reuse ;  /* 0x000000010000e824 */ /* 0x100fe200078e0a1c */
[----:B------:R-:W-:Y:S01]  /*cf60*/  ISETP.GT.U32.AND P6, PT, R28, R18, PT ;  /* 0x000000121c00720c */ /* 0x000fe20003fc4070 */
[----:B------:R-:W-:Y:S04]  /*cf70*/  STL [R1+0xf8], R11 ;  /* 0x0000f80b01007387 */ /* 0x000fe80000100800 */
[----:B------:R-:W-:Y:S04]  /*cf80*/  STL [R1+0x110], R22 ;  /* 0x0001101601007387 */ /* 0x000fe80000100800 */
[----:B------:R-:W-:Y:S04]  /*cf90*/  STL [R1+0x118], R23 ;  /* 0x0001181701007387 */ /* 0x000fe80000100800 */
[----:B------:R0:W-:Y:S01]  /*cfa0*/  STL [R1+0x11c], R29 ;  /* 0x00011c1d01007387 */ /* 0x0001e20000100800 */
[----:B------:R-:W-:-:S03]  /*cfb0*/  @!P0 IMAD.IADD R17, R17, 0x1, -R28 ;  /* 0x0000000111118824 */ /* 0x000fc600078e0a1c */
[----:B0-----:R-:W3:Y:S04]  /*cfc0*/  LDL.LU R29, [R1+0xb4] ;  /* 0x0000b400011d7983 */ /* 0x001ee80000300800 */
[----:B------:R-:W-:Y:S04]  /*cfd0*/  STL [R1+0x114], R0 ;  /* 0x0001140001007387 */ /* 0x000fe80000100800 */
[----:B------:R-:W3:Y:S04]  /*cfe0*/  LDL.LU R22, [R1+0x98] ;  /* 0x0000980001167983 */ /* 0x000ee80000300800 */
[----:B------:R0:W-:Y:S01]  /*cff0*/  STL [R1+0xfc], R14 ;  /* 0x0000fc0e01007387 */ /* 0x0001e20000100800 */
[----:B------:R-:W-:-:S03]  /*d000*/  @!P6 IMAD.IADD R18, R18, 0x1, -R28 ;  /* 0x000000011212e824 */ /* 0x000fc600078e0a1c */
[----:B0-----:R-:W3:Y:S04]  /*d010*/  LDL.LU R14, [R1+0xa0] ;  /* 0x0000a000010e7983 */ /* 0x001ee80000300800 */
[----:B------:R-:W3:Y:S04]  /*d020*/  LDL.LU R0, [R1+0xa8] ;  /* 0x0000a80001007983 */ /* 0x000ee80000300800 */
[----:B------:R-:W3:Y:S01]  /*d030*/  LDL.LU R23, [R1+0xac] ;  /* 0x0000ac0001177983 */ /* 0x000ee20000300800 */
[C---:B--2---:R-:W-:Y:S02]  /*d040*/  ISETP.GT.U32.AND P1, PT, R28.reuse, R4, PT ;  /* 0x000000041c00720c */ /* 0x044fe40003f24070 */
[----:B----4-:R-:W-:-:S02]  /*d050*/  ISETP.GT.U32.AND P2, PT, R28, R19, PT ;  /* 0x000000131c00720c */ /* 0x010fc40003f44070 */
[C---:B------:R-:W-:Y:S02]  /*d060*/  ISETP.GT.U32.AND P3, PT, R28.reuse, R20, PT ;  /* 0x000000141c00720c */ /* 0x040fe40003f64070 */
[----:B---3--:R-:W-:-:S07]  /*d070*/  ISETP.GT.U32.AND P4, PT, R28, R21, PT ;  /* 0x000000151c00720c */ /* 0x008fce0003f84070 */
[--C-:B------:R-:W-:Y:S01]  /*d080*/  @!P1 IMAD.IADD R4, R4, 0x1, -R28.reuse ;  /* 0x0000000104049824 */ /* 0x100fe200078e0a1c */
[C---:B------:R-:W-:Y:S01]  /*d090*/  ISETP.GT.U32.AND P1, PT, R28.reuse, R24, PT ;  /* 0x000000181c00720c */ /* 0x040fe20003f24070 */
[--C-:B------:R-:W-:Y:S01]  /*d0a0*/  @!P2 IMAD.IADD R19, R19, 0x1, -R28.reuse ;  /* 0x000000011313a824 */ /* 0x100fe200078e0a1c */
[C---:B------:R-:W-:Y:S02]  /*d0b0*/  ISETP.GT.U32.AND P2, PT, R28.reuse, R12, PT ;  /* 0x0000000c1c00720c */ /* 0x040fe40003f44070 */
[----:B------:R-:W-:Y:S01]  /*d0c0*/  ISETP.GT.U32.AND P5, PT, R28, R25, PT ;  /* 0x000000191c00720c */ /* 0x000fe20003fa4070 */
[--C-:B------:R-:W-:Y:S01]  /*d0d0*/  @!P3 IMAD.IADD R20, R20, 0x1, -R28.reuse ;  /* 0x000000011414b824 */ /* 0x100fe200078e0a1c */
[C---:B------:R-:W-:Y:S01]  /*d0e0*/  ISETP.GT.U32.AND P3, PT, R28.reuse, R13, PT ;  /* 0x0000000d1c00720c */ /* 0x040fe20003f64070 */
[----:B------:R-:W-:Y:S01]  /*d0f0*/  @!P4 IMAD.IADD R21, R21, 0x1, -R28 ;  /* 0x000000011515c824 */ /* 0x000fe200078e0a1c */
[----:B------:R-:W-:-:S05]  /*d100*/  ISETP.GT.U32.AND P4, PT, R28, R16, PT ;  /* 0x000000101c00720c */ /* 0x000fca0003f84070 */
[--C-:B------:R-:W-:Y:S02]  /*d110*/  @!P1 IMAD.IADD R24, R24, 0x1, -R28.reuse ;  /* 0x0000000118189824 */ /* 0x100fe400078e0a1c */
[--C-:B------:R-:W-:Y:S02]  /*d120*/  @!P2 IMAD.IADD R12, R12, 0x1, -R28.reuse ;  /* 0x000000010c0ca824 */ /* 0x100fe400078e0a1c */
[--C-:B------:R-:W-:Y:S01]  /*d130*/  @!P5 IMAD.IADD R25, R25, 0x1, -R28.reuse ;  /* 0x000000011919d824 */ /* 0x100fe200078e0a1c */
[C---:B------:R-:W-:Y:S01]  /*d140*/  ISETP.GT.U32.AND P0, PT, R28.reuse, R27, PT ;  /* 0x0000001b1c00720c */ /* 0x040fe20003f04070 */
[--C-:B------:R-:W-:Y:S01]  /*d150*/  @!P3 IMAD.IADD R13, R13, 0x1, -R28.reuse ;  /* 0x000000010d0db824 */ /* 0x100fe200078e0a1c */
[C---:B------:R-:W-:Y:S01]  /*d160*/  ISETP.GT.U32.AND P5, PT, R28.reuse, R17, PT ;  /* 0x000000111c00720c */ /* 0x040fe20003fa4070 */
[----:B------:R0:W-:Y:S01]  /*d170*/  STL [R1+0xe4], R24 ;  /* 0x0000e41801007387 */ /* 0x0001e20000100800 */
[----:B------:R-:W-:Y:S01]  /*d180*/  ISETP.GT.U32.AND P6, PT, R28, R26, PT ;  /* 0x0000001a1c00720c */ /* 0x000fe20003fc4070 */
[----:B------:R-:W-:-:S02]  /*d190*/  @!P4 IMAD.IADD R16, R16, 0x1, -R28 ;  /* 0x000000011010c824 */ /* 0x000fc400078e0a1c */
[----:B0-----:R-:W2:Y:S04]  /*d1a0*/  LDL.LU R24, [R1+0xa4] ;  /* 0x0000a40001187983 */ /* 0x001ea80000300800 */
[----:B------:R-:W3:Y:S04]  /*d1b0*/  LDL.LU R10, [R1+0x9c] ;  /* 0x00009c00010a7983 */ /* 0x000ee80000300800 */
[----:B------:R0:W-:Y:S01]  /*d1c0*/  STL [R1+0xf0], R12 ;  /* 0x0000f00c01007387 */ /* 0x0001e20000100800 */
[----:B------:R-:W-:-:S03]  /*d1d0*/  @!P0 IMAD.IADD R27, R27, 0x1, -R28 ;  /* 0x000000011b1b8824 */ /* 0x000fc600078e0a1c */
[----:B------:R1:W-:Y:S01]  /*d1e0*/  STL [R1+0xf4], R13 ;  /* 0x0000f40d01007387 */ /* 0x0003e20000100800 */
[----:B------:R-:W-:-:S03]  /*d1f0*/  ISETP.GT.U32.AND P0, PT, R28, R18, PT ;  /* 0x000000121c00720c */ /* 0x000fc60003f04070 */
[----:B------:R-:W4:Y:S04]  /*d200*/  LDL.LU R11, [R1+0x88] ;  /* 0x00008800010b7983 */ /* 0x000f280000300800 */
[----:B0-----:R-:W4:Y:S01]  /*d210*/  LDL.LU R12, [R1+0x90] ;  /* 0x00009000010c7983 */ /* 0x001f220000300800 */
[----:B------:R-:W-:-:S03]  /*d220*/  ISETP.GT.U32.AND P1, PT, R28, R4, PT ;  /* 0x000000041c00720c */ /* 0x000fc60003f24070 */
[----:B------:R0:W-:Y:S01]  /*d230*/  STL [R1+0xe8], R16 ;  /* 0x0000e81001007387 */ /* 0x0001e20000100800 */
[C---:B------:R-:W-:Y:S01]  /*d240*/  ISETP.GT.U32.AND P2, PT, R28.reuse, R19, PT ;  /* 0x000000131c00720c */ /* 0x040fe20003f44070 */
[--C-:B------:R-:W-:Y:S02]  /*d250*/  @!P5 IMAD.IADD R17, R17, 0x1, -R28.reuse ;  /* 0x000000011111d824 */ /* 0x100fe400078e0a1c */
[----:B-1----:R-:W4:Y:S01]  /*d260*/  LDL.LU R13, [R1+0x94] ;  /* 0x00009400010d7983 */ /* 0x002f220000300800 */
[----:B------:R-:W-:Y:S01]  /*d270*/  ISETP.GT.U32.AND P3, PT, R28, R20, PT ;  /* 0x000000141c00720c */ /* 0x000fe20003f64070 */
[----:B------:R-:W-:Y:S01]  /*d280*/  @!P6 IMAD.IADD R26, R26, 0x1, -R28 ;  /* 0x000000011a1ae824 */ /* 0x000fe200078e0a1c */
[C---:B------:R-:W-:Y:S02]  /*d290*/  ISETP.GT.U32.AND P4, PT, R28.reuse, R21, PT ;  /* 0x000000151c00720c */ /* 0x040fe40003f84070 */
[C---:B------:R-:W-:Y:S01]  /*d2a0*/  ISETP.GT.U32.AND P6, PT, R28.reuse, R27, PT ;  /* 0x0000001b1c00720c */ /* 0x040fe20003fc4070 */
[----:B0-----:R-:W4:Y:S01]  /*d2b0*/  LDL.LU R16, [R1+0x8c] ;  /* 0x00008c0001107983 */ /* 0x001f220000300800 */
[----:B------:R-:W-:-:S03]  /*d2c0*/  ISETP.GT.U32.AND P5, PT, R28, R25, PT ;  /* 0x000000191c00720c */ /* 0x000fc60003fa4070 */
[----:B------:R0:W-:Y:S01]  /*d2d0*/  STL [R1+0xc0], R17 ;  /* 0x0000c01101007387 */ /* 0x0001e20000100800 */
[--C-:B------:R-:W-:Y:S02]  /*d2e0*/  @!P0 IMAD.IADD R18, R18, 0x1, -R28.reuse ;  /* 0x0000000112128824 */ /* 0x100fe400078e0a1c */
[--C-:B------:R-:W-:Y:S01]  /*d2f0*/  @!P1 IMAD.IADD R4, R4, 0x1, -R28.reuse ;  /* 0x0000000104049824 */ /* 0x100fe200078e0a1c */
[----:B0-----:R-:W4:Y:S01]  /*d300*/  LDL.LU R17, [R1+0x74] ;  /* 0x0000740001117983 */ /* 0x001f220000300800 */
[--C-:B------:R-:W-:Y:S02]  /*d310*/  @!P2 IMAD.IADD R19, R19, 0x1, -R28.reuse ;  /* 0x000000011313a824 */ /* 0x100fe400078e0a1c */
[--C-:B------:R-:W-:Y:S01]  /*d320*/  @!P3 IMAD.IADD R20, R20, 0x1, -R28.reuse ;  /* 0x000000011414b824 */ /* 0x100fe200078e0a1c */
[----:B------:R0:W-:Y:S01]  /*d330*/  STL [R1+0xd4], R18 ;  /* 0x0000d41201007387 */ /* 0x0001e20000100800 */
[--C-:B------:R-:W-:Y:S02]  /*d340*/  @!P4 IMAD.IADD R21, R21, 0x1, -R28.reuse ;  /* 0x000000011515c824 */ /* 0x100fe400078e0a1c */
[----:B------:R-:W-:-:S02]  /*d350*/  @!P6 IMAD.IADD R27, R27, 0x1, -R28 ;  /* 0x000000011b1be824 */ /* 0x000fc400078e0a1c */
[----:B------:R-:W-:Y:S01]  /*d360*/  @!P5 IMAD.IADD R25, R25, 0x1, -R28 ;  /* 0x000000011919d824 */ /* 0x000fe200078e0a1c */
[----:B0-----:R-:W4:Y:S04]  /*d370*/  LDL.LU R18, [R1+0x7c] ;  /* 0x00007c0001127983 */ /* 0x001f280000300800 */
[----:B------:R-:W-:Y:S04]  /*d380*/  STL [R1+0xdc], R4 ;  /* 0x0000dc0401007387 */ /* 0x000fe80000100800 */
[----:B------:R-:W-:Y:S04]  /*d390*/  STL [R1+0xe0], R19 ;  /* 0x0000e01301007387 */ /* 0x000fe80000100800 */
[----:B------:R-:W-:Y:S04]  /*d3a0*/  STL [R1+0xd8], R20 ;  /* 0x0000d81401007387 */ /* 0x000fe80000100800 */
[----:B------:R-:W-:Y:S04]  /*d3b0*/  STL [R1+0xd0], R21 ;  /* 0x0000d01501007387 */ /* 0x000fe80000100800 */
[----:B------:R0:W-:Y:S04]  /*d3c0*/  STL [R1+0xb8], R27 ;  /* 0x0000b81b01007387 */ /* 0x0001e80000100800 */
[----:B------:R1:W-:Y:S04]  /*d3d0*/  STL [R1+0xb0], R25 ;  /* 0x0000b01901007387 */ /* 0x0003e80000100800 */
[----:B0-----:R-:W4:Y:S01]  /*d3e0*/  LDL R27, [R1+0x5c0] ;  /* 0x0005c000011b7983 */ /* 0x001f220000100800 */
[----:B------:R-:W-:-:S02]  /*d3f0*/  ISETP.GT.U32.AND P0, PT, R28, R26, PT ;  /* 0x0000001a1c00720c */ /* 0x000fc40003f04070 */
[C---:B------:R-:W-:Y:S01]  /*d400*/  ISETP.GT.U32.AND P2, PT, R28.reuse, R22, PT ;  /* 0x000000161c00720c */ /* 0x040fe20003f44070 */
[----:B------:R-:W-:Y:S01]  /*d410*/  IMAD.HI.U32 R6, R5, R2, RZ ;  /* 0x0000000205067227 */ /* 0x000fe200078e00ff */
[C---:B------:R-:W-:Y:S01]  /*d420*/  ISETP.GT.U32.AND P1, PT, R28.reuse, R29, PT ;  /* 0x0000001d1c00720c */ /* 0x040fe20003f24070 */
[----:B------:R-:W4:Y:S01]  /*d430*/  LDL.LU R19, [R1+0x84] ;  /* 0x0000840001137983 */ /* 0x000f220000300800 */
[C---:B------:R-:W-:Y:S01]  /*d440*/  ISETP.GT.U32.AND P3, PT, R28.reuse, R14, PT ;  /* 0x0000000e1c00720c */ /* 0x040fe20003f64070 */
[----:B------:R-:W-:Y:S01]  /*d450*/  IMAD.MOV R6, RZ, RZ, -R6 ;  /* 0x000000ffff067224 */ /* 0x000fe200078e0a06 */
[----:B------:R-:W-:Y:S01]  /*d460*/  IABS R9, R9 ;  /* 0x0000000900097213 */ /* 0x000fe20000000000 */
[----:B------:R-:W4:Y:S01]  /*d470*/  LDL.LU R20, [R1+0x1e8] ;  /* 0x0001e80001147983 */ /* 0x000f220000300800 */
[----:B------:R-:W-:-:S03]  /*d480*/  ISETP.GT.U32.AND P4, PT, R28, R0, PT ;  /* 0x000000001c00720c */ /* 0x000fc60003f84070 */
[--C-:B------:R-:W-:Y:S01]  /*d490*/  @!P0 IMAD.IADD R26, R26, 0x1, -R28.reuse ;  /* 0x000000011a1a8824 */ /* 0x100fe200078e0a1c */
[----:B------:R-:W-:Y:S01]  /*d4a0*/  ISETP.GT.U32.AND P5, PT, R28, R23, PT ;  /* 0x000000171c00720c */ /* 0x000fe20003fa4070 */
[----:B------:R-:W-:Y:S01]  /*d4b0*/  @!P2 IMAD.IADD R22, R22, 0x1, -R28 ;  /* 0x000000011616a824 */ /* 0x000fe200078e0a1c */
[----:B------:R-:W-:Y:S01]  /*d4c0*/  IABS R8, R8 ;  /* 0x0000000800087213 */ /* 0x000fe20000000000 */
[----:B------:R-:W-:Y:S01]  /*d4d0*/  IMAD R2, R28, R6, R2 ;  /* 0x000000061c027224 */ /* 0x000fe200078e0202 */
[----:B-1----:R-:W4:Y:S01]  /*d4e0*/  LDL.LU R25, [R1+0x80] ;  /* 0x0000800001197983 */ /* 0x002f220000300800 */
[----:B------:R-:W-:Y:S02]  /*d4f0*/  @!P1 IMAD.IADD R29, R29, 0x1, -R28 ;  /* 0x000000011d1d9824 */ /* 0x000fe400078e0a1c */
[----:B------:R-:W-:-:S04]  /*d500*/  IMAD.HI.U32 R6, R5, R9, RZ ;  /* 0x0000000905067227 */ /* 0x000fc800078e00ff */
[----:B------:R-:W-:Y:S02]  /*d510*/  @!P3 IMAD.IADD R14, R14, 0x1, -R28 ;  /* 0x000000010e0eb824 */ /* 0x000fe400078e0a1c */
[----:B------:R-:W-:Y:S02]  /*d520*/  IMAD.MOV R6, RZ, RZ, -R6 ;  /* 0x000000ffff067224 */ /* 0x000fe400078e0a06 */
[----:B------:R-:W-:Y:S02]  /*d530*/  @!P4 IMAD.IADD R0, R0, 0x1, -R28 ;  /* 0x000000010000c824 */ /* 0x000fe400078e0a1c */
[----:B------:R-:W-:Y:S02]  /*d540*/  IMAD R9, R28, R6, R9 ;  /* 0x000000061c097224 */ /* 0x000fe400078e0209 */
[----:B------:R-:W-:-:S04]  /*d550*/  IMAD.HI.U32 R6, R5, R8, RZ ;  /* 0x0000000805067227 */ /* 0x000fc800078e00ff */
[----:B------:R-:W-:Y:S02]  /*d560*/  @!P5 IMAD.IADD R23, R23, 0x1, -R28 ;  /* 0x000000011717d824 */ /* 0x000fe400078e0a1c */
[----:B------:R-:W-:-:S04]  /*d570*/  IMAD.MOV R6, RZ, RZ, -R6 ;  /* 0x000000ffff067224 */ /* 0x000fc800078e0a06 */
[----:B------:R-:W-:Y:S02]  /*d580*/  IMAD R8, R28, R6, R8 ;  /* 0x000000061c087224 */ /* 0x000fe400078e0208 */
[----:B------:R-:W-:Y:S01]  /*d590*/  IMAD.HI.U32 R6, R5, R7, RZ ;  /* 0x0000000705067227 */ /* 0x000fe200078e00ff */
[----:B------:R0:W-:Y:S03]  /*d5a0*/  STL [R1+0xbc], R26 ;  /* 0x0000bc1a01007387 */ /* 0x0001e60000100800 */
[----:B------:R-:W-:-:S04]  /*d5b0*/  IMAD.MOV R6, RZ, RZ, -R6 ;  /* 0x000000ffff067224 */ /* 0x000fc800078e0a06 */
[C---:B------:R-:W-:Y:S01]  /*d5c0*/  IMAD R7, R28.reuse, R6, R7 ;  /* 0x000000061c077224 */ /* 0x040fe200078e0207 */
[----:B0-----:R-:W4:Y:S01]  /*d5d0*/  LDL.LU R26, [R1+0x78] ;  /* 0x00007800011a7983 */ /* 0x001f220000300800 */
[C---:B---3--:R-:W-:Y:S02]  /*d5e0*/  ISETP.GT.U32.AND P0, PT, R28.reuse, R10, PT ;  /* 0x0000000a1c00720c */ /* 0x048fe40003f04070 */
[C---:B--2---:R-:W-:Y:S02]  /*d5f0*/  ISETP.GT.U32.AND P6, PT, R28.reuse, R24, PT ;  /* 0x000000181c00720c */ /* 0x044fe40003fc4070 */
[C---:B----4-:R-:W-:Y:S02]  /*d600*/  ISETP.GT.U32.AND P1, PT, R28.reuse, R11, PT ;  /* 0x0000000b1c00720c */ /* 0x050fe40003f24070 */
[C---:B------:R-:W-:Y:S02]  /*d610*/  ISETP.GT.U32.AND P2, PT, R28.reuse, R12, PT ;  /* 0x0000000c1c00720c */ /* 0x040fe40003f44070 */
[----:B------:R-:W-:-:S05]  /*d620*/  ISETP.GT.U32.AND P3, PT, R28, R13, PT ;  /* 0x0000000d1c00720c */ /* 0x000fca0003f64070 */
[----:B------:R-:W-:Y:S01]  /*d630*/  @!P0 IMAD.IADD R10, R10, 0x1, -R28 ;  /* 0x000000010a0a8824 */ /* 0x000fe200078e0a1c */
[----:B------:R-:W-:-:S05]  /*d640*/  ISETP.GT.U32.AND P4, PT, R28, R16, PT ;  /* 0x000000101c00720c */ /* 0x000fca0003f84070 */
[--C-:B------:R-:W-:Y:S01]  /*d650*/  @!P2 IMAD.IADD R12, R12, 0x1, -R28.reuse ;  /* 0x000000010c0ca824 */ /* 0x100fe200078e0a1c */
[C---:B------:R-:W-:Y:S01]  /*d660*/  ISETP.GT.U32.AND P0, PT, R28.reuse, R29, PT ;  /* 0x0000001d1c00720c */ /* 0x040fe20003f04070 */
[--C-:B------:R-:W-:Y:S01]  /*d670*/  @!P1 IMAD.IADD R11, R11, 0x1, -R28.reuse ;  /* 0x000000010b0b9824 */ /* 0x100fe200078e0a1c */
[C---:B------:R-:W-:Y:S02]  /*d680*/  ISETP.GT.U32.AND P2, PT, R28.reuse, R14, PT ;  /* 0x0000000e1c00720c */ /* 0x040fe40003f44070 */
[C---:B------:R-:W-:Y:S01]  /*d690*/  ISETP.GT.U32.AND P1, PT, R28.reuse, R22, PT ;  /* 0x000000161c00720c */ /* 0x040fe20003f24070 */
[--C-:B------:R-:W-:Y:S01]  /*d6a0*/  @!P3 IMAD.IADD R13, R13, 0x1, -R28.reuse ;  /* 0x000000010d0db824 */ /* 0x100fe200078e0a1c */
[C---:B------:R-:W-:Y:S02]  /*d6b0*/  ISETP.GT.U32.AND P3, PT, R28.reuse, R0, PT ;  /* 0x000000001c00720c */ /* 0x040fe40003f64070 */
[----:B------:R-:W-:Y:S01]  /*d6c0*/  ISETP.GT.U32.AND P5, PT, R28, R17, PT ;  /* 0x000000111c00720c */ /* 0x000fe20003fa4070 */
[----:B------:R-:W-:-:S02]  /*d6d0*/  @!P6 IMAD.IADD R24, R24, 0x1, -R28 ;  /* 0x000000011818e824 */ /* 0x000fc400078e0a1c */
[--C-:B------:R-:W-:Y:S01]  /*d6e0*/  @!P4 IMAD.IADD R16, R16, 0x1, -R28.reuse ;  /* 0x000000011010c824 */ /* 0x100fe200078e0a1c */
[----:B------:R-:W-:Y:S01]  /*d6f0*/  ISETP.GT.U32.AND P4, PT, R28, R23, PT ;  /* 0x000000171c00720c */ /* 0x000fe20003f84070 */
[--C-:B------:R-:W-:Y:S02]  /*d700*/  @!P0 IMAD.IADD R29, R29, 0x1, -R28.reuse ;  /* 0x000000011d1d8824 */ /* 0x100fe400078e0a1c */
[--C-:B------:R-:W-:Y:S02]  /*d710*/  @!P2 IMAD.IADD R14, R14, 0x1, -R28.reuse ;  /* 0x000000010e0ea824 */ /* 0x100fe400078e0a1c */
[----:B------:R-:W-:-:S04]  /*d720*/  @!P1 IMAD.IADD R22, R22, 0x1, -R28 ;  /* 0x0000000116169824 */ /* 0x000fc800078e0a1c */
[--C-:B------:R-:W-:Y:S01]  /*d730*/  @!P5 IMAD.IADD R17, R17, 0x1, -R28.reuse ;  /* 0x000000011111d824 */ /* 0x100fe200078e0a1c */
[----:B------:R-:W-:Y:S01]  /*d740*/  ISETP.GT.U32.AND P5, PT, R28, R24, PT ;  /* 0x000000181c00720c */ /* 0x000fe20003fa4070 */
[--C-:B------:R-:W-:Y:S02]  /*d750*/  @!P3 IMAD.IADD R0, R0, 0x1, -R28.reuse ;  /* 0x000000010000b824 */ /* 0x100fe400078e0a1c */
[----:B------:R-:W-:-:S10]  /*d760*/  @!P4 IMAD.IADD R23, R23, 0x1, -R28 ;  /* 0x000000011717c824 */ /* 0x000fd400078e0a1c */
[----:B------:R-:W-:Y:S01]  /*d770*/  @!P5 IMAD.IADD R24, R24, 0x1, -R28 ;  /* 0x000000011818d824 */ /* 0x000fe200078e0a1c */
[----:B------:R-:W-:Y:S02]  /*d780*/  IABS R6, R27 ;  /* 0x0000001b00067213 */ /* 0x000fe40000000000 */
[----:B------:R-:W2:Y:S04]  /*d790*/  LDL.LU R27, [R1+0x64] ;  /* 0x00006400011b7983 */ /* 0x000ea80000300800 */
[----:B------:R0:W-:Y:S04]  /*d7a0*/  STL [R1+0xb4], R29 ;  /* 0x0000b41d01007387 */ /* 0x0001e80000100800 */
[----:B0-----:R-:W3:Y:S04]  /*d7b0*/  LDL.LU R29, [R1+0x6c] ;  /* 0x00006c00011d7983 */ /* 0x001ee80000300800 */
[----:B------:R0:W-:Y:S04]  /*d7c0*/  STL [R1+0xa0], R14 ;  /* 0x0000a00e01007387 */ /* 0x0001e80000100800 */
[----:B------:R-:W-:Y:S04]  /*d7d0*/  STL [R1+0x98], R22 ;  /* 0x0000981601007387 */ /* 0x000fe80000100800 */
[----:B0-----:R-:W4:Y:S04]  /*d7e0*/  LDL.LU R14, [R1+0x70] ;  /* 0x00007000010e7983 */ /* 0x001f280000300800 */
[----:B------:R0:W-:Y:S04]  /*d7f0*/  STL [R1+0xa8], R0 ;  /* 0x0000a80001007387 */ /* 0x0001e80000100800 */
[----:B0-----:R-:W4:Y:S04]  /*d800*/  LDL.LU R0, [R1+0x68] ;  /* 0x0000680001007983 */ /* 0x001f280000300800 */
[----:B------:R-:W4:Y:S04]  /*d810*/  LDL.LU R21, [R1+0x5c] ;  /* 0x00005c0001157983 */ /* 0x000f280000300800 */
[----:B------:R-:W4:Y:S04]  /*d820*/  LDL.LU R22, [R1+0x60] ;  /* 0x0000600001167983 */ /* 0x000f280000300800 */
[----:B------:R0:W-:Y:S04]  /*d830*/  STL [R1+0xac], R23 ;  /* 0x0000ac1701007387 */ /* 0x0001e80000100800 */
[----:B0-----:R-:W4:Y:S04]  /*d840*/  LDL.LU R23, [R1+0x190] ;  /* 0x0001900001177983 */ /* 0x001f280000300800 */
[----:B------:R0:W-:Y:S04]  /*d850*/  STL [R1+0xa4], R24 ;  /* 0x0000a41801007387 */ /* 0x0001e80000100800 */
[----:B0-----:R-:W4:Y:S01]  /*d860*/  LDL.LU R24, [R1+0x194] ;  /* 0x0001940001187983 */ /* 0x001f220000300800 */
[----:B------:R-:W-:-:S02]  /*d870*/  ISETP.GT.U32.AND P6, PT, R28, R18, PT ;  /* 0x000000121c00720c */ /* 0x000fc40003fc4070 */
[C---:B------:R-:W-:Y:S02]  /*d880*/  ISETP.GT.U32.AND P0, PT, R28.reuse, R10, PT ;  /* 0x0000000a1c00720c */ /* 0x040fe40003f04070 */
[C---:B------:R-:W-:Y:S02]  /*d890*/  ISETP.GT.U32.AND P1, PT, R28.reuse, R11, PT ;  /* 0x0000000b1c00720c */ /* 0x040fe40003f24070 */
[C---:B------:R-:W-:Y:S02]  /*d8a0*/  ISETP.GT.U32.AND P2, PT, R28.reuse, R12, PT ;  /* 0x0000000c1c00720c */ /* 0x040fe40003f44070 */
[C---:B------:R-:W-:Y:S02]  /*d8b0*/  ISETP.GT.U32.AND P3, PT, R28.reuse, R13, PT ;  /* 0x0000000d1c00720c */ /* 0x040fe40003f64070 */
[----:B------:R-:W-:-:S03]  /*d8c0*/  ISETP.GT.U32.AND P4, PT, R28, R16, PT ;  /* 0x000000101c00720c */ /* 0x000fc60003f84070 */
[--C-:B------:R-:W-:Y:S02]  /*d8d0*/  @!P6 IMAD.IADD R18, R18, 0x1, -R28.reuse ;  /* 0x000000011212e824 */ /* 0x100fe400078e0a1c */
        /* <DEDUP_REMOVED lines=8> */
[----:B------:R-:W-:-:S02]  /*d960*/  ISETP.GT.U32.AND P6, PT, R28, R17, PT ;  /* 0x000000111c00720c */ /* 0x000fc40003fc4070 */
[----:B------:R-:W-:Y:S01]  /*d970*/  ISETP.GT.U32.AND P3, PT, R28, R26, PT ;  /* 0x0000001a1c00720c */ /* 0x000fe20003f64070 */
[--C-:B------:R-:W-:Y:S02]  /*d980*/  @!P4 IMAD.IADD R16, R16, 0x1, -R28.reuse ;  /* 0x000000011010c824 */ /* 0x100fe400078e0a1c */
[--C-:B------:R-:W-:Y:S02]  /*d990*/  @!P0 IMAD.IADD R19, R19, 0x1, -R28.reuse ;  /* 0x0000000113138824 */ /* 0x100fe400078e0a1c */
[--C-:B------:R-:W-:Y:S02]  /*d9a0*/  @!P5 IMAD.IADD R18, R18, 0x1, -R28.reuse ;  /* 0x000000011212d824 */ /* 0x100fe400078e0a1c */
[--C-:B------:R-:W-:Y:S02]  /*d9b0*/  @!P1 IMAD.IADD R20, R20, 0x1, -R28.reuse ;  /* 0x0000000114149824 */ /* 0x100fe400078e0a1c */
[--C-:B------:R-:W-:Y:S02]  /*d9c0*/  @!P2 IMAD.IADD R25, R25, 0x1, -R28.reuse ;  /* 0x000000011919a824 */ /* 0x100fe400078e0a1c */
[----:B------:R-:W-:-:S02]  /*d9d0*/  @!P6 IMAD.IADD R17, R17, 0x1, -R28 ;  /* 0x000000011111e824 */ /* 0x000fc400078e0a1c */
[----:B------:R-:W-:Y:S01]  /*d9e0*/  @!P3 IMAD.IADD R26, R26, 0x1, -R28 ;  /* 0x000000011a1ab824 */ /* 0x000fe200078e0a1c */
[----:B------:R0:W-:Y:S04]  /*d9f0*/  STL [R1+0x9c], R10 ;  /* 0x00009c0a01007387 */ /* 0x0001e80000100800 */
[----:B------:R1:W-:Y:S04]  /*da00*/  STL [R1+0x88], R11 ;  /* 0x0000880b01007387 */ /* 0x0003e80000100800 */
[----:B------:R1:W-:Y:S04]  /*da10*/  STL [R1+0x90], R12 ;  /* 0x0000900c01007387 */ /* 0x0003e80000100800 */
[----:B------:R1:W-:Y:S04]  /*da20*/  STL [R1+0x94], R13 ;  /* 0x0000940d01007387 */ /* 0x0003e80000100800 */
[----:B------:R1:W-:Y:S04]  /*da30*/  STL [R1+0x8c], R16 ;  /* 0x00008c1001007387 */ /* 0x0003e80000100800 */
[----:B------:R-:W4:Y:S04]  /*da40*/  LDL.LU R4, [R1+0x178] ;  /* 0x0001780001047983 */ /* 0x000f280000300800 */
[----:B------:R4:W-:Y:S04]  /*da50*/  STL [R1+0x74], R17 ;  /* 0x0000741101007387 */ /* 0x0009e80000100800 */
[----:B0-----:R-:W4:Y:S04]  /*da60*/  LDL.LU R10, [R1+0x144] ;  /* 0x00014400010a7983 */ /* 0x001f280000300800 */
[----:B-1----:R-:W4:Y:S04]  /*da70*/  LDL.LU R11, [R1+0x14c] ;  /* 0x00014c00010b7983 */ /* 0x002f280000300800 */
[----:B------:R-:W-:Y:S04]  /*da80*/  STL [R1+0x7c], R18 ;  /* 0x00007c1201007387 */ /* 0x000fe80000100800 */
[----:B------:R-:W4:Y:S04]  /*da90*/  LDL.LU R12, [R1+0x164] ;  /* 0x00016400010c7983 */ /* 0x000f280000300800 */
[----:B------:R-:W4:Y:S04]  /*daa0*/  LDL.LU R13, [R1+0x148] ;  /* 0x00014800010d7983 */ /* 0x000f280000300800 */
        /* <DEDUP_REMOVED lines=9> */
[----:B------:R-:W-:Y:S01]  /*db40*/  ISETP.GT.U32.AND P5, PT, R28, R19, PT ;  /* 0x000000131c00720c */ /* 0x000fe20003fa4070 */
        /* <DEDUP_REMOVED lines=9> */
[--C-:B------:R-:W-:Y:S01]  /*dbe0*/  @!P3 IMAD.IADD R23, R23, 0x1, -R28.reuse ;  /* 0x000000011717b824 */ /* 0x100fe200078e0a1c */
[C---:B------:R-:W-:Y:S01]  /*dbf0*/  ISETP.GT.U32.AND P3, PT, R28.reuse, R27, PT ;  /* 0x0000001b1c00720c */ /* 0x040fe20003f64070 */
[--C-:B------:R-:W-:Y:S01]  /*dc00*/  @!P5 IMAD.IADD R19, R19, 0x1, -R28.reuse ;  /* 0x000000011313d824 */ /* 0x100fe200078e0a1c */
[----:B------:R-:W-:Y:S01]  /*dc10*/  ISETP.GT.U32.AND P5, PT, R28, R14, PT ;  /* 0x0000000e1c00720c */ /* 0x000fe20003fa4070 */
[----:B------:R-:W-:-:S04]  /*dc20*/  @!P0 IMAD.IADD R20, R20, 0x1, -R28 ;  /* 0x0000000114148824 */ /* 0x000fc800078e0a1c */
[--C-:B------:R-:W-:Y:S01]  /*dc30*/  @!P4 IMAD.IADD R24, R24, 0x1, -R28.reuse ;  /* 0x000000011818c824 */ /* 0x100fe200078e0a1c */
[----:B------:R-:W-:Y:S01]  /*dc40*/  ISETP.GT.U32.AND P4, PT, R28, R29, PT ;  /* 0x0000001d1c00720c */ /* 0x000fe20003f84070 */
[--C-:B------:R-:W-:Y:S02]  /*dc50*/  @!P1 IMAD.IADD R25, R25, 0x1, -R28.reuse ;  /* 0x0000000119199824 */ /* 0x100fe400078e0a1c */
[--C-:B------:R-:W-:Y:S01]  /*dc60*/  @!P2 IMAD.IADD R26, R26, 0x1, -R28.reuse ;  /* 0x000000011a1aa824 */ /* 0x100fe200078e0a1c */
[----:B------:R-:W-:Y:S01]  /*dc70*/  STL [R1+0x84], R19 ;  /* 0x0000841301007387 */ /* 0x000fe20000100800 */
[----:B------:R-:W-:-:S03]  /*dc80*/  @!P3 IMAD.IADD R27, R27, 0x1, -R28 ;  /* 0x000000011b1bb824 */ /* 0x000fc600078e0a1c */
[----:B------:R-:W-:Y:S04]  /*dc90*/  STL [R1+0x1e8], R20 ;  /* 0x0001e81401007387 */ /* 0x000fe80000100800 */
[----:B------:R0:W-:Y:S01]  /*dca0*/  STL [R1+0x80], R25 ;  /* 0x0000801901007387 */ /* 0x0001e20000100800 */
[----:B------:R-:W-:-:S03]  /*dcb0*/  @!P4 IMAD.IADD R29, R29, 0x1, -R28 ;  /* 0x000000011d1dc824 */ /* 0x000fc600078e0a1c */
[----:B------:R1:W-:Y:S01]  /*dcc0*/  STL [R1+0x78], R26 ;  /* 0x0000781a01007387 */ /* 0x0003e20000100800 */
[----:B------:R-:W-:-:S03]  /*dcd0*/  ISETP.GT.U32.AND P0, PT, R28, R0, PT ;  /* 0x000000001c00720c */ /* 0x000fc60003f04070 */
[----:B------:R-:W2:Y:S04]  /*dce0*/  LDL.LU R17, [R1+0x108] ;  /* 0x0001080001117983 */ /* 0x000ea80000300800 */
[----:B------:R3:W-:Y:S04]  /*dcf0*/  STL [R1+0x64], R27 ;  /* 0x0000641b01007387 */ /* 0x0007e80000100800 */
[----:B0-----:R-:W4:Y:S01]  /*dd00*/  LDL.LU R25, [R1+0x120] ;  /* 0x0001200001197983 */ /* 0x001f220000300800 */
[----:B------:R-:W-:-:S03]  /*dd10*/  @!P5 IMAD.IADD R14, R14, 0x1, -R28 ;  /* 0x000000010e0ed824 */ /* 0x000fc600078e0a1c */
[----:B-1----:R-:W4:Y:S04]  /*dd20*/  LDL.LU R26, [R1+0x124] ;  /* 0x00012400011a7983 */ /* 0x002f280000300800 */
[----:B------:R0:W-:Y:S04]  /*dd30*/  STL [R1+0x6c], R29 ;  /* 0x00006c1d01007387 */ /* 0x0001e80000100800 */
[----:B---3--:R-:W3:Y:S04]  /*dd40*/  LDL.LU R27, [R1+0x10c] ;  /* 0x00010c00011b7983 */ /* 0x008ee80000300800 */
[----:B0-----:R-:W3:Y:S04]  /*dd50*/  LDL.LU R29, [R1+0x104] ;  /* 0x00010400011d7983 */ /* 0x001ee80000300800 */
[----:B------:R0:W-:Y:S01]  /*dd60*/  STL [R1+0x70], R14 ;  /* 0x0000700e01007387 */ /* 0x0001e20000100800 */
[----:B------:R-:W-:-:S03]  /*dd70*/  @!P0 IMAD.IADD R0, R0, 0x1, -R28 ;  /* 0x0000000100008824 */ /* 0x000fc600078e0a1c */
[----:B0-----:R-:W3:Y:S04]  /*dd80*/  LDL.LU R14, [R1+0xc4] ;  /* 0x0000c400010e7983 */ /* 0x001ee80000300800 */
[----:B------:R0:W-:Y:S04]  /*dd90*/  STL [R1+0x68], R0 ;  /* 0x0000680001007387 */ /* 0x0001e80000100800 */
[----:B0-----:R-:W3:Y:S01]  /*dda0*/  LDL.LU R0, [R1+0xcc] ;  /* 0x0000cc0001007983 */ /* 0x001ee20000300800 */
[C---:B------:R-:W-:Y:S02]  /*ddb0*/  ISETP.GT.U32.AND P6, PT, R28.reuse, R15, PT ;  /* 0x0000000f1c00720c */ /* 0x040fe40003fc4070 */
[----:B------:R-:W-:-:S02]  /*ddc0*/  ISETP.GT.U32.AND P1, PT, R28, R21, PT ;  /* 0x000000151c00720c */ /* 0x000fc40003f24070 */
[C---:B------:R-:W-:Y:S02]  /*ddd0*/  ISETP.GT.U32.AND P2, PT, R28.reuse, R22, PT ;  /* 0x000000161c00720c */ /* 0x040fe40003f44070 */
[----:B------:R-:W-:-:S07]  /*dde0*/  ISETP.GT.U32.AND P3, PT, R28, R23, PT ;  /* 0x000000171c00720c */ /* 0x000fce0003f64070 */
[----:B------:R-:W-:Y:S01]  /*ddf0*/  @!P6 IMAD.IADD R15, R15, 0x1, -R28 ;  /* 0x000000010f0fe824 */ /* 0x000fe200078e0a1c */
[----:B------:R-:W-:-:S04]  /*de00*/  ISETP.GT.U32.AND P5, PT, R28, R4, PT ;  /* 0x000000041c00720c */ /* 0x000fc80003fa4070 */
[C---:B------:R-:W-:Y:S01]  /*de10*/  ISETP.GT.U32.AND P4, PT, R28.reuse, R15, PT ;  /* 0x0000000f1c00720c */ /* 0x040fe20003f84070 */
[--C-:B------:R-:W-:Y:S01]  /*de20*/  @!P1 IMAD.IADD R21, R21, 0x1, -R28.reuse ;  /* 0x0000000115159824 */ /* 0x100fe200078e0a1c */
[----:B------:R-:W-:Y:S01]  /*de30*/  ISETP.GT.U32.AND P0, PT, R28, R10, PT ;  /* 0x0000000a1c00720c */ /* 0x000fe20003f04070 */
[--C-:B------:R-:W-:Y:S01]  /*de40*/  @!P2 IMAD.IADD R22, R22, 0x1, -R28.reuse ;  /* 0x000000011616a824 */ /* 0x100fe200078e0a1c */
[C---:B------:R-:W-:Y:S02]  /*de50*/  ISETP.GT.U32.AND P1, PT, R28.reuse, R11, PT ;  /* 0x0000000b1c00720c */ /* 0x040fe40003f24070 */
[C---:B------:R-:W-:Y:S02]  /*de60*/  ISETP.GT.U32.AND P6, PT, R28.reuse, R24, PT ;  /* 0x000000181c00720c */ /* 0x040fe40003fc4070 */
[C---:B------:R-:W-:Y:S01]  /*de70*/  ISETP.GT.U32.AND P2, PT, R28.reuse, R12, PT ;  /* 0x0000000c1c00720c */ /* 0x040fe20003f44070 */
[--C-:B------:R-:W-:Y:S01]  /*de80*/  @!P3 IMAD.IADD R23, R23, 0x1, -R28.reuse ;  /* 0x000000011717b824 */ /* 0x100fe200078e0a1c */
[----:B------:R-:W-:Y:S01]  /*de90*/  ISETP.GT.U32.AND P3, PT, R28, R13, PT ;  /* 0x0000000d1c00720c */ /* 0x000fe20003f64070 */
[----:B------:R-:W-:-:S02]  /*dea0*/  @!P5 IMAD.IADD R4, R4, 0x1, -R28 ;  /* 0x000000010404d824 */ /* 0x000fc400078e0a1c */
[--C-:B------:R-:W-:Y:S02]  /*deb0*/  @!P4 IMAD.IADD R15, R15, 0x1, -R28.reuse ;  /* 0x000000010f0fc824 */ /* 0x100fe400078e0a1c */
[--C-:B------:R-:W-:Y:S02]  /*dec0*/  @!P0 IMAD.IADD R10, R10, 0x1, -R28.reuse ;  /* 0x000000010a0a8824 */ /* 0x100fe400078e0a1c */
[--C-:B------:R-:W-:Y:S02]  /*ded0*/  @!P1 IMAD.IADD R11, R11, 0x1, -R28.reuse ;  /* 0x000000010b0b9824 */ /* 0x100fe400078e0a1c */
[--C-:B------:R-:W-:Y:S01]  /*dee0*/  @!P6 IMAD.IADD R24, R24, 0x1, -R28.reuse ;  /* 0x000000011818e824 */ /* 0x100fe200078e0a1c */
[----:B------:R-:W-:Y:S01]  /*def0*/  ISETP.GT.U32.AND P6, PT, R28, R16, PT ;  /* 0x000000101c00720c */ /* 0x000fe20003fc4070 */
[--C-:B------:R-:W-:Y:S02]  /*df00*/  @!P2 IMAD.IADD R12, R12, 0x1, -R28.reuse ;  /* 0x000000010c0ca824 */ /* 0x100fe400078e0a1c */
[--C-:B------:R-:W-:Y:S01]  /*df10*/  @!P3 IMAD.IADD R13, R13, 0x1, -R28.reuse ;  /* 0x000000010d0db824 */ /* 0x100fe200078e0a1c */
[----:B------:R0:W-:Y:S04]  /*df20*/  STL [R1+0x5c], R21 ;  /* 0x00005c1501007387 */ /* 0x0001e80000100800 */
[----:B------:R1:W-:Y:S05]  /*df30*/  STL [R1+0x60], R22 ;  /* 0x0000601601007387 */ /* 0x0003ea0000100800 */
[----:B------:R-:W-:Y:S01]  /*df40*/  @!P6 IMAD.IADD R16, R16, 0x1, -R28 ;  /* 0x000000011010e824 */ /* 0x000fe200078e0a1c */
[----:B------:R-:W-:Y:S04]  /*df50*/  STL [R1+0x190], R23 ;  /* 0x0001901701007387 */ /* 0x000fe80000100800 */
[----:B------:R-:W3:Y:S04]  /*df60*/  LDL.LU R18, [R1+0xec] ;  /* 0x0000ec0001127983 */ /* 0x000ee80000300800 */
[----:B------:R1:W-:Y:S04]  /*df70*/  STL [R1+0x194], R24 ;  /* 0x0001941801007387 */ /* 0x0003e80000100800 */
[----:B------:R-:W3:Y:S04]  /*df80*/  LDL.LU R19, [R1+0xc8] ;  /* 0x0000c80001137983 */ /* 0x000ee80000300800 */
[----:B------:R-:W3:Y:S04]  /*df90*/  LDL.LU R20, [R1+0x18] ;  /* 0x0000180001147983 */ /* 0x000ee80000300800 */
[----:B------:R1:W-:Y:S04]  /*dfa0*/  STL [R1+0x17c], R15 ;  /* 0x00017c0f01007387 */ /* 0x0003e80000100800 */
[----:B0-----:R-:W3:Y:S04]  /*dfb0*/  LDL.LU R21, [R1+0x14] ;  /* 0x0000140001157983 */ /* 0x001ee80000300800 */
[----:B-1----:R-:W3:Y:S04]  /*dfc0*/  LDL.LU R22, [R1+0x10] ;  /* 0x0000100001167983 */ /* 0x002ee80000300800 */
[----:B------:R-:W3:Y:S04]  /*dfd0*/  LDL.LU R24, [R1+0x8] ;  /* 0x0000080001187983 */ /* 0x000ee80000300800 */
[----:B------:R-:W3:Y:S04]  /*dfe0*/  LDL.LU R23, [R1+0x4] ;  /* 0x0000040001177983 */ /* 0x000ee80000300800 */
[----:B------:R-:W3:Y:S01]  /*dff0*/  LDL R15, [R1+0xee0] ;  /* 0x000ee000010f7983 */ /* 0x000ee20000100800 */
[----:B--2---:R-:W-:-:S02]  /*e000*/  ISETP.GT.U32.AND P4, PT, R28, R17, PT ;  /* 0x000000111c00720c */ /* 0x004fc40003f84070 */
[C---:B----4-:R-:W-:Y:S02]  /*e010*/  ISETP.GT.U32.AND P5, PT, R28.reuse, R25, PT ;  /* 0x000000191c00720c */ /* 0x050fe40003fa4070 */
[----:B------:R-:W-:-:S09]  /*e020*/  ISETP.GT.U32.AND P0, PT, R28, R26, PT ;  /* 0x0000001a1c00720c */ /* 0x000fd20003f04070 */
[--C-:B------:R-:W-:Y:S01]  /*e030*/  @!P4 IMAD.IADD R17, R17, 0x1, -R28.reuse ;  /* 0x000000011111c824 */ /* 0x100fe200078e0a1c */
[C---:B---3--:R-:W-:Y:S02]  /*e040*/  ISETP.GT.U32.AND P1, PT, R28.reuse, R27, PT ;  /* 0x0000001b1c00720c */ /* 0x048fe40003f24070 */
[C---:B------:R-:W-:Y:S01]  /*e050*/  ISETP.GT.U32.AND P2, PT, R28.reuse, R29, PT ;  /* 0x0000001d1c00720c */ /* 0x040fe20003f44070 */
[--C-:B------:R-:W-:Y:S01]  /*e060*/  @!P5 IMAD.IADD R25, R25, 0x1, -R28.reuse ;  /* 0x000000011919d824 */ /* 0x100fe200078e0a1c */
[----:B------:R-:W-:Y:S01]  /*e070*/  ISETP.GT.U32.AND P4, PT, R28, R4, PT ;  /* 0x000000041c00720c */ /* 0x000fe20003f84070 */
[----:B------:R-:W-:Y:S01]  /*e080*/  @!P0 IMAD.IADD R26, R26, 0x1, -R28 ;  /* 0x000000011a1a8824 */ /* 0x000fe200078e0a1c */
[C---:B------:R-:W-:Y:S02]  /*e090*/  ISETP.GT.U32.AND P5, PT, R28.reuse, R10, PT ;  /* 0x0000000a1c00720c */ /* 0x040fe40003fa4070 */
[----:B------:R-:W-:-:S05]  /*e0a0*/  ISETP.GT.U32.AND P0, PT, R28, R11, PT ;  /* 0x0000000b1c00720c */ /* 0x000fca0003f04070 */
[--C-:B------:R-:W-:Y:S01]  /*e0b0*/  @!P1 IMAD.IADD R27, R27, 0x1, -R28.reuse ;  /* 0x000000011b1b9824 */ /* 0x100fe200078e0a1c */
[C---:B------:R-:W-:Y:S01]  /*e0c0*/  ISETP.GT.U32.AND P3, PT, R28.reuse, R14, PT ;  /* 0x0000000e1c00720c */ /* 0x040fe20003f64070 */
[--C-:B------:R-:W-:Y:S01]  /*e0d0*/  @!P2 IMAD.IADD R29, R29, 0x1, -R28.reuse ;  /* 0x000000011d1da824 */ /* 0x100fe200078e0a1c */
[C---:B------:R-:W-:Y:S02]  /*e0e0*/  ISETP.GT.U32.AND P1, PT, R28.reuse, R12, PT ;  /* 0x0000000c1c00720c */ /* 0x040fe40003f24070 */
[----:B------:R-:W-:Y:S01]  /*e0f0*/  ISETP.GT.U32.AND P2, PT, R28, R13, PT ;  /* 0x0000000d1c00720c */ /* 0x000fe20003f44070 */
[--C-:B------:R-:W-:Y:S01]  /*e100*/  @!P4 IMAD.IADD R4, R4, 0x1, -R28.reuse ;  /* 0x000000010404c824 */ /* 0x100fe200078e0a1c */
[----:B------:R-:W-:Y:S01]  /*e110*/  ISETP.GT.U32.AND P4, PT, R28, R17, PT ;  /* 0x000000111c00720c */ /* 0x000fe20003f84070 */
[----:B------:R-:W-:Y:S01]  /*e120*/  @!P5 IMAD.IADD R10, R10, 0x1, -R28 ;  /* 0x000000010a0ad824 */ /* 0x000fe200078e0a1c */
[----:B------:R-:W-:-:S05]  /*e130*/  ISETP.GT.U32.AND P6, PT, R28, R0, PT ;  /* 0x000000001c00720c */ /* 0x000fca0003fc4070 */
[--C-:B------:R-:W-:Y:S01]  /*e140*/  @!P3 IMAD.IADD R14, R14, 0x1, -R28.reuse ;  /* 0x000000010e0eb824 */ /* 0x100fe200078e0a1c */
[C---:B------:R-:W-:Y:S01]  /*e150*/  ISETP.GT.U32.AND P3, PT, R28.reuse, R16, PT ;  /* 0x000000101c00720c */ /* 0x040fe20003f64070 */
[--C-:B------:R-:W-:Y:S01]  /*e160*/  @!P0 IMAD.IADD R11, R11, 0x1, -R28.reuse ;  /* 0x000000010b0b8824 */ /* 0x100fe200078e0a1c */
[----:B------:R-:W-:Y:S01]  /*e170*/  ISETP.GT.U32.AND P5, PT, R28, R25, PT ;  /* 0x000000191c00720c */ /* 0x000fe20003fa4070 */
[--C-:B------:R-:W-:Y:S01]  /*e180*/  @!P1 IMAD.IADD R12, R12, 0x1, -R28.reuse ;  /* 0x000000010c0c9824 */ /* 0x100fe200078e0a1c */
[C---:B------:R-:W-:Y:S01]  /*e190*/  ISETP.GT.U32.AND P0, PT, R28.reuse, R26, PT ;  /* 0x0000001a1c00720c */ /* 0x040fe20003f04070 */
[----:B------:R0:W-:Y:S01]  /*e1a0*/  STL [R1+0x178], R4 ;  /* 0x0001780401007387 */ /* 0x0001e20000100800 */
[C---:B------:R-:W-:Y:S01]  /*e1b0*/  ISETP.GT.U32.AND P1, PT, R28.reuse, R27, PT ;  /* 0x0000001b1c00720c */ /* 0x040fe20003f24070 */
[--C-:B------:R-:W-:Y:S01]  /*e1c0*/  @!P2 IMAD.IADD R13, R13, 0x1, -R28.reuse ;  /* 0x000000010d0da824 */ /* 0x100fe200078e0a1c */
[----:B------:R-:W-:Y:S01]  /*e1d0*/  ISETP.GT.U32.AND P2, PT, R28, R29, PT ;  /* 0x0000001d1c00720c */ /* 0x000fe20003f44070 */
[--C-:B------:R-:W-:Y:S01]  /*e1e0*/  @!P6 IMAD.IADD R0, R0, 0x1, -R28.reuse ;  /* 0x000000010000e824 */ /* 0x100fe200078e0a1c */
[----:B------:R-:W-:Y:S01]  /*e1f0*/  ISETP.GT.U32.AND P6, PT, R28, R14, PT ;  /* 0x0000000e1c00720c */ /* 0x000fe20003fc4070 */
[----:B0-----:R-:W2:Y:S02]  /*e200*/  LDL.LU R4, [R1+0x14f8] ;  /* 0x0014f80001047983 */ /* 0x001ea40000300800 */
[----:B------:R-:W-:-:S02]  /*e210*/  @!P3 IMAD.IADD R16, R16, 0x1, -R28 ;  /* 0x000000011010b824 */ /* 0x000fc400078e0a1c */
[----:B------:R0:W-:Y:S01]  /*e220*/  STL [R1+0x144], R10 ;  /* 0x0001440a01007387 */ /* 0x0001e20000100800 */
[----:B------:R-:W-:Y:S01]  /*e230*/  ISETP.GT.U32.AND P3, PT, R28, R0, PT ;  /* 0x000000001c00720c */ /* 0x000fe20003f64070 */
[--C-:B------:R-:W-:Y:S02]  /*e240*/  @!P4 IMAD.IADD R17, R17, 0x1, -R28.reuse ;  /* 0x000000011111c824 */ /* 0x100fe400078e0a1c */
[--C-:B------:R-:W-:Y:S01]  /*e250*/  @!P5 IMAD.IADD R25, R25, 0x1, -R28.reuse ;  /* 0x000000011919d824 */ /* 0x100fe200078e0a1c */
[----:B0-----:R-:W3:Y:S04]  /*e260*/  LDL.LU R10, [R1+0x14f4] ;  /* 0x0014f400010a7983 */ /* 0x001ee80000300800 */
[----:B------:R0:W-:Y:S01]  /*e270*/  STL [R1+0x14c], R11 ;  /* 0x00014c0b01007387 */ /* 0x0001e20000100800 */
[----:B------:R-:W-:-:S03]  /*e280*/  @!P0 IMAD.IADD R26, R26, 0x1, -R28 ;  /* 0x000000011a1a8824 */ /* 0x000fc600078e0a1c */
[----:B0-----:R-:W4:Y:S04]  /*e290*/  LDL.LU R11, [R1+0x14f0] ;  /* 0x0014f000010b7983 */ /* 0x001f280000300800 */
[----:B------:R0:W-:Y:S01]  /*e2a0*/  STL [R1+0x164], R12 ;  /* 0x0001640c01007387 */ /* 0x0001e20000100800 */
[----:B------:R-:W-:-:S03]  /*e2b0*/  @!P1 IMAD.IADD R27, R27, 0x1, -R28 ;  /* 0x000000011b1b9824 */ /* 0x000fc600078e0a1c */
[----:B0-----:R-:W2:Y:S04]  /*e2c0*/  LDL.LU R12, [R1+0x14ec] ;  /* 0x0014ec00010c7983 */ /* 0x001ea80000300800 */
        /* <DEDUP_REMOVED lines=9> */
[----:B------:R0:W-:Y:S04]  /*e360*/  STL [R1+0x120], R25 ;  /* 0x0001201901007387 */ /* 0x0001e80000100800 */
[----:B0-----:R-:W3:Y:S04]  /*e370*/  LDL.LU R25, [R1+0x14dc] ;  /* 0x0014dc0001197983 */ /* 0x001ee80000300800 */
[----:B------:R0:W-:Y:S04]  /*e380*/  STL [R1+0x124], R26 ;  /* 0x0001241a01007387 */ /* 0x0001e80000100800 */
[----:B0-----:R-:W4:Y:S04]  /*e390*/  LDL.LU R26, [R1+0x14d8] ;  /* 0x0014d800011a7983 */ /* 0x001f280000300800 */
[----:B------:R0:W-:Y:S04]  /*e3a0*/  STL [R1+0x10c], R27 ;  /* 0x00010c1b01007387 */ /* 0x0001e80000100800 */
[----:B0-----:R-:W2:Y:S04]  /*e3b0*/  LDL.LU R27, [R1+0x14d4] ;  /* 0x0014d400011b7983 */ /* 0x001ea80000300800 */
[----:B------:R0:W-:Y:S04]  /*e3c0*/  STL [R1+0x104], R29 ;  /* 0x0001041d01007387 */ /* 0x0001e80000100800 */
[----:B0-----:R-:W3:Y:S04]  /*e3d0*/  LDL.LU R29, [R1+0x14d0] ;  /* 0x0014d000011d7983 */ /* 0x001ee80000300800 */
[----:B------:R0:W-:Y:S04]  /*e3e0*/  STL [R1+0xc4], R14 ;  /* 0x0000c40e01007387 */ /* 0x0001e80000100800 */
[----:B0-----:R-:W3:Y:S04]  /*e3f0*/  LDL.LU R14, [R1+0x14cc] ;  /* 0x0014cc00010e7983 */ /* 0x001ee80000300800 */
[----:B------:R0:W-:Y:S04]  /*e400*/  STL [R1+0xcc], R0 ;  /* 0x0000cc0001007387 */ /* 0x0001e80000100800 */
[----:B0-----:R-:W3:Y:S01]  /*e410*/  LDL.LU R0, [R1+0x14c8] ;  /* 0x0014c80001007983 */ /* 0x001ee20000300800 */
[----:B------:R-:W-:-:S02]  /*e420*/  ISETP.GT.U32.AND P4, PT, R28, R18, PT ;  /* 0x000000121c00720c */ /* 0x000fc40003f84070 */
[C---:B------:R-:W-:Y:S02]  /*e430*/  ISETP.GT.U32.AND P5, PT, R28.reuse, R19, PT ;  /* 0x000000131c00720c */ /* 0x040fe40003fa4070 */
[C---:B------:R-:W-:Y:S02]  /*e440*/  ISETP.GT.U32.AND P0, PT, R28.reuse, R20, PT ;  /* 0x000000141c00720c */ /* 0x040fe40003f04070 */
[----:B------:R-:W-:-:S07]  /*e450*/  ISETP.GT.U32.AND P3, PT, R28, R24, PT ;  /* 0x000000181c00720c */ /* 0x000fce0003f64070 */
[--C-:B------:R-:W-:Y:S01]  /*e460*/  @!P4 IMAD.IADD R18, R18, 0x1, -R28.reuse ;  /* 0x000000011212c824 */ /* 0x100fe200078e0a1c */
[----:B------:R-:W-:Y:S01]  /*e470*/  ISETP.GT.U32.AND P4, PT, R28, R23, PT ;  /* 0x000000171c00720c */ /* 0x000fe20003f84070 */
[--C-:B------:R-:W-:Y:S02]  /*e480*/  @!P5 IMAD.IADD R19, R19, 0x1, -R28.reuse ;  /* 0x000000011313d824 */ /* 0x100fe400078e0a1c */
[--C-:B------:R-:W-:Y:S02]  /*e490*/  @!P0 IMAD.IADD R20, R20, 0x1, -R28.reuse ;  /* 0x0000000114148824 */ /* 0x100fe400078e0a1c */
[----:B------:R-:W-:Y:S01]  /*e4a0*/  @!P3 IMAD.IADD R24, R24, 0x1, -R28 ;  /* 0x000000011818b824 */ /* 0x000fe200078e0a1c */
[----:B------:R-:W-:-:S07]  /*e4b0*/  ISETP.GT.U32.AND P3, PT, R28, R18, PT ;  /* 0x000000121c00720c */ /* 0x000fce0003f64070 */
[--C-:B------:R-:W-:Y:S01]  /*e4c0*/  @!P4 IMAD.IADD R23, R23, 0x1, -R28.reuse ;  /* 0x000000011717c824 */ /* 0x100fe200078e0a1c */
[C---:B------:R-:W-:Y:S02]  /*e4d0*/  ISETP.GT.U32.AND P4, PT, R28.reuse, R19, PT ;  /* 0x000000131c00720c */ /* 0x040fe40003f84070 */
[C---:B------:R-:W-:Y:S02]  /*e4e0*/  ISETP.GT.U32.AND P1, PT, R28.reuse, R21, PT ;  /* 0x000000151c00720c */ /* 0x040fe40003f24070 */
[----:B------:R-:W-:Y:S01]  /*e4f0*/  ISETP.GT.U32.AND P2, PT, R28, R22, PT ;  /* 0x000000161c00720c */ /* 0x000fe20003f44070 */
[----:B------:R-:W-:-:S05]  /*e500*/  @!P3 IMAD.IADD R18, R18, 0x1, -R28 ;  /* 0x000000011212b824 */ /* 0x000fca00078e0a1c */
[----:B------:R0:W-:Y:S03]  /*e510*/  STL [R1+0xec], R18 ;  /* 0x0000ec1201007387 */ /* 0x0001e60000100800 */
[--C-:B------:R-:W-:Y:S02]  /*e520*/  @!P4 IMAD.IADD R19, R19, 0x1, -R28.reuse ;  /* 0x000000011313c824 */ /* 0x100fe400078e0a1c */
[--C-:B------:R-:W-:Y:S01]  /*e530*/  @!P1 IMAD.IADD R21, R21, 0x1, -R28.reuse ;  /* 0x0000000115159824 */ /* 0x100fe200078e0a1c */
[----:B0-----:R-:W3:Y:S04]  /*e540*/  LDL.LU R18, [R1+0x14c4] ;  /* 0x0014c40001127983 */ /* 0x001ee80000300800 */
[----:B------:R0:W-:Y:S01]  /*e550*/  STL [R1+0xc8], R19 ;  /* 0x0000c81301007387 */ /* 0x0001e20000100800 */
[----:B------:R-:W-:-:S03]  /*e560*/  @!P2 IMAD.IADD R22, R22, 0x1, -R28 ;  /* 0x000000011616a824 */ /* 0x000fc600078e0a1c */
[----:B0-----:R-:W3:Y:S01]  /*e570*/  LDL.LU R19, [R1+0x14c0] ;  /* 0x0014c00001137983 */ /* 0x001ee20000300800 */
[C---:B------:R-:W-:Y:S02]  /*e580*/  ISETP.GT.U32.AND P3, PT, R28.reuse, R24, PT ;  /* 0x000000181c00720c */ /* 0x040fe40003f64070 */
[----:B------:R-:W-:-:S11]  /*e590*/  ISETP.GT.U32.AND P4, PT, R28, R23, PT ;  /* 0x000000171c00720c */ /* 0x000fd60003f84070 */
[--C-:B------:R-:W-:Y:S02]  /*e5a0*/  @!P3 IMAD.IADD R24, R24, 0x1, -R28.reuse ;  /* 0x000000011818b824 */ /* 0x100fe400078e0a1c */
[----:B------:R-:W-:Y:S01]  /*e5b0*/  @!P4 IMAD.IADD R23, R23, 0x1, -R28 ;  /* 0x000000011717c824 */ /* 0x000fe200078e0a1c */
[C---:B----4-:R-:W-:Y:S02]  /*e5c0*/  ISETP.GT.U32.AND P2, PT, R28.reuse, R26, PT ;  /* 0x0000001a1c00720c */ /* 0x050fe40003f44070 */
[C---:B--2---:R-:W-:Y:S02]  /*e5d0*/  ISETP.GT.U32.AND P1, PT, R28.reuse, R27, PT ;  /* 0x0000001b1c00720c */ /* 0x044fe40003f24070 */
[----:B---3--:R-:W-:-:S13]  /*e5e0*/  ISETP.GT.U32.AND P5, PT, R28, R0, PT ;  /* 0x000000001c00720c */ /* 0x008fda0003fa4070 */
[----:B------:R-:W-:Y:S01]  /*e5f0*/  @!P5 IMAD.IADD R0, R0, 0x1, -R28 ;  /* 0x000000010000d824 */ /* 0x000fe200078e0a1c */
[C---:B------:R-:W-:Y:S02]  /*e600*/  ISETP.GT.U32.AND P5, PT, R28.reuse, R20, PT ;  /* 0x000000141c00720c */ /* 0x040fe40003fa4070 */
[C---:B------:R-:W-:Y:S02]  /*e610*/  ISETP.GT.U32.AND P6, PT, R28.reuse, R14, PT ;  /* 0x0000000e1c00720c */ /* 0x040fe40003fc4070 */
[----:B------:R-:W-:-:S09]  /*e620*/  ISETP.GT.U32.AND P0, PT, R28, R29, PT ;  /* 0x0000001d1c00720c */ /* 0x000fd20003f04070 */
[----:B------:R-:W-:-:S05]  /*e630*/  @!P5 IMAD.IADD R20, R20, 0x1, -R28 ;  /* 0x000000011414d824 */ /* 0x000fca00078e0a1c */
[----:B------:R0:W-:Y:S04]  /*e640*/  STL [R1+0x18], R20 ;  /* 0x0000181401007387 */ /* 0x0001e80000100800 */
[----:B0-----:R-:W2:Y:S01]  /*e650*/  LDL.LU R20, [R1+0x14bc] ;  /* 0x0014bc0001147983 */ /* 0x001ea20000300800 */
[--C-:B------:R-:W-:Y:S02]  /*e660*/  @!P6 IMAD.IADD R14, R14, 0x1, -R28.reuse ;  /* 0x000000010e0ee824 */ /* 0x100fe400078e0a1c */
[--C-:B------:R-:W-:Y:S01]  /*e670*/  @!P0 IMAD.IADD R29, R29, 0x1, -R28.reuse ;  /* 0x000000011d1d8824 */ /* 0x100fe200078e0a1c */
[C---:B------:R-:W-:Y:S01]  /*e680*/  ISETP.GT.U32.AND P0, PT, R28.reuse, R21, PT ;  /* 0x000000151c00720c */ /* 0x040fe20003f04070 */
[--C-:B------:R-:W-:Y:S01]  /*e690*/  @!P1 IMAD.IADD R27, R27, 0x1, -R28.reuse ;  /* 0x000000011b1b9824 */ /* 0x100fe200078e0a1c */
[----:B------:R-:W-:Y:S01]  /*e6a0*/  ISETP.GT.U32.AND P1, PT, R28, R22, PT ;  /* 0x000000161c00720c */ /* 0x000fe20003f24070 */
[----:B------:R-:W-:Y:S01]  /*e6b0*/  @!P2 IMAD.IADD R26, R26, 0x1, -R28 ;  /* 0x000000011a1aa824 */ /* 0x000fe200078e0a1c */
[----:B------:R-:W-:-:S02]  /*e6c0*/  ISETP.GT.U32.AND P2, PT, R28, R14, PT ;  /* 0x0000000e1c00720c */ /* 0x000fc40003f44070 */
[----:B------:R-:W-:-:S07]  /*e6d0*/  ISETP.GT.U32.AND P5, PT, R28, R0, PT ;  /* 0x000000001c00720c */ /* 0x000fce0003fa4070 */
[--C-:B------:R-:W-:Y:S02]  /*e6e0*/  @!P0 IMAD.IADD R21, R21, 0x1, -R28.reuse ;  /* 0x0000000115158824 */ /* 0x100fe400078e0a1c */
[--C-:B------:R-:W-:Y:S02]  /*e6f0*/  @!P1 IMAD.IADD R22, R22, 0x1, -R28.reuse ;  /* 0x0000000116169824 */ /* 0x100fe400078e0a1c */
[--C-:B------:R-:W-:Y:S01]  /*e700*/  @!P2 IMAD.IADD R14, R14, 0x1, -R28.reuse ;  /* 0x000000010e0ea824 */ /* 0x100fe200078e0a1c */
[----:B------:R0:W-:Y:S04]  /*e710*/  STL [R1+0x14], R21 ;  /* 0x0000141501007387 */ /* 0x0001e80000100800 */
[----:B0-----:R-:W3:Y:S04]  /*e720*/  LDL.LU R21, [R1+0x14b8] ;  /* 0x0014b80001157983 */ /* 0x001ee80000300800 */
[----:B------:R0:W-:Y:S04]  /*e730*/  STL [R1+0x10], R22 ;  /* 0x0000101601007387 */ /* 0x0001e80000100800 */
[----:B0-----:R-:W4:Y:S04]  /*e740*/  LDL.LU R22, [R1+0x14b4] ;  /* 0x0014b40001167983 */ /* 0x001f280000300800 */
[----:B------:R0:W-:Y:S01]  /*e750*/  STL [R1+0xc], R14 ;  /* 0x00000c0e01007387 */ /* 0x0001e20000100800 */
[----:B------:R-:W-:-:S03]  /*e760*/  @!P5 IMAD.IADD R0, R0, 0x1, -R28 ;  /* 0x000000010000d824 */ /* 0x000fc600078e0a1c */
[----:B0-----:R-:W4:Y:S04]  /*e770*/  LDL.LU R14, [R1+0x14b0] ;  /* 0x0014b000010e7983 */ /* 0x001f280000300800 */
[----:B------:R0:W-:Y:S04]  /*e780*/  STL [R1+0x8], R24 ;  /* 0x0000081801007387 */ /* 0x0001e80000100800 */
[----:B0-----:R-:W4:Y:S04]  /*e790*/  LDL.LU R24, [R1+0x14ac] ;  /* 0x0014ac0001187983 */ /* 0x001f280000300800 */
[----:B------:R0:W-:Y:S04]  /*e7a0*/  STL [R1+0x4], R23 ;  /* 0x0000041701007387 */ /* 0x0001e80000100800 */
[----:B0-----:R-:W4:Y:S04]  /*e7b0*/  LDL.LU R23, [R1+0x14a8] ;  /* 0x0014a80001177983 */ /* 0x001f280000300800 */
[----:B------:R0:W-:Y:S04]  /*e7c0*/  STL [R1], R0 ;  /* 0x0000000001007387 */ /* 0x0001e80000100800 */
[----:B0-----:R-:W4:Y:S01]  /*e7d0*/  LDL.LU R0, [R1+0x14a4] ;  /* 0x0014a40001007983 */ /* 0x001f220000300800 */
[----:B------:R-:W-:-:S02]  /*e7e0*/  ISETP.GT.U32.AND P6, PT, R28, R25, PT ;  /* 0x000000191c00720c */ /* 0x000fc40003fc4070 */
[----:B------:R-:W-:-:S11]  /*e7f0*/  ISETP.GT.U32.AND P1, PT, R28, R27, PT ;  /* 0x0000001b1c00720c */ /* 0x000fd60003f24070 */
[--C-:B------:R-:W-:Y:S01]  /*e800*/  @!P6 IMAD.IADD R25, R25, 0x1, -R28.reuse ;  /* 0x000000011919e824 */ /* 0x100fe200078e0a1c */
[----:B------:R-:W-:Y:S01]  /*e810*/  ISETP.GT.U32.AND P6, PT, R28, R26, PT ;  /* 0x0000001a1c00720c */ /* 0x000fe20003fc4070 */
[----:B------:R-:W-:-:S12]  /*e820*/  @!P1 IMAD.IADD R27, R27, 0x1, -R28 ;  /* 0x000000011b1b9824 */ /* 0x000fd800078e0a1c */
[----:B------:R-:W-:Y:S01]  /*e830*/  @!P6 IMAD.IADD R26, R26, 0x1, -R28 ;  /* 0x000000011a1ae824 */ /* 0x000fe200078e0a1c */
[C---:B------:R-:W-:Y:S01]  /*e840*/  ISETP.GT.U32.AND P6, PT, R28.reuse, R19, PT ;  /* 0x000000131c00720c */ /* 0x040fe20003fc4070 */
[----:B------:R-:W-:Y:S01]  /*e850*/  IMAD.HI.U32 R5, R5, R6, RZ ;  /* 0x0000000605057227 */ /* 0x000fe200078e00ff */
[----:B------:R-:W-:-:S11]  /*e860*/  ISETP.GT.U32.AND P0, PT, R28, R29, PT ;  /* 0x0000001d1c00720c */ /* 0x000fd60003f04070 */
[----:B------:R-:W-:Y:S01]  /*e870*/  @!P6 IMAD.IADD R19, R19, 0x1, -R28 ;  /* 0x000000011313e824 */ /* 0x000fe200078e0a1c */
[C---:B------:R-:W-:Y:S01]  /*e880*/  ISETP.GT.U32.AND P6, PT, R28.reuse, R10, PT ;  /* 0x0000000a1c00720c */ /* 0x040fe20003fc4070 */
[----:B------:R-:W-:Y:S01]  /*e890*/  IMAD.MOV R5, RZ, RZ, -R5 ;  /* 0x000000ffff057224 */ /* 0x000fe200078e0a05 */
[----:B------:R-:W-:-:S03]  /*e8a0*/  ISETP.GT.U32.AND P2, PT, R28, R25, PT ;  /* 0x000000191c00720c */ /* 0x000fc60003f44070 */
[----:B------:R-:W-:Y:S01]  /*e8b0*/  IMAD R5, R28, R5, R6 ;  /* 0x000000051c057224 */ /* 0x000fe200078e0206 */
[----:B------:R-:W-:Y:S01]  /*e8c0*/  IABS R6, R15 ;  /* 0x0000000f00067213 */ /* 0x000fe20000000000 */
[----:B------:R-:W-:-:S06]  /*e8d0*/  @!P0 IMAD.IADD R29, R29, 0x1, -R28 ;  /* 0x000000011d1d8824 */ /* 0x000fcc00078e0a1c */
[--C-:B------:R-:W-:Y:S01]  /*e8e0*/  @!P6 IMAD.IADD R10, R10, 0x1, -R28.reuse ;  /* 0x000000010a0ae824 */ /* 0x100fe200078e0a1c */
[----:B------:R-:W-:Y:S01]  /*e8f0*/  STL [R1+0x1478], R29 ;  /* 0x0014781d01007387 */ /* 0x000fe20000100800 */
[--C-:B------:R-:W-:Y:S01]  /*e900*/  @!P2 IMAD.IADD R25, R25, 0x1, -R28.reuse ;  /* 0x000000011919a824 */ /* 0x100fe200078e0a1c */
[----:B------:R-:W-:Y:S02]  /*e910*/  ISETP.GT.U32.AND P2, PT, R28, R18, PT ;  /* 0x000000121c00720c */ /* 0x000fe40003f44070 */
[----:B------:R-:W-:Y:S11]  /*e920*/  STL [R1+0x147c], R27 ;  /* 0x00147c1b01007387 */ /* 0x000ff60000100800 */
[----:B------:R-:W-:Y:S01]  /*e930*/  @!P2 IMAD.IADD R18, R18, 0x1, -R28 ;  /* 0x000000011212a824 */ /* 0x000fe200078e0a1c */
[----:B------:R0:W-:Y:S04]  /*e940*/  STL [R1+0x1480], R26 ;  /* 0x0014801a01007387 */ /* 0x0001e80000100800 */
[----:B------:R-:W-:Y:S01]  /*e950*/  STL [R1+0x1484], R25 ;  /* 0x0014841901007387 */ /* 0x000fe20000100800 */
[----:B0-----:R-:W0:Y:S01]  /*e960*/  S2R R26, SR_TID.X ;  /* 0x00000000001a7919 */ /* 0x001e220000002100 */
[----:B--2---:R-:W-:-:S13]  /*e970*/  ISETP.GT.U32.AND P1, PT, R28, R20, PT ;  /* 0x000000141c00720c */ /* 0x004fda0003f24070 */
[----:B------:R-:W-:Y:S01]  /*e980*/  @!P1 IMAD.IADD R20, R20, 0x1, -R28 ;  /* 0x0000000114149824 */ /* 0x000fe200078e0a1c */
[----:B------:R-:W-:-:S13]  /*e990*/  ISETP.GT.U32.AND P1, PT, R28, R11, PT ;  /* 0x0000000b1c00720c */ /* 0x000fda0003f24070 */
[----:B------:R-:W-:Y:S01]  /*e9a0*/  @!P1 IMAD.IADD R11, R11, 0x1, -R28 ;  /* 0x000000010b0b9824 */ /* 0x000fe200078e0a1c */
[C---:B------:R-:W-:Y:S02]  /*e9b0*/  ISETP.GT.U32.AND P1, PT, R28.reuse, R19, PT ;  /* 0x000000131c00720c */ /* 0x040fe40003f24070 */
[----:B---3--:R-:W-:-:S11]  /*e9c0*/  ISETP.GT.U32.AND P0, PT, R28, R21, PT ;  /* 0x000000151c00720c */ /* 0x008fd60003f04070 */
[--C-:B------:R-:W-:Y:S01]  /*e9d0*/  @!P1 IMAD.IADD R19, R19, 0x1, -R28.reuse ;  /* 0x0000000113139824 */ /* 0x100fe200078e0a1c */
[C---:B------:R-:W-:Y:S02]  /*e9e0*/  ISETP.GT.U32.AND P1, PT, R28.reuse, R10, PT ;  /* 0x0000000a1c00720c */ /* 0x040fe40003f24070 */
[----:B----4-:R-:W-:Y:S01]  /*e9f0*/  ISETP.GT.U32.AND P5, PT, R28, R22, PT ;  /* 0x000000161c00720c */ /* 0x010fe20003fa4070 */
[----:B------:R-:W-:Y:S02]  /*ea00*/  @!P0 IMAD.IADD R21, R21, 0x1, -R28 ;  /* 0x0000000115158824 */ /* 0x000fe400078e0a1c */
[----:B------:R-:W-:-:S04]  /*ea10*/  IMAD.HI.U32 R14, R14, R6, RZ ;  /* 0x000000060e0e7227 */ /* 0x000fc800078e00ff */
[----:B------:R-:W-:Y:S01]  /*ea20*/  IMAD.MOV R29, RZ, RZ, -R14 ;  /* 0x000000ffff1d7224 */ /* 0x000fe200078e0a0e */
[C---:B------:R-:W-:Y:S02]  /*ea30*/  ISETP.GT.U32.AND P3, PT, R28.reuse, R24, PT ;  /* 0x000000181c00720c */ /* 0x040fe40003f64070 */
[----:B------:R-:W-:-:S11]  /*ea40*/  ISETP.GT.U32.AND P4, PT, R28, R23, PT ;  /* 0x000000171c00720c */ /* 0x000fd60003f84070 */
[--C-:B------:R-:W-:Y:S01]  /*ea50*/  @!P3 IMAD.IADD R24, R24, 0x1, -R28.reuse ;  /* 0x000000011818b824 */ /* 0x100fe200078e0a1c */
[----:B------:R-:W-:Y:S01]  /*ea60*/  ISETP.GT.U32.AND P3, PT, R28, R17, PT ;  /* 0x000000111c00720c */ /* 0x000fe20003f64070 */
[--C-:B------:R-:W-:Y:S01]  /*ea70*/  @!P5 IMAD.IADD R22, R22, 0x1, -R28.reuse ;  /* 0x000000011616d824 */ /* 0x100fe200078e0a1c */
[----:B------:R-:W-:Y:S01]  /*ea80*/  ISETP.GT.U32.AND P5, PT, R28, R13, PT ;  /* 0x0000000d1c00720c */ /* 0x000fe20003fa4070 */
[----:B------:R-:W-:Y:S01]  /*ea90*/  @!P1 IMAD.IADD R10, R10, 0x1, -R28 ;  /* 0x000000010a0a9824 */ /* 0x000fe200078e0a1c */
[----:B------:R-:W-:Y:S01]  /*eaa0*/  ISETP.GT.U32.AND P0, PT, R28, R12, PT ;  /* 0x0000000c1c00720c */ /* 0x000fe20003f04070 */
[----:B------:R-:W2:Y:S01]  /*eab0*/  LDL.LU R14, [R1+0x14a0] ;  /* 0x0014a000010e7983 */ /* 0x000ea20000300800 */
[----:B------:R-:W-:Y:S02]  /*eac0*/  IMAD R6, R0, R29, R6 ;  /* 0x0000001d00067224 */ /* 0x000fe400078e0206 */
[----:B------:R-:W-:Y:S01]  /*ead0*/  @!P4 IMAD.IADD R23, R23, 0x1, -R28 ;  /* 0x000000011717c824 */ /* 0x000fe200078e0a1c */
[----:B------:R-:W-:-:S02]  /*eae0*/  ISETP.GT.U32.AND P4, PT, R28, R16, PT ;  /* 0x000000101c00720c */ /* 0x000fc40003f84070 */
[----:B------:R-:W-:Y:S02]  /*eaf0*/  ISETP.GT.U32.AND P1, PT, R0, R6, PT ;  /* 0x000000060000720c */ /* 0x000fe40003f24070 */
[--C-:B------:R-:W-:Y:S01]  /*eb00*/  @!P3 IMAD.IADD R17, R17, 0x1, -R28.reuse ;  /* 0x000000011111b824 */ /* 0x100fe200078e0a1c */
[C---:B------:R-:W-:Y:S01]  /*eb10*/  ISETP.GT.U32.AND P2, PT, R28.reuse, R24, PT ;  /* 0x000000181c00720c */ /* 0x040fe20003f44070 */
[--C-:B------:R-:W-:Y:S01]  /*eb20*/  @!P5 IMAD.IADD R13, R13, 0x1, -R28.reuse ;  /* 0x000000010d0dd824 */ /* 0x100fe200078e0a1c */
[----:B------:R-:W-:Y:S01]  /*eb30*/  ISETP.GT.U32.AND P3, PT, R28, R23, PT ;  /* 0x000000171c00720c */ /* 0x000fe20003f64070 */
[--C-:B------:R-:W-:Y:S01]  /*eb40*/  @!P0 IMAD.IADD R12, R12, 0x1, -R28.reuse ;  /* 0x000000010c0c8824 */ /* 0x100fe200078e0a1c */
[C---:B------:R-:W-:Y:S02]  /*eb50*/  ISETP.GT.U32.AND P5, PT, R28.reuse, R21, PT ;  /* 0x000000151c00720c */ /* 0x040fe40003fa4070 */
[----:B------:R-:W-:Y:S02]  /*eb60*/  ISETP.GT.U32.AND P0, PT, R28, R20, PT ;  /* 0x000000141c00720c */ /* 0x000fe40003f04070 */
[----:B------:R-:W-:Y:S01]  /*eb70*/  @!P4 IMAD.IADD R16, R16, 0x1, -R28 ;  /* 0x000000011010c824 */ /* 0x000fe200078e0a1c */
[----:B------:R-:W-:Y:S01]  /*eb80*/  ISETP.GT.U32.AND P4, PT, R28, R22, PT ;  /* 0x000000161c00720c */ /* 0x000fe20003f84070 */
[----:B------:R-:W-:-:S05]  /*eb90*/  @!P1 IMAD.IADD R6, R6, 0x1, -R0 ;  /* 0x0000000106069824 */ /* 0x000fca00078e0a00 */
[----:B------:R-:W-:Y:S01]  /*eba0*/  ISETP.GT.U32.AND P1, PT, R0, R6, PT ;  /* 0x000000060000720c */ /* 0x000fe20003f24070 */
[--C-:B------:R-:W-:Y:S01]  /*ebb0*/  @!P2 IMAD.IADD R24, R24, 0x1, -R28.reuse ;  /* 0x000000011818a824 */ /* 0x100fe200078e0a1c */
[----:B------:R-:W-:Y:S01]  /*ebc0*/  ISETP.GT.U32.AND P2, PT, R28, R18, PT ;  /* 0x000000121c00720c */ /* 0x000fe20003f44070 */
[--C-:B------:R-:W-:Y:S02]  /*ebd0*/  @!P3 IMAD.IADD R23, R23, 0x1, -R28.reuse ;  /* 0x000000011717b824 */ /* 0x100fe400078e0a1c */
[--C-:B------:R-:W-:Y:S02]  /*ebe0*/  @!P5 IMAD.IADD R21, R21, 0x1, -R28.reuse ;  /* 0x000000011515d824 */ /* 0x100fe400078e0a1c */
[--C-:B------:R-:W-:Y:S01]  /*ebf0*/  @!P4 IMAD.IADD R22, R22, 0x1, -R28.reuse ;  /* 0x000000011616c824 */ /* 0x100fe200078e0a1c */
[----:B------:R-:W-:Y:S01]  /*ec00*/  STL [R1+0x1488], R24 ;  /* 0x0014881801007387 */ /* 0x000fe20000100800 */
[----:B------:R-:W-:-:S03]  /*ec10*/  @!P0 IMAD.IADD R20, R20, 0x1, -R28 ;  /* 0x0000000114148824 */ /* 0x000fc600078e0a1c */
[----:B------:R-:W-:Y:S01]  /*ec20*/  STL [R1+0x148c], R23 ;  /* 0x00148c1701007387 */ /* 0x000fe20000100800 */
[----:B------:R-:W-:-:S03]  /*ec30*/  @!P1 IMAD.IADD R6, R6, 0x1, -R0 ;  /* 0x0000000106069824 */ /* 0x000fc600078e0a00 */
[----:B------:R-:W-:Y:S04]  /*ec40*/  STL [R1+0x1490], R22 ;  /* 0x0014901601007387 */ /* 0x000fe80000100800 */
[----:B------:R-:W-:Y:S04]  /*ec50*/  STL [R1+0x1494], R21 ;  /* 0x0014941501007387 */ /* 0x000fe80000100800 */
[----:B------:R1:W-:Y:S01]  /*ec60*/  STL [R1+0x149c], R20 ;  /* 0x00149c1401007387 */ /* 0x0003e20000100800 */
[----:B------:R-:W3:Y:S01]  /*ec70*/  S2R R0, SR_TID.X ;  /* 0x0000000000007919 */ /* 0x000ee20000002100 */
[----:B------:R-:W-:Y:S01]  /*ec80*/  @!P2 IMAD.IADD R18, R18, 0x1, -R28 ;  /* 0x000000011212a824 */ /* 0x000fe200078e0a1c */
[----:B-1----:R-:W1:Y:S01]  /*ec90*/  LDC R20, c[0x0][0x230] ;  /* 0x00008c00ff147b82 */ /* 0x002e620000000800 */
[----:B------:R-:W-:Y:S01]  /*eca0*/  ISETP.GT.U32.AND P2, PT, R28, R4, PT ;  /* 0x000000041c00720c */ /* 0x000fe20003f44070 */
[C---:B0-----:R-:W-:Y:S01]  /*ecb0*/  IMAD.SHL.U32 R24, R26.reuse, 0x8, RZ ;  /* 0x000000081a187824 */ /* 0x041fe200078e00ff */
[----:B------:R-:W4:Y:S01]  /*ecc0*/  LDL R23, [R1+0xf20] ;  /* 0x000f200001177983 */ /* 0x000f220000100800 */
[----:B------:R-:W-:-:S10]  /*ecd0*/  IMAD.SHL.U32 R21, R26, 0x2, RZ ;  /* 0x000000021a157824 */ /* 0x000fd400078e00ff */
[----:B------:R-:W-:Y:S01]  /*ece0*/  @!P2 IMAD.IADD R4, R4, 0x1, -R28 ;  /* 0x000000010404a824 */ /* 0x000fe200078e0a1c */
[----:B------:R-:W-:Y:S01]  /*ecf0*/  ISETP.GE.AND P2, PT, R15, RZ, PT ;  /* 0x000000ff0f00720c */ /* 0x000fe20003f46270 */
[----:B------:R-:W-:-:S05]  /*ed00*/  IMAD.SHL.U32 R15, R26, 0x40, RZ ;  /* 0x000000401a0f7824 */ /* 0x000fca00078e00ff */
[----:B------:R-:W-:Y:S01]  /*ed10*/  LOP3.LUT R22, R15, 0x1c0, RZ, 0xc0, !PT ;  /* 0x000001c00f167812 */ /* 0x000fe200078ec0ff */
[----:B-1----:R-:W-:Y:S01]  /*ed20*/  VIADD R20, R20, 0x1f ;  /* 0x0000001f14147836 */ /* 0x002fe20000000000 */
[----:B------:R0:W-:Y:S02]  /*ed30*/  STL [R1+0xed8], R15 ;  /* 0x000ed80f01007387 */ /* 0x0001e40000100800 */
[----:B------:R-:W-:Y:S01]  /*ed40*/  LOP3.LUT R27, R22, 0x30, R24, 0xf8, !PT ;  /* 0x00000030161b7812 */ /* 0x000fe200078ef818 */
[----:B---3--:R-:W-:Y:S02]  /*ed50*/  IMAD.SHL.U32 R0, R0, 0x2, RZ ;  /* 0x0000000200007824 */ /* 0x008fe400078e00ff */
[----:B------:R-:W-:Y:S01]  /*ed60*/  IMAD.SHL.U32 R22, R26, 0x20, RZ ;  /* 0x000000201a167824 */ /* 0x000fe200078e00ff */
[----:B------:R-:W-:Y:S02]  /*ed70*/  LOP3.LUT R21, R27, 0x10, R21, 0x78, !PT ;  /* 0x000000101b157812 */ /* 0x000fe400078e7815 */
[----:B0-----:R-:W-:Y:S01]  /*ed80*/  SHF.R.S32.HI R15, RZ, 0x1f, R20 ;  /* 0x0000001fff0f7819 */ /* 0x001fe20000011414 */
[----:B------:R0:W-:Y:S03]  /*ed90*/  STL [R1+0xedc], R24 ;  /* 0x000edc1801007387 */ /* 0x0001e60000100800 */
[----:B------:R-:W-:Y:S01]  /*eda0*/  LEA.HI R15, R15, R20, RZ, 0x5 ;  /* 0x000000140f0f7211 */ /* 0x000fe200078f28ff */
[----:B------:R-:W3:Y:S01]  /*edb0*/  LDL R29, [R1+0x12a4] ;  /* 0x0012a400011d7983 */ /* 0x000ee20000100800 */
[----:B------:R-:W-:-:S02]  /*edc0*/  LOP3.LUT R0, R27, 0x30, R0, 0x78, !PT ;  /* 0x000000301b007812 */ /* 0x000fc400078e7800 */
[----:B------:R-:W-:Y:S01]  /*edd0*/  LOP3.LUT R22, R21, 0x200, R22, 0xf8, !PT ;  /* 0x0000020015167812 */ /* 0x000fe200078ef816 */
[----:B------:R-:W3:Y:S04]  /*ede0*/  LDL R25, [R1+0x12c0] ;  /* 0x0012c00001197983 */ /* 0x000ee80000100800 */
[----:B0-----:R-:W3:Y:S04]  /*edf0*/  LDL R24, [R1+0x12bc] ;  /* 0x0012bc0001187983 */ /* 0x001ee80000100800 */
[----:B------:R-:W3:Y:S04]  /*ee00*/  LDL R26, [R1+0x12c4] ;  /* 0x0012c400011a7983 */ /* 0x000ee80000100800 */
[----:B------:R-:W3:Y:S04]  /*ee10*/  LDL.LU R20, [R1+0x149c] ;  /* 0x00149c0001147983 */ /* 0x000ee80000300800 */
[----:B------:R-:W3:Y:S04]  /*ee20*/  LDL.LU R15, [R1+0x1498] ;  /* 0x00149800010f7983 */ /* 0x000ee80000300800 */
[----:B------:R-:W3:Y:S04]  /*ee30*/  LDL R27, [R1+0x12dc] ;  /* 0x0012dc00011b7983 */ /* 0x000ee80000100800 */
[----:B------:R0:W-:Y:S04]  /*ee40*/  STL [R1+0x12e0], R0 ;  /* 0x0012e00001007387 */ /* 0x0001e80000100800 */
[----:B------:R-:W3:Y:S04]  /*ee50*/  LDL R21, [R1+0x12d8] ;  /* 0x0012d80001157983 */ /* 0x000ee80000100800 */
[----:B------:R1:W-:Y:S01]  /*ee60*/  STL [R1+0xe94], R22 ;  /* 0x000e941601007387 */ /* 0x0003e20000100800 */
[----:B0-----:R-:W-:-:S03]  /*ee70*/  IMAD.MOV.U32 R0, RZ, RZ, R6 ;  /* 0x000000ffff007224 */ /* 0x001fc600078e0006 */
[----:B------:R-:W3:Y:S01]  /*ee80*/  LDL R6, [R1+0x122c] ;  /* 0x00122c0001067983 */ /* 0x000ee20000100800 */
[C---:B------:R-:W-:Y:S02]  /*ee90*/  ISETP.GT.U32.AND P4, PT, R28.reuse, R16, PT ;  /* 0x000000101c00720c */ /* 0x040fe40003f84070 */
[C---:B------:R-:W-:Y:S02]  /*eea0*/  ISETP.GT.U32.AND P3, PT, R28.reuse, R17, PT ;  /* 0x000000111c00720c */ /* 0x040fe40003f64070 */
[C---:B------:R-:W-:Y:S01]  /*eeb0*/  ISETP.GT.U32.AND P5, PT, R28.reuse, R13, PT ;  /* 0x0000000d1c00720c */ /* 0x040fe20003fa4070 */
[----:B-1----:R-:W3:Y:S01]  /*eec0*/  LDL R22, [R1+0x12c8] ;  /* 0x0012c80001167983 */ /* 0x002ee20000100800 */
[----:B------:R-:W-:-:S07]  /*eed0*/  ISETP.GT.U32.AND P0, PT, R28, R12, PT ;  /* 0x0000000c1c00720c */ /* 0x000fce0003f04070 */
[--C-:B------:R-:W-:Y:S01]  /*eee0*/  @!P4 IMAD.IADD R16, R16, 0x1, -R28.reuse ;  /* 0x000000011010c824 */ /* 0x100fe200078e0a1c */
[C---:B------:R-:W-:Y:S01]  /*eef0*/  ISETP.GT.U32.AND P4, PT, R28.reuse, R2, PT ;  /* 0x000000021c00720c */ /* 0x040fe20003f84070 */
[--C-:B------:R-:W-:Y:S01]  /*ef00*/  @!P3 IMAD.IADD R17, R17, 0x1, -R28.reuse ;  /* 0x000000011111b824 */ /* 0x100fe200078e0a1c */
[C---:B------:R-:W-:Y:S01]  /*ef10*/  ISETP.GT.U32.AND P3, PT, R28.reuse, R3, PT ;  /* 0x000000031c00720c */ /* 0x040fe20003f64070 */
[--C-:B------:R-:W-:Y:S01]  /*ef20*/  @!P5 IMAD.IADD R13, R13, 0x1, -R28.reuse ;  /* 0x000000010d0dd824 */ /* 0x100fe200078e0a1c */
[----:B------:R-:W-:Y:S01]  /*ef30*/  ISETP.GT.U32.AND P5, PT, R28, R9, PT ;  /* 0x000000091c00720c */ /* 0x000fe20003fa4070 */
[----:B------:R-:W-:Y:S01]  /*ef40*/  @!P0 IMAD.IADD R12, R12, 0x1, -R28 ;  /* 0x000000010c0c8824 */ /* 0x000fe200078e0a1c */
[----:B------:R-:W-:-:S07]  /*ef50*/  ISETP.GT.U32.AND P0, PT, R28, R8, PT ;  /* 0x000000081c00720c */ /* 0x000fce0003f04070 */
[--C-:B------:R-:W-:Y:S01]  /*ef60*/  @!P4 IMAD.IADD R2, R2, 0x1, -R28.reuse ;  /* 0x000000010202c824 */ /* 0x100fe200078e0a1c */
[C---:B------:R-:W-:Y:S01]  /*ef70*/  ISETP.GT.U32.AND P4, PT, R28.reuse, R5, PT ;  /* 0x000000051c00720c */ /* 0x040fe20003f84070 */
[--C-:B------:R-:W-:Y:S02]  /*ef80*/  @!P3 IMAD.IADD R3, R3, 0x1, -R28.reuse ;  /* 0x000000010303b824 */ /* 0x100fe400078e0a1c */
[--C-:B------:R-:W-:Y:S01]  /*ef90*/  @!P5 IMAD.IADD R9, R9, 0x1, -R28.reuse ;  /* 0x000000010909d824 */ /* 0x100fe200078e0a1c */
[----:B------:R-:W-:Y:S01]  /*efa0*/  ISETP.GT.U32.AND P5, PT, R28, R4, PT ;  /* 0x000000041c00720c */ /* 0x000fe20003fa4070 */
[----:B------:R-:W-:Y:S01]  /*efb0*/  @!P0 IMAD.IADD R8, R8, 0x1, -R28 ;  /* 0x0000000108088824 */ /* 0x000fe200078e0a1c */
[----:B------:R-:W-:-:S07]  /*efc0*/  ISETP.GT.U32.AND P0, PT, R28, R3, PT ;  /* 0x000000031c00720c */ /* 0x000fce0003f04070 */
[----:B------:R-:W-:Y:S01]  /*efd0*/  @!P4 IMAD.IADD R5, R5, 0x1, -R28 ;  /* 0x000000010505c824 */ /* 0x000fe200078e0a1c */
[----:B------:R-:W-:-:S03]  /*efe0*/  ISETP.GT.U32.AND P4, PT, R28, R9, PT ;  /* 0x000000091c00720c */ /* 0x000fc60003f84070 */
[--C-:B------:R-:W-:Y:S01]  /*eff0*/  @!P5 IMAD.IADD R4, R4, 0x1, -R28.reuse ;  /* 0x000000010404d824 */ /* 0x100fe200078e0a1c */
[C---:B------:R-:W-:Y:S01]  /*f000*/  ISETP.GT.U32.AND P5, PT, R28.reuse, R5, PT ;  /* 0x000000051c00720c */ /* 0x040fe20003fa4070 */
[----:B------:R-:W-:Y:S01]  /*f010*/  @!P0 IMAD.IADD R3, R3, 0x1, -R28 ;  /* 0x0000000103038824 */ /* 0x000fe200078e0a1c */
[----:B------:R-:W-:Y:S01]  /*f020*/  ISETP.GT.U32.AND P0, PT, R28, R8, PT ;  /* 0x000000081c00720c */ /* 0x000fe20003f04070 */
[----:B------:R-:W-:-:S06]  /*f030*/  @!P2 IMAD.MOV R0, RZ, RZ, -R0 ;  /* 0x000000ffff00a224 */ /* 0x000fcc00078e0a00 */
[----:B------:R-:W-:-:S04]  /*f040*/  @!P4 IMAD.IADD R9, R9, 0x1, -R28 ;  /* 0x000000010909c824 */ /* 0x000fc800078e0a1c */
[--C-:B------:R-:W-:Y:S02]  /*f050*/  @!P5 IMAD.IADD R5, R5, 0x1, -R28.reuse ;  /* 0x000000010505d824 */ /* 0x100fe400078e0a1c */
[----:B------:R-:W-:Y:S01]  /*f060*/  @!P0 IMAD.IADD R8, R8, 0x1, -R28 ;  /* 0x0000000108088824 */ /* 0x000fe200078e0a1c */
[----:B--2---:R-:W-:-:S13]  /*f070*/  ISETP.NE.AND P3, PT, R14, RZ, PT ;  /* 0x000000ff0e00720c */ /* 0x004fda0003f65270 */
[----:B------:R-:W-:Y:S02]  /*f080*/  @!P3 LOP3.LUT R0, RZ, R14, RZ, 0x33, !PT ;  /* 0x0000000eff00b212 */ /* 0x000fe400078e33ff */
[----:B----4-:R-:W-:Y:S02]  /*f090*/  ISETP.GE.AND P1, PT, R23, RZ, PT ;  /* 0x000000ff1700720c */ /* 0x010fe40003f26270 */
[----:B------:R-:W2:Y:S01]  /*f0a0*/  LDL R23, [R1+0x12d0] ;  /* 0x0012d00001177983 */ /* 0x000ea20000100800 */
[----:B---3--:R-:W-:-:S03]  /*f0b0*/  ISETP.GE.AND P5, PT, R29, RZ, PT ;  /* 0x000000ff1d00720c */ /* 0x008fc60003fa6270 */
[----:B------:R-:W3:Y:S04]  /*f0c0*/  LDL R29, [R1+0x12d4] ;  /* 0x0012d400011d7983 */ /* 0x000ee80000100800 */
[----:B------:R0:W-:Y:S01]  /*f0d0*/  STL [R1+0x3ec], R0 ;  /* 0x0003ec0001007387 */ /* 0x0001e20000100800 */
[----:B------:R-:W-:-:S03]  /*f0e0*/  ISETP.GE.AND P4, PT, R24, RZ, PT ;  /* 0x000000ff1800720c */ /* 0x000fc60003f86270 */
[----:B------:R-:W4:Y:S01]  /*f0f0*/  LDL R24, [R1+0x12cc] ;  /* 0x0012cc0001187983 */ /* 0x000f220000100800 */
[----:B------:R-:W-:Y:S02]  /*f100*/  ISETP.GE.AND P2, PT, R25, RZ, PT ;  /* 0x000000ff1900720c */ /* 0x000fe40003f46270 */
[----:B------:R-:W-:Y:S02]  /*f110*/  ISETP.GE.AND P0, PT, R6, RZ, PT ;  /* 0x000000ff0600720c */ /* 0x000fe40003f06270 */
[----:B------:R-:W2:Y:S04]  /*f120*/  LDL.LU R6, [R1+0x50] ;  /* 0x0000500001067983 */ /* 0x000ea80000300800 */
[----:B------:R-:W4:Y:S04]  /*f130*/  LDL R25, [R1+0x12a8] ;  /* 0x0012a80001197983 */ /* 0x000f280000100800 */
[----:B0-----:R-:W3:Y:S01]  /*f140*/  LDL.LU R0, [R1+0x4c] ;  /* 0x00004c0001007983 */ /* 0x001ee20000300800 */
[----:B--2---:R-:W-:Y:S01]  /*f150*/  @!P1 IMAD.MOV R6, RZ, RZ, -R6 ;  /* 0x000000ffff069224 */ /* 0x004fe200078e0a06 */
[----:B------:R-:W-:-:S02]  /*f160*/  ISETP.GE.AND P1, PT, R26, RZ, PT ;  /* 0x000000ff1a00720c */ /* 0x000fc40003f26270 */
[----:B------:R-:W2:Y:S01]  /*f170*/  LDL R26, [R1+0x12ac] ;  /* 0x0012ac00011a7983 */ /* 0x000ea20000100800 */
[----:B---3--:R-:W-:-:S03]  /*f180*/  @!P0 IMAD.MOV R0, RZ, RZ, -R0 ;  /* 0x000000ffff008224 */ /* 0x008fc600078e0a00 */
[----:B------:R0:W-:Y:S01]  /*f190*/  STL [R1+0x3e8], R6 ;  /* 0x0003e80601007387 */ /* 0x0001e20000100800 */
[----:B------:R-:W-:-:S03]  /*f1a0*/  ISETP.GE.AND P0, PT, R27, RZ, PT ;  /* 0x000000ff1b00720c */ /* 0x000fc60003f06270 */
[----:B0-----:R-:W3:Y:S04]  /*f1b0*/  LDL.LU R6, [R1+0x48] ;  /* 0x0000480001067983 */ /* 0x001ee80000300800 */
[----:B------:R-:W2:Y:S04]  /*f1c0*/  LDL R27, [R1+0x12b0] ;  /* 0x0012b000011b7983 */ /* 0x000ea80000100800 */
[----:B------:R0:W-:Y:S04]  /*f1d0*/  STL [R1+0x3e4], R0 ;  /* 0x0003e40001007387 */ /* 0x0001e80000100800 */
[----:B0-----:R-:W4:Y:S01]  /*f1e0*/  LDL.LU R0, [R1+0x44] ;  /* 0x0000440001007983 */ /* 0x001f220000300800 */
[----:B---3--:R-:W-:Y:S01]  /*f1f0*/  @!P5 IMAD.MOV R6, RZ, RZ, -R6 ;  /* 0x000000ffff06d224 */ /* 0x008fe200078e0a06 */
[----:B------:R-:W-:-:S02]  /*f200*/  ISETP.GE.AND P5, PT, R21, RZ, PT ;  /* 0x000000ff1500720c */ /* 0x000fc40003fa6270 */
[----:B------:R-:W3:Y:S04]  /*f210*/  LDL R21, [R1+0x12b8] ;  /* 0x0012b80001157983 */ /* 0x000ee80000100800 */
[----:B------:R0:W-:Y:S04]  /*f220*/  STL [R1+0x3e0], R6 ;  /* 0x0003e00601007387 */ /* 0x0001e80000100800 */
[----:B0-----:R-:W2:Y:S01]  /*f230*/  LDL.LU R6, [R1+0x40] ;  /* 0x0000400001067983 */ /* 0x001ea20000300800 */
[----:B----4-:R-:W-:Y:S01]  /*f240*/  @!P4 IMAD.MOV R0, RZ, RZ, -R0 ;  /* 0x000000ffff00c224 */ /* 0x010fe200078e0a00 */
[----:B------:R-:W-:-:S02]  /*f250*/  ISETP.GE.AND P4, PT, R22, RZ, PT ;  /* 0x000000ff1600720c */ /* 0x000fc40003f86270 */
[----:B------:R-:W4:Y:S04]  /*f260*/  LDL R22, [R1+0x12b4] ;  /* 0x0012b40001167983 */ /* 0x000f280000100800 */
[----:B------:R0:W-:Y:S04]  /*f270*/  STL [R1+0x3dc], R0 ;  /* 0x0003dc0001007387 */ /* 0x0001e80000100800 */
[----:B0-----:R-:W3:Y:S01]  /*f280*/  LDL.LU R0, [R1+0x3c] ;  /* 0x00003c0001007983 */ /* 0x001ee20000300800 */
[----:B--2---:R-:W-:Y:S01]  /*f290*/  @!P2 IMAD.MOV R6, RZ, RZ, -R6 ;  /* 0x000000ffff06a224 */ /* 0x004fe200078e0a06 */
[----:B------:R-:W-:-:S02]  /*f2a0*/  ISETP.GE.AND P2, PT, R23, RZ, PT ;  /* 0x000000ff1700720c */ /* 0x000fc40003f46270 */
        /* <DEDUP_REMOVED lines=114> */
[----:B------:R-:W-:-:S04]  /*f9d0*/  ISETP.GE.AND P5, PT, R22, RZ, PT ;  /* 0x000000ff1600720c */ /* 0x000fc80003fa6270 */
[----:B------:R0:W-:Y:S04]  /*f9e0*/  STL [R1+0x37c], R0 ;  /* 0x00037c0001007387 */ /* 0x0001e80000100800 */
[----:B------:R-:W4:Y:S04]  /*f9f0*/  LDL R22, [R1+0x123c] ;  /* 0x00123c0001167983 */ /* 0x000f280000100800 */
[----:B0-----:R-:W3:Y:S01]  /*fa00*/  LDL.LU R0, [R1+0x370] ;  /* 0x0003700001007983 */ /* 0x001ee20000300800 */
[----:B--2---:R-:W-:Y:S01]  /*fa10*/  @!P4 IMAD.MOV R6, RZ, RZ, -R6 ;  /* 0x000000ffff06c224 */ /* 0x004fe200078e0a06 */
[----:B------:R-:W-:-:S02]  /*fa20*/  ISETP.GE.AND P4, PT, R23, RZ, PT ;  /* 0x000000ff1700720c */ /* 0x000fc40003f86270 */
[----:B------:R-:W2:Y:S04]  /*fa30*/  LDL R23, [R1+0x1240] ;  /* 0x0012400001177983 */ /* 0x000ea80000100800 */
[----:B------:R0:W-:Y:S01]  /*fa40*/  STL [R1+0x378], R6 ;  /* 0x0003780601007387 */ /* 0x0001e20000100800 */
[----:B---3--:R-:W-:-:S03]  /*fa50*/  @!P2 IMAD.MOV R0, RZ, RZ, -R0 ;  /* 0x000000ffff00a224 */ /* 0x008fc600078e0a00 */
[----:B0-----:R-:W3:Y:S01]  /*fa60*/  LDL.LU R6, [R1+0x368] ;  /* 0x0003680001067983 */ /* 0x001ee20000300800 */
[----:B------:R-:W-:-:S03]  /*fa70*/  ISETP.GE.AND P2, PT, R29, RZ, PT ;  /* 0x000000ff1d00720c */ /* 0x000fc60003f46270 */
        /* <DEDUP_REMOVED lines=898> */
[----:B--2---:R-:W-:-:S05]  /*132a0*/  @!P2 IMAD.MOV R0, RZ, RZ, -R0 ;  /* 0x000000ffff00a224 */ /* 0x004fca00078e0a00 */
[----:B------:R0:W-:Y:S04]  /*132b0*/  STL [R1+0x58], R0 ;  /* 0x0000580001007387 */ /* 0x0001e80000100800 */
[----:B0-----:R-:W2:Y:S01]  /*132c0*/  LDL.LU R0, [R1+0x144] ;  /* 0x0001440001007983 */ /* 0x001ea20000300800 */
[----:B------:R-:W-:-:S03]  /*132d0*/  ISETP.GE.AND P2, PT, R27, RZ, PT ;  /* 0x000000ff1b00720c */ /* 0x000fc60003f46270 */
[----:B------:R-:W4:Y:S01]  /*132e0*/  LDL R27, [R1+0xf68] ;  /* 0x000f6800011b7983 */ /* 0x000f220000100800 */
[----:B---3--:R-:W-:Y:S01]  /*132f0*/  @!P1 IMAD.MOV R6, RZ, RZ, -R6 ;  /* 0x000000ffff069224 */ /* 0x008fe200078e0a06 */
[----:B------:R-:W-:-:S04]  /*13300*/  ISETP.GE.AND P1, PT, R21, RZ, PT ;  /* 0x000000ff1500720c */ /* 0x000fc80003f26270 */
[----:B------:R0:W-:Y:S04]  /*13310*/  STL [R1+0x54], R6 ;  /* 0x0000540601007387 */ /* 0x0001e80000100800 */
[----:B0-----:R-:W3:Y:S01]  /*13320*/  LDL.LU R6, [R1+0x14c] ;  /* 0x00014c0001067983 */ /* 0x001ee20000300800 */
[----:B--2---:R-:W-:-:S03]  /*13330*/  @!P0 IMAD.MOV R0, RZ, RZ, -R0 ;  /* 0x000000ffff008224 */ /* 0x004fc600078e0a00 */
[----:B------:R-:W2:Y:S04]  /*13340*/  LDL R21, [R1+0xf64] ;  /* 0x000f640001157983 */ /* 0x000ea80000100800 */
[----:B------:R0:W-:Y:S04]  /*13350*/  STL [R1+0x50], R0 ;  /* 0x0000500001007387 */ /* 0x0001e80000100800 */
[----:B0-----:R-:W4:Y:S01]  /*13360*/  LDL.LU R0, [R1+0x164] ;  /* 0x0001640001007983 */ /* 0x001f220000300800 */
[----:B------:R-:W-:-:S03]  /*13370*/  ISETP.GE.AND P0, PT, R22, RZ, PT ;  /* 0x000000ff1600720c */ /* 0x000fc60003f06270 */
[----:B------:R-:W2:Y:S04]  /*13380*/  LDL R22, [R1+0xf60] ;  /* 0x000f600001167983 */ /* 0x000ea80000100800 */
[----:B------:R-:W2:Y:S01]  /*13390*/  LDL.LU R14, [R1+0x148] ;  /* 0x00014800010e7983 */ /* 0x000ea20000300800 */
[----:B---3--:R-:W-:-:S05]  /*133a0*/  @!P5 IMAD.MOV R6, RZ, RZ, -R6 ;  /* 0x000000ffff06d224 */ /* 0x008fca00078e0a06 */
[----:B------:R-:W-:Y:S01]  /*133b0*/  STL [R1+0x4c], R6 ;  /* 0x00004c0601007387 */ /* 0x000fe20000100800 */
[----:B----4-:R-:W-:-:S05]  /*133c0*/  @!P4 IMAD.MOV R0, RZ, RZ, -R0 ;  /* 0x000000ffff00c224 */ /* 0x010fca00078e0a00 */
[----:B------:R0:W-:Y:S04]  /*133d0*/  STL [R1+0x48], R0 ;  /* 0x0000480001007387 */ /* 0x0001e80000100800 */
[----:B0-----:R-:W3:Y:S04]  /*133e0*/  LDL R0, [R1+0xf5c] ;  /* 0x000f5c0001007983 */ /* 0x001ee80000100800 */
[----:B------:R-:W4:Y:S01]  /*133f0*/  LDL.LU R6, [R1+0x100] ;  /* 0x0001000001067983 */ /* 0x000f220000300800 */
[----:B--2---:R-:W-:Y:S01]  /*13400*/  @!P2 IMAD.MOV R14, RZ, RZ, -R14 ;  /* 0x000000ffff0ea224 */ /* 0x004fe200078e0a0e */
[----:B------:R-:W-:-:S02]  /*13410*/  ISETP.GE.AND P4, PT, R29, RZ, PT ;  /* 0x000000ff1d00720c */ /* 0x000fc40003f86270 */
[----:B------:R-:W2:Y:S04]  /*13420*/  LDL R29, [R1+0xf58] ;  /* 0x000f5800011d7983 */ /* 0x000ea80000100800 */
[----:B------:R0:W-:Y:S04]  /*13430*/  STL [R1+0x44], R14 ;  /* 0x0000440e01007387 */ /* 0x0001e80000100800 */
[----:B0-----:R-:W3:Y:S01]  /*13440*/  LDL.LU R14, [R1+0x108] ;  /* 0x00010800010e7983 */ /* 0x001ee20000300800 */
[----:B------:R-:W-:-:S03]  /*13450*/  ISETP.GE.AND P5, PT, R23, RZ, PT ;  /* 0x000000ff1700720c */ /* 0x000fc60003fa6270 */
[----:B------:R-:W2:Y:S01]  /*13460*/  LDL R23, [R1+0xf54] ;  /* 0x000f540001177983 */ /* 0x000ea20000100800 */
[----:B------:R-:W-:Y:S01]  /*13470*/  ISETP.GE.AND P2, PT, R24, RZ, PT ;  /* 0x000000ff1800720c */ /* 0x000fe20003f46270 */
[----:B----4-:R-:W-:-:S05]  /*13480*/  @!P1 IMAD.MOV R6, RZ, RZ, -R6 ;  /* 0x000000ffff069224 */ /* 0x010fca00078e0a06 */
[----:B------:R0:W-:Y:S04]  /*13490*/  STL [R1+0x40], R6 ;  /* 0x0000400601007387 */ /* 0x0001e80000100800 */
[----:B0-----:R-:W4:Y:S01]  /*134a0*/  LDL.LU R6, [R1+0x120] ;  /* 0x0001200001067983 */ /* 0x001f220000300800 */
[----:B---3--:R-:W-:Y:S01]  /*134b0*/  @!P0 IMAD.MOV R14, RZ, RZ, -R14 ;  /* 0x000000ffff0e8224 */ /* 0x008fe200078e0a0e */
[----:B------:R-:W-:Y:S02]  /*134c0*/  ISETP.GE.AND P1, PT, R25, RZ, PT ;  /* 0x000000ff1900720c */ /* 0x000fe40003f26270 */
[----:B------:R-:W3:Y:S04]  /*134d0*/  LDL R24, [R1+0xf50] ;  /* 0x000f500001187983 */ /* 0x000ee80000100800 */
[----:B------:R-:W3:Y:S04]  /*134e0*/  LDL R25, [R1+0xf44] ;  /* 0x000f440001197983 */ /* 0x000ee80000100800 */
[----:B------:R0:W-:Y:S04]  /*134f0*/  STL [R1+0x3c], R14 ;  /* 0x00003c0e01007387 */ /* 0x0001e80000100800 */
[----:B0-----:R-:W2:Y:S01]  /*13500*/  LDL.LU R14, [R1+0x124] ;  /* 0x00012400010e7983 */ /* 0x001ea20000300800 */
[----:B------:R-:W-:-:S03]  /*13510*/  ISETP.GE.AND P0, PT, R26, RZ, PT ;  /* 0x000000ff1a00720c */ /* 0x000fc60003f06270 */
[----:B------:R-:W3:Y:S01]  /*13520*/  LDL R26, [R1+0xf48] ;  /* 0x000f4800011a7983 */ /* 0x000ee20000100800 */
[----:B------:R-:W-:Y:S01]  /*13530*/  ISETP.GT.U32.AND P6, PT, R28, R11, PT ;  /* 0x0000000b1c00720c */ /* 0x000fe20003fc4070 */
[----:B----4-:R-:W-:-:S05]  /*13540*/  @!P5 IMAD.MOV R6, RZ, RZ, -R6 ;  /* 0x000000ffff06d224 */ /* 0x010fca00078e0a06 */
[----:B------:R0:W-:Y:S04]  /*13550*/  STL [R1+0x38], R6 ;  /* 0x0000380601007387 */ /* 0x0001e80000100800 */
[----:B0-----:R-:W4:Y:S01]  /*13560*/  LDL.LU R6, [R1+0x10c] ;  /* 0x00010c0001067983 */ /* 0x001f220000300800 */
[----:B------:R-:W-:-:S03]  /*13570*/  ISETP.GE.AND P5, PT, R27, RZ, PT ;  /* 0x000000ff1b00720c */ /* 0x000fc60003fa6270 */
[----:B------:R-:W3:Y:S01]  /*13580*/  LDL R27, [R1+0xf4c] ;  /* 0x000f4c00011b7983 */ /* 0x000ee20000100800 */
[----:B--2---:R-:W-:Y:S01]  /*13590*/  @!P4 IMAD.MOV R14, RZ, RZ, -R14 ;  /* 0x000000ffff0ec224 */ /* 0x004fe200078e0a0e */
[----:B------:R-:W-:-:S04]  /*135a0*/  ISETP.GE.AND P4, PT, R21, RZ, PT ;  /* 0x000000ff1500720c */ /* 0x000fc80003f86270 */
[----:B------:R0:W-:Y:S04]  /*135b0*/  STL [R1+0x34], R14 ;  /* 0x0000340e01007387 */ /* 0x0001e80000100800 */
[----:B0-----:R-:W2:Y:S04]  /*135c0*/  LDL R14, [R1+0xf3c] ;  /* 0x000f3c00010e7983 */ /* 0x001ea80000100800 */
[----:B------:R-:W3:Y:S01]  /*135d0*/  LDL.LU R21, [R1+0x104] ;  /* 0x0001040001157983 */ /* 0x000ee20000300800 */
[----:B------:R-:W-:Y:S01]  /*135e0*/  @!P6 IMAD.IADD R11, R11, 0x1, -R28 ;  /* 0x000000010b0be824 */ /* 0x000fe200078e0a1c */
[----:B------:R-:W-:-:S13]  /*135f0*/  ISETP.GT.U32.AND P6, PT, R28, R7, PT ;  /* 0x000000071c00720c */ /* 0x000fda0003fc4070 */
[----:B------:R-:W-:Y:S01]  /*13600*/  @!P6 IMAD.IADD R7, R7, 0x1, -R28 ;  /* 0x000000010707e824 */ /* 0x000fe200078e0a1c */
[----:B------:R-:W-:-:S13]  /*13610*/  ISETP.GT.U32.AND P6, PT, R28, R2, PT ;  /* 0x000000021c00720c */ /* 0x000fda0003fc4070 */
[----:B------:R-:W-:Y:S01]  /*13620*/  @!P6 IMAD.IADD R2, R2, 0x1, -R28 ;  /* 0x000000010202e824 */ /* 0x000fe200078e0a1c */
[----:B------:R-:W-:-:S13]  /*13630*/  ISETP.GT.U32.AND P6, PT, R28, R7, PT ;  /* 0x000000071c00720c */ /* 0x000fda0003fc4070 */
[----:B------:R-:W-:Y:S02]  /*13640*/  @!P6 IMAD.IADD R7, R7, 0x1, -R28 ;  /* 0x000000010707e824 */ /* 0x000fe400078e0a1c */
[----:B------:R-:W2:Y:S01]  /*13650*/  LDL R28, [R1+0xf40] ;  /* 0x000f4000011c7983 */ /* 0x000ea20000100800 */
[----:B----4-:R-:W-:Y:S01]  /*13660*/  @!P2 IMAD.MOV R6, RZ, RZ, -R6 ;  /* 0x000000ffff06a224 */ /* 0x010fe200078e0a06 */
[----:B------:R-:W-:Y:S02]  /*13670*/  ISETP.GE.AND P2, PT, R22, RZ, PT ;  /* 0x000000ff1600720c */ /* 0x000fe40003f46270 */
[----:B------:R-:W4:Y:S04]  /*13680*/  LDL.LU R22, [R1+0xc4] ;  /* 0x0000c40001167983 */ /* 0x000f280000300800 */
[----:B------:R0:W-:Y:S04]  /*13690*/  STL [R1+0x30], R6 ;  /* 0x0000300601007387 */ /* 0x0001e80000100800 */
[----:B0-----:R-:W2:Y:S01]  /*136a0*/  LDL R6, [R1+0xf38] ;  /* 0x000f380001067983 */ /* 0x001ea20000100800 */
[----:B---3--:R-:W-:Y:S01]  /*136b0*/  @!P1 IMAD.MOV R21, RZ, RZ, -R21 ;  /* 0x000000ffff159224 */ /* 0x008fe200078e0a15 */
[----:B------:R-:W-:-:S04]  /*136c0*/  ISETP.GE.AND P1, PT, R0, RZ, PT ;  /* 0x000000ff0000720c */ /* 0x000fc80003f26270 */
[----:B------:R0:W-:Y:S04]  /*136d0*/  STL [R1+0x2c], R21 ;  /* 0x00002c1501007387 */ /* 0x0001e80000100800 */
[----:B0-----:R-:W3:Y:S04]  /*136e0*/  LDL.LU R21, [R1+0x1494] ;  /* 0x0014940001157983 */ /* 0x001ee80000300800 */
[----:B------:R-:W2:Y:S01]  /*136f0*/  LDL.LU R0, [R1+0xcc] ;  /* 0x0000cc0001007983 */ /* 0x000ea20000300800 */
[----:B----4-:R-:W-:Y:S01]  /*13700*/  @!P0 IMAD.MOV R22, RZ, RZ, -R22 ;  /* 0x000000ffff168224 */ /* 0x010fe200078e0a16 */
[----:B------:R-:W-:-:S02]  /*13710*/  ISETP.GE.AND P0, PT, R29, RZ, PT ;  /* 0x000000ff1d00720c */ /* 0x000fc40003f06270 */
[----:B------:R-:W4:Y:S04]  /*13720*/  LDL R29, [R1+0xf34] ;  /* 0x000f3400011d7983 */ /* 0x000f280000100800 */
[----:B------:R0:W-:Y:S04]  /*13730*/  STL [R1+0x28], R22 ;  /* 0x0000281601007387 */ /* 0x0001e80000100800 */
[----:B0-----:R-:W3:Y:S01]  /*13740*/  LDL.LU R22, [R1+0xec] ;  /* 0x0000ec0001167983 */ /* 0x001ee20000300800 */
[----:B--2---:R-:W-:Y:S01]  /*13750*/  @!P5 IMAD.MOV R0, RZ, RZ, -R0 ;  /* 0x000000ffff00d224 */ /* 0x004fe200078e0a00 */
[----:B------:R-:W-:-:S02]  /*13760*/  ISETP.GE.AND P5, PT, R23, RZ, PT ;  /* 0x000000ff1700720c */ /* 0x000fc40003fa6270 */
[----:B------:R-:W2:Y:S04]  /*13770*/  LDL.LU R23, [R1+0xc8] ;  /* 0x0000c80001177983 */ /* 0x000ea80000300800 */
[----:B------:R0:W-:Y:S04]  /*13780*/  STL [R1+0x24], R0 ;  /* 0x0000240001007387 */ /* 0x0001e80000100800 */
[----:B0-----:R-:W4:Y:S01]  /*13790*/  LDL R0, [R1+0xf30] ;  /* 0x000f300001007983 */ /* 0x001f220000100800 */
[----:B---3--:R-:W-:Y:S01]  /*137a0*/  @!P4 IMAD.MOV R22, RZ, RZ, -R22 ;  /* 0x000000ffff16c224 */ /* 0x008fe200078e0a16 */
[----:B------:R-:W-:-:S04]  /*137b0*/  ISETP.GE.AND P4, PT, R24, RZ, PT ;  /* 0x000000ff1800720c */ /* 0x000fc80003f86270 */
[----:B------:R0:W-:Y:S04]  /*137c0*/  STL [R1+0x20], R22 ;  /* 0x0000201601007387 */ /* 0x0001e80000100800 */
[----:B0-----:R-:W3:Y:S04]  /*137d0*/  LDL.LU R22, [R1+0x1490] ;  /* 0x0014900001167983 */ /* 0x001ee80000300800 */
[----:B------:R-:W4:Y:S01]  /*137e0*/  LDL.LU R24, [R1+0x18] ;  /* 0x0000180001187983 */ /* 0x000f220000300800 */
[----:B--2---:R-:W-:Y:S01]  /*137f0*/  @!P2 IMAD.MOV R23, RZ, RZ, -R23 ;  /* 0x000000ffff17a224 */ /* 0x004fe200078e0a17 */
[----:B------:R-:W-:-:S04]  /*13800*/  ISETP.GE.AND P2, PT, R25, RZ, PT ;  /* 0x000000ff1900720c */ /* 0x000fc80003f46270 */
[----:B------:R0:W-:Y:S04]  /*13810*/  STL [R1+0x1c], R23 ;  /* 0x00001c1701007387 */ /* 0x0001e80000100800 */
[----:B0-----:R-:W2:Y:S04]  /*13820*/  LDL.LU R23, [R1+0x148c] ;  /* 0x00148c0001177983 */ /* 0x001ea80000300800 */
[----:B------:R-:W3:Y:S01]  /*13830*/  LDL.LU R25, [R1+0x14] ;  /* 0x0000140001197983 */ /* 0x000ee20000300800 */
[----:B----4-:R-:W-:Y:S01]  /*13840*/  @!P1 IMAD.MOV R24, RZ, RZ, -R24 ;  /* 0x000000ffff189224 */ /* 0x010fe200078e0a18 */
[----:B------:R-:W-:-:S04]  /*13850*/  ISETP.GE.AND P1, PT, R26, RZ, PT ;  /* 0x000000ff1a00720c */ /* 0x000fc80003f26270 */
[----:B------:R0:W-:Y:S04]  /*13860*/  STL [R1+0x18], R24 ;  /* 0x0000181801007387 */ /* 0x0001e80000100800 */
[----:B0-----:R-:W4:Y:S04]  /*13870*/  LDL.LU R24, [R1+0x1488] ;  /* 0x0014880001187983 */ /* 0x001f280000300800 */
[----:B------:R-:W2:Y:S01]  /*13880*/  LDL.LU R26, [R1+0x10] ;  /* 0x00001000011a7983 */ /* 0x000ea20000300800 */
        /* <DEDUP_REMOVED lines=16> */
[----:B------:R-:W-:-:S02]  /*13990*/  ISETP.GE.AND P2, PT, R6, RZ, PT ;  /* 0x000000ff0600720c */ /* 0x000fc40003f46270 */
[----:B------:R-:W3:Y:S04]  /*139a0*/  LDL.LU R6, [R1] ;  /* 0x0000000001067983 */ /* 0x000ee80000300800 */
[----:B------:R0:W-:Y:S04]  /*139b0*/  STL [R1+0x8], R14 ;  /* 0x0000080e01007387 */ /* 0x0001e80000100800 */
[----:B0-----:R-:W3:Y:S01]  /*139c0*/  LDL R14, [R1+0xf1c] ;  /* 0x000f1c00010e7983 */ /* 0x001ee20000100800 */
[----:B--2---:R-:W-:Y:S01]  /*139d0*/  @!P1 IMAD.MOV R28, RZ, RZ, -R28 ;  /* 0x000000ffff1c9224 */ /* 0x004fe200078e0a1c */
[----:B------:R-:W-:-:S04]  /*139e0*/  ISETP.GE.AND P1, PT, R29, RZ, PT ;  /* 0x000000ff1d00720c */ /* 0x000fc80003f26270 */
[----:B------:R0:W-:Y:S04]  /*139f0*/  STL [R1+0x13b8], R28 ;  /* 0x0013b81c01007387 */ /* 0x0001e80000100800 */
[----:B0-----:R-:W2:Y:S04]  /*13a00*/  LDL R28, [R1+0xf2c] ;  /* 0x000f2c00011c7983 */ /* 0x001ea80000100800 */
[----:B------:R-:W2:Y:S01]  /*13a10*/  LDL.LU R29, [R1+0x1478] ;  /* 0x00147800011d7983 */ /* 0x000ea20000300800 */
[----:B----4-:R-:W-:Y:S02]  /*13a20*/  @!P4 IMAD.MOV R27, RZ, RZ, -R27 ;  /* 0x000000ffff1bc224 */ /* 0x010fe400078e0a1b */
[----:B---3--:R-:W-:-:S05]  /*13a30*/  @!P0 IMAD.MOV R6, RZ, RZ, -R6 ;  /* 0x000000ffff068224 */ /* 0x008fca00078e0a06 */
[----:B------:R0:W-:Y:S04]  /*13a40*/  STL [R1+0x13bc], R6 ;  /* 0x0013bc0601007387 */ /* 0x0001e80000100800 */
[----:B0-----:R-:W3:Y:S01]  /*13a50*/  LDL R6, [R1+0xf24] ;  /* 0x000f240001067983 */ /* 0x001ee20000100800 */
[----:B------:R-:W-:-:S03]  /*13a60*/  ISETP.GE.AND P0, PT, R0, RZ, PT ;  /* 0x000000ff0000720c */ /* 0x000fc60003f06270 */
[----:B------:R-:W4:Y:S01]  /*13a70*/  LDL R0, [R1+0xf10] ;  /* 0x000f100001007983 */ /* 0x000f220000100800 */
[----:B--2---:R-:W-:Y:S01]  /*13a80*/  @!P5 IMAD.MOV R29, RZ, RZ, -R29 ;  /* 0x000000ffff1dd224 */ /* 0x004fe200078e0a1d */
[----:B------:R-:W-:-:S04]  /*13a90*/  ISETP.GE.AND P5, PT, R28, RZ, PT ;  /* 0x000000ff1c00720c */ /* 0x000fc80003fa6270 */
[----:B------:R0:W-:Y:S04]  /*13aa0*/  STL [R1+0x13c0], R29 ;  /* 0x0013c01d01007387 */ /* 0x0001e80000100800 */
[----:B------:R-:W2:Y:S04]  /*13ab0*/  LDL R28, [R1+0xf0c] ;  /* 0x000f0c00011c7983 */ /* 0x000ea80000100800 */
[----:B0-----:R-:W4:Y:S04]  /*13ac0*/  LDL R29, [R1+0xf14] ;  /* 0x000f1400011d7983 */ /* 0x001f280000100800 */
[----:B------:R0:W-:Y:S04]  /*13ad0*/  STL [R1+0x13c4], R27 ;  /* 0x0013c41b01007387 */ /* 0x0001e80000100800 */
[----:B0-----:R-:W2:Y:S01]  /*13ae0*/  LDL R27, [R1+0xf18] ;  /* 0x000f1800011b7983 */ /* 0x001ea20000100800 */
[----:B------:R-:W-:-:S02]  /*13af0*/  @!P2 IMAD.MOV R26, RZ, RZ, -R26 ;  /* 0x000000ffff1aa224 */ /* 0x000fc400078e0a1a */
[----:B------:R-:W-:Y:S02]  /*13b00*/  @!P1 IMAD.MOV R25, RZ, RZ, -R25 ;  /* 0x000000ffff199224 */ /* 0x000fe400078e0a19 */
[----:B------:R-:W-:Y:S02]  /*13b10*/  @!P0 IMAD.MOV R24, RZ, RZ, -R24 ;  /* 0x000000ffff188224 */ /* 0x000fe400078e0a18 */
[----:B------:R-:W-:Y:S01]  /*13b20*/  @!P5 IMAD.MOV R23, RZ, RZ, -R23 ;  /* 0x000000ffff17d224 */ /* 0x000fe200078e0a17 */
[----:B------:R-:W-:Y:S02]  /*13b30*/  ISETP.GE.AND P0, PT, R14, RZ, PT ;  /* 0x000000ff0e00720c */ /* 0x000fe40003f06270 */
[----:B---3--:R-:W-:Y:S02]  /*13b40*/  ISETP.GE.AND P4, PT, R6, RZ, PT ;  /* 0x000000ff0600720c */ /* 0x008fe40003f86270 */
[----:B------:R-:W3:Y:S04]  /*13b50*/  LDL R6, [R1+0xf08] ;  /* 0x000f080001067983 */ /* 0x000ee80000100800 */
[----:B------:R0:W-:Y:S04]  /*13b60*/  STL [R1+0x13c8], R26 ;  /* 0x0013c81a01007387 */ /* 0x0001e80000100800 */
[----:B0-----:R-:W3:Y:S04]  /*13b70*/  LDL R26, [R1+0xf28] ;  /* 0x000f2800011a7983 */ /* 0x001ee80000100800 */
[----:B------:R0:W-:Y:S01]  /*13b80*/  STL [R1+0x13cc], R25 ;  /* 0x0013cc1901007387 */ /* 0x0001e20000100800 */
[----:B----4-:R-:W-:-:S02]  /*13b90*/  ISETP.GE.AND P5, PT, R29, RZ, PT ;  /* 0x000000ff1d00720c */ /* 0x010fc40003fa6270 */
[----:B--2---:R-:W-:Y:S02]  /*13ba0*/  ISETP.GE.AND P1, PT, R27, RZ, PT ;  /* 0x000000ff1b00720c */ /* 0x004fe40003f26270 */
[----:B------:R-:W2:Y:S04]  /*13bb0*/  LDL R27, [R1+0xf04] ;  /* 0x000f0400011b7983 */ /* 0x000ea80000100800 */
[----:B------:R-:W-:Y:S04]  /*13bc0*/  STL [R1+0x13d0], R24 ;  /* 0x0013d01801007387 */ /* 0x000fe80000100800 */
[----:B------:R-:W4:Y:S04]  /*13bd0*/  LDL R14, [R1+0xf00] ;  /* 0x000f0000010e7983 */ /* 0x000f280000100800 */
[----:B------:R-:W-:Y:S04]  /*13be0*/  STL [R1+0x13d4], R23 ;  /* 0x0013d41701007387 */ /* 0x000fe80000100800 */
[----:B------:R-:W4:Y:S01]  /*13bf0*/  LDL R29, [R1+0xefc] ;  /* 0x000efc00011d7983 */ /* 0x000f220000100800 */
[----:B------:R-:W-:Y:S01]  /*13c00*/  @!P4 IMAD.MOV R22, RZ, RZ, -R22 ;  /* 0x000000ffff16c224 */ /* 0x000fe200078e0a16 */
[----:B------:R-:W-:-:S02]  /*13c10*/  ISETP.GE.AND P4, PT, R0, RZ, PT ;  /* 0x000000ff0000720c */ /* 0x000fc40003f86270 */
[----:B------:R-:W1:Y:S02]  /*13c20*/  S2R R0, SR_TID.X ;  /* 0x0000000000007919 */ /* 0x000e640000002100 */
[----:B------:R-:W-:Y:S01]  /*13c30*/  STL [R1+0x13d8], R22 ;  /* 0x0013d81601007387 */ /* 0x000fe20000100800 */
[----:B------:R-:W-:Y:S02]  /*13c40*/  @!P1 IMAD.MOV R20, RZ, RZ, -R20 ;  /* 0x000000ffff149224 */ /* 0x000fe400078e0a14 */
[----:B------:R-:W-:Y:S02]  /*13c50*/  @!P0 IMAD.MOV R19, RZ, RZ, -R19 ;  /* 0x000000ffff138224 */ /* 0x000fe400078e0a13 */
[----:B------:R-:W-:Y:S01]  /*13c60*/  @!P5 IMAD.MOV R18, RZ, RZ, -R18 ;  /* 0x000000ffff12d224 */ /* 0x000fe200078e0a12 */
[----:B-1----:R-:W-:-:S04]  /*13c70*/  SHF.R.U32.HI R0, RZ, 0x5, R0 ;  /* 0x00000005ff007819 */ /* 0x002fc80000011600 */
[----:B------:R-:W-:-:S04]  /*13c80*/  SGXT.U32 R0, R0, 0x1 ;  /* 0x000000010000781a */ /* 0x000fc80000000000 */
[----:B------:R-:W-:Y:S01]  /*13c90*/  LOP3.LUT R0, R0, 0x1e, RZ, 0xfc, !PT ;  /* 0x0000001e00007812 */ /* 0x000fe200078efcff */
[----:B------:R-:W-:Y:S01]  /*13ca0*/  @!P4 IMAD.MOV R17, RZ, RZ, -R17 ;  /* 0x000000ffff11c224 */ /* 0x000fe200078e0a11 */
[----:B---3--:R-:W-:-:S13]  /*13cb0*/  ISETP.GE.AND P2, PT, R26, RZ, PT ;  /* 0x000000ff1a00720c */ /* 0x008fda0003f46270 */
[----:B------:R-:W-:Y:S01]  /*13cc0*/  @!P2 IMAD.MOV R21, RZ, RZ, -R21 ;  /* 0x000000ffff15a224 */ /* 0x000fe200078e0a15 */
[----:B------:R-:W-:-:S04]  /*13cd0*/  ISETP.GE.AND P2, PT, R28, RZ, PT ;  /* 0x000000ff1c00720c */ /* 0x000fc80003f46270 */
[----:B------:R-:W-:Y:S04]  /*13ce0*/  STL [R1+0x13dc], R21 ;  /* 0x0013dc1501007387 */ /* 0x000fe80000100800 */
[----:B------:R-:W3:Y:S04]  /*13cf0*/  LDL R28, [R1+0xef8] ;  /* 0x000ef800011c7983 */ /* 0x000ee80000100800 */
[----:B------:R-:W-:Y:S04]  /*13d00*/  STL [R1+0x13e0], R20 ;  /* 0x0013e01401007387 */ /* 0x000fe80000100800 */
[----:B0-----:R-:W3:Y:S01]  /*13d10*/  LDL R25, [R1+0xef4] ;  /* 0x000ef40001197983 */ /* 0x001ee20000100800 */
[----:B------:R-:W-:Y:S01]  /*13d20*/  ISETP.GE.AND P1, PT, R6, RZ, PT ;  /* 0x000000ff0600720c */ /* 0x000fe20003f26270 */
[----:B------:R-:W-:-:S02]  /*13d30*/  IMAD R6, R0, UR7, RZ ;  /* 0x0000000700067c24 */ /* 0x000fc4000f8e02ff */
[----:B------:R-:W-:Y:S01]  /*13d40*/  IMAD R0, RZ, RZ, -UR7 ;  /* 0x80000007ff007e24 */ /* 0x000fe2000f8e02ff */
[----:B------:R-:W3:Y:S03]  /*13d50*/  LDL R26, [R1+0xef0] ;  /* 0x000ef000011a7983 */ /* 0x000ee60000100800 */
[----:B------:R-:W-:Y:S01]  /*13d60*/  IMAD R6, R0, 0x2, R6 ;  /* 0x0000000200067824 */ /* 0x000fe200078e0206 */
[----:B------:R-:W-:Y:S01]  /*13d70*/  STL [R1+0x13e4], R19 ;  /* 0x0013e41301007387 */ /* 0x000fe20000100800 */
[----:B--2---:R-:W-:-:S03]  /*13d80*/  ISETP.GE.AND P0, PT, R27, RZ, PT ;  /* 0x000000ff1b00720c */ /* 0x004fc60003f06270 */
[----:B------:R-:W2:Y:S04]  /*13d90*/  LDL R27, [R1+0xeec] ;  /* 0x000eec00011b7983 */ /* 0x000ea80000100800 */
[----:B------:R0:W-:Y:S01]  /*13da0*/  STL [R1+0x4b0], R6 ;  /* 0x0004b00601007387 */ /* 0x0001e20000100800 */
[----:B----4-:R-:W-:-:S03]  /*13db0*/  ISETP.GE.AND P5, PT, R14, RZ, PT ;  /* 0x000000ff0e00720c */ /* 0x010fc60003fa6270 */
[----:B------:R-:W-:Y:S04]  /*13dc0*/  STL [R1+0x13e8], R18 ;  /* 0x0013e81201007387 */ /* 0x000fe80000100800 */
[----:B------:R-:W4:Y:S01]  /*13dd0*/  LDL R14, [R1+0xee8] ;  /* 0x000ee800010e7983 */ /* 0x000f220000100800 */
[----:B0-----:R-:W-:Y:S01]  /*13de0*/  IMAD R6, R0, 0x2, R6 ;  /* 0x0000000200067824 */ /* 0x001fe200078e0206 */
[----:B------:R-:W-:-:S04]  /*13df0*/  ISETP.GE.AND P4, PT, R29, RZ, PT ;  /* 0x000000ff1d00720c */ /* 0x000fc80003f86270 */
[----:B------:R0:W-:Y:S04]  /*13e00*/  STL [R1+0x4b4], R6 ;  /* 0x0004b40601007387 */ /* 0x0001e80000100800 */
[----:B------:R-:W-:Y:S04]  /*13e10*/  STL [R1+0x13ec], R17 ;  /* 0x0013ec1101007387 */ /* 0x000fe80000100800 */
[----:B------:R-:W4:Y:S01]  /*13e20*/  LDL R29, [R1+0xee4] ;  /* 0x000ee400011d7983 */ /* 0x000f220000100800 */
[----:B------:R-:W-:Y:S02]  /*13e30*/  @!P2 IMAD.MOV R16, RZ, RZ, -R16 ;  /* 0x000000ffff10a224 */ /* 0x000fe400078e0a10 */
[----:B0-----:R-:W-:-:S03]  /*13e40*/  IMAD R6, R0, 0x2, R6 ;  /* 0x0000000200067824 */ /* 0x001fc600078e0206 */
[----:B------:R-:W-:Y:S04]  /*13e50*/  STL [R1+0x13f0], R16 ;  /* 0x0013f01001007387 */ /* 0x000fe80000100800 */
[----:B------:R0:W-:Y:S01]  /*13e60*/  STL [R1+0x48c], R6 ;  /* 0x00048c0601007387 */ /* 0x0001e20000100800 */
[----:B------:R-:W-:Y:S02]  /*13e70*/  @!P1 IMAD.MOV R13, RZ, RZ, -R13 ;  /* 0x000000ffff0d9224 */ /* 0x000fe400078e0a0d */
[----:B------:R-:W-:Y:S02]  /*13e80*/  @!P0 IMAD.MOV R12, RZ, RZ, -R12 ;  /* 0x000000ffff0c8224 */ /* 0x000fe400078e0a0c */
[----:B0-----:R-:W-:Y:S02]  /*13e90*/  IMAD R6, R0, 0x2, R6 ;  /* 0x0000000200067824 */ /* 0x001fe400078e0206 */
[----:B------:R-:W-:-:S02]  /*13ea0*/  @!P5 IMAD.MOV R11, RZ, RZ, -R11 ;  /* 0x000000ffff0bd224 */ /* 0x000fc400078e0a0b */
[----:B------:R-:W-:Y:S01]  /*13eb0*/  @!P4 IMAD.MOV R10, RZ, RZ, -R10 ;  /* 0x000000ffff0ac224 */ /* 0x000fe200078e0a0a */
[----:B---3--:R-:W-:Y:S02]  /*13ec0*/  ISETP.GE.AND P2, PT, R28, RZ, PT ;  /* 0x000000ff1c00720c */ /* 0x008fe40003f46270 */
[----:B------:R-:W3:Y:S04]  /*13ed0*/  LDL R28, [R1+0x5c0] ;  /* 0x0005c000011c7983 */ /* 0x000ee80000100800 */
[----:B------:R0:W-:Y:S04]  /*13ee0*/  STL [R1+0x490], R6 ;  /* 0x0004900601007387 */ /* 0x0001e80000100800 */
[----:B------:R-:W-:Y:S01]  /*13ef0*/  STL [R1+0x13f4], R13 ;  /* 0x0013f40d01007387 */ /* 0x000fe20000100800 */
[----:B0-----:R-:W-:-:S03]  /*13f00*/  IMAD R6, R0, 0x2, R6 ;  /* 0x0000000200067824 */ /* 0x001fc600078e0206 */
[----:B------:R-:W-:Y:S04]  /*13f10*/  STL [R1+0x13f8], R12 ;  /* 0x0013f80c01007387 */ /* 0x000fe80000100800 */
[----:B------:R0:W-:Y:S01]  /*13f20*/  STL [R1+0x494], R6 ;  /* 0x0004940601007387 */ /* 0x0001e20000100800 */
[----:B------:R-:W-:-:S03]  /*13f30*/  ISETP.GE.AND P1, PT, R25, RZ, PT ;  /* 0x000000ff1900720c */ /* 0x000fc60003f26270 */
[----:B------:R-:W-:Y:S01]  /*13f40*/  STL [R1+0x13fc], R11 ;  /* 0x0013fc0b01007387 */ /* 0x000fe20000100800 */
[----:B0-----:R-:W-:-:S05]  /*13f50*/  IMAD R6, R0, 0x2, R6 ;  /* 0x0000000200067824 */ /* 0x001fca00078e0206 */
[----:B------:R0:W-:Y:S01]  /*13f60*/  STL [R1+0x498], R6 ;  /* 0x0004980601007387 */ /* 0x0001e20000100800 */
[----:B------:R-:W-:-:S03]  /*13f70*/  @!P2 IMAD.MOV R4, RZ, RZ, -R4 ;  /* 0x000000ffff04a224 */ /* 0x000fc600078e0a04 */
[----:B------:R-:W-:Y:S01]  /*13f80*/  STL [R1+0x1400], R10 ;  /* 0x0014000a01007387 */ /* 0x000fe20000100800 */
[----:B0-----:R-:W-:-:S05]  /*13f90*/  IMAD R6, R0, 0x2, R6 ;  /* 0x0000000200067824 */ /* 0x001fca00078e0206 */
[----:B------:R0:W-:Y:S01]  /*13fa0*/  STL [R1+0x49c], R6 ;  /* 0x00049c0601007387 */ /* 0x0001e20000100800 */
[----:B------:R-:W-:-:S03]  /*13fb0*/  @!P1 IMAD.MOV R3, RZ, RZ, -R3 ;  /* 0x000000ffff039224 */ /* 0x000fc600078e0a03 */
[----:B------:R-:W-:Y:S01]  /*13fc0*/  STL [R1+0x1404], R4 ;  /* 0x0014040401007387 */ /* 0x000fe20000100800 */
[----:B0-----:R-:W-:-:S05]  /*13fd0*/  IMAD R6, R0, 0x2, R6 ;  /* 0x0000000200067824 */ /* 0x001fca00078e0206 */
[----:B------:R0:W-:Y:S04]  /*13fe0*/  STL [R1+0x4a0], R6 ;  /* 0x0004a00601007387 */ /* 0x0001e80000100800 */
[----:B------:R1:W-:Y:S01]  /*13ff0*/  STL [R1+0x1408], R3 ;  /* 0x0014080301007387 */ /* 0x0003e20000100800 */
[----:B0-----:R-:W-:-:S04]  /*14000*/  IMAD R6, R0, 0x2, R6 ;  /* 0x0000000200067824 */ /* 0x001fc800078e0206 */
[----:B-1----:R-:W-:Y:S01]  /*14010*/  IMAD R3, R0, 0x2, R6 ;  /* 0x0000000200037824 */ /* 0x002fe200078e0206 */
[----:B------:R0:W-:Y:S04]  /*14020*/  STL [R1+0x4a4], R6 ;  /* 0x0004a40601007387 */ /* 0x0001e80000100800 */
[----:B------:R-:W3:Y:S04]  /*14030*/  LDL.LU R18, [R1+0x3e8] ;  /* 0x0003e80001127983 */ /* 0x000ee80000300800 */
[----:B------:R-:W3:Y:S04]  /*14040*/  LDL.LU R19, [R1+0x3e4] ;  /* 0x0003e40001137983 */ /* 0x000ee80000300800 */
[----:B------:R-:W3:Y:S04]  /*14050*/  LDL.LU R20, [R1+0x3e0] ;  /* 0x0003e00001147983 */ /* 0x000ee80000300800 */
[----:B------:R-:W-:Y:S04]  /*14060*/  STL [R1+0x4a8], R3 ;  /* 0x0004a80301007387 */ /* 0x000fe80000100800 */
[----:B------:R-:W3:Y:S04]  /*14070*/  LDL.LU R21, [R1+0x3dc] ;  /* 0x0003dc0001157983 */ /* 0x000ee80000300800 */
[----:B------:R-:W3:Y:S04]  /*14080*/  LDL.LU R22, [R1+0x3d8] ;  /* 0x0003d80001167983 */ /* 0x000ee80000300800 */
[----:B------:R-:W3:Y:S04]  /*14090*/  LDL.LU R23, [R1+0x3d4] ;  /* 0x0003d40001177983 */ /* 0x000ee80000300800 */
[----:B------:R-:W3:Y:S01]  /*140a0*/  LDL.LU R24, [R1+0x3d0] ;  /* 0x0003d00001187983 */ /* 0x000ee20000300800 */
[----:B------:R-:W-:-:S03]  /*140b0*/  ISETP.GE.AND P0, PT, R26, RZ, PT ;  /* 0x000000ff1a00720c */ /* 0x000fc60003f06270 */
[----:B------:R-:W3:Y:S01]  /*140c0*/  LDL.LU R25, [R1+0x3cc] ;  /* 0x0003cc0001197983 */ /* 0x000ee20000300800 */
[----:B--2---:R-:W-:Y:S02]  /*140d0*/  ISETP.GE.AND P5, PT, R27, RZ, PT ;  /* 0x000000ff1b00720c */ /* 0x004fe40003fa6270 */
[----:B----4-:R-:W-:Y:S01]  /*140e0*/  ISETP.GE.AND P2, PT, R29, RZ, PT ;  /* 0x000000ff1d00720c */ /* 0x010fe20003f46270 */
[----:B------:R-:W2:Y:S04]  /*140f0*/  LDL.LU R26, [R1+0x3c8] ;  /* 0x0003c800011a7983 */ /* 0x000ea80000300800 */
[----:B------:R-:W4:Y:S04]  /*14100*/  LDL.LU R27, [R1+0x3c4] ;  /* 0x0003c400011b7983 */ /* 0x000f280000300800 */
[----:B------:R-:W4:Y:S01]  /*14110*/  LDL.LU R29, [R1+0x3c0] ;  /* 0x0003c000011d7983 */ /* 0x000f220000300800 */
[----:B------:R-:W-:-:S02]  /*14120*/  ISETP.GE.AND P4, PT, R14, RZ, PT ;  /* 0x000000ff0e00720c */ /* 0x000fc40003f86270 */
[----:B------:R-:W1:Y:S01]  /*14130*/  S2R R14, SR_TID.X ;  /* 0x00000000000e7919 */ /* 0x000e620000002100 */
[----:B0-----:R-:W4:Y:S01]  /*14140*/  LDL.LU R6, [R1+0x3bc] ;  /* 0x0003bc0001067983 */ /* 0x001f220000300800 */
[----:B------:R-:W-:Y:S01]  /*14150*/  ISETP.NE.AND P3, PT, R15, RZ, PT ;  /* 0x000000ff0f00720c */ /* 0x000fe20003f65270 */
[----:B------:R-:W-:Y:S01]  /*14160*/  @!P5 IMAD.MOV R9, RZ, RZ, -R9 ;  /* 0x000000ffff09d224 */ /* 0x000fe200078e0a09 */
[----:B------:R-:W-:Y:S01]  /*14170*/  LOP3.LUT R15, RZ, R15, RZ, 0x33, !PT ;  /* 0x0000000fff0f7212 */ /* 0x000fe200078e33ff */
[----:B------:R-:W-:-:S06]  /*14180*/  @!P2 IMAD.MOV R7, RZ, RZ, -R7 ;  /* 0x000000ffff07a224 */ /* 0x000fcc00078e0a07 */
[----:B------:R-:W-:Y:S01]  /*14190*/  @!P4 IMAD.MOV R8, RZ, RZ, -R8 ;  /* 0x000000ffff08c224 */ /* 0x000fe200078e0a08 */
[----:B-1----:R-:W-:-:S05]  /*141a0*/  LOP3.LUT R14, R14, 0x1f, RZ, 0xc0, !PT ;  /* 0x0000001f0e0e7812 */ /* 0x002fca00078ec0ff */
[----:B------:R-:W-:Y:S02]  /*141b0*/  IMAD R4, R14, UR8, RZ ;  /* 0x000000080e047c24 */ /* 0x000fe4000f8e02ff */
[----:B------:R-:W-:-:S04]  /*141c0*/  IMAD.MOV.U32 R14, RZ, RZ, R2 ;  /* 0x000000ffff0e7224 */ /* 0x000fc800078e0002 */
[----:B------:R-:W-:Y:S01]  /*141d0*/  @!P0 IMAD.MOV R14, RZ, RZ, -R14 ;  /* 0x000000ffff0e8224 */ /* 0x000fe200078e0a0e */
[----:B------:R-:W-:Y:S02]  /*141e0*/  LEA R2, P0, R4, UR10, 0x1 ;  /* 0x0000000a04027c11 */ /* 0x000fe4000f8008ff */
[----:B---3--:R-:W-:Y:S02]  /*141f0*/  ISETP.GE.AND P1, PT, R28, RZ, PT ;  /* 0x000000ff1c00720c */ /* 0x008fe40003f26270 */
[----:B------:R-:W3:Y:S04]  /*14200*/  LDL.LU R28, [R1+0x3b8] ;  /* 0x0003b800011c7983 */ /* 0x000ee80000300800 */
[----:B------:R-:W-:Y:S04]  /*14210*/  STL [R1+0x140c], R14 ;  /* 0x00140c0e01007387 */ /* 0x000fe80000100800 */
[----:B------:R0:W-:Y:S03]  /*14220*/  STL [R1+0x130c], R2 ;  /* 0x00130c0201007387 */ /* 0x0001e60000100800 */
[----:B------:R-:W-:Y:S01]  /*14230*/  @!P1 IMAD.MOV R5, RZ, RZ, -R5 ;  /* 0x000000ffff059224 */ /* 0x000fe200078e0a05 */
[----:B------:R1:W-:Y:S01]  /*14240*/  STL [R1+0x1410], R0 ;  /* 0x0014100001007387 */ /* 0x0003e20000100800 */
[----:B0-----:R-:W-:-:S05]  /*14250*/  IMAD R2, R0, 0x2, R3 ;  /* 0x0000000200027824 */ /* 0x001fca00078e0203 */
[----:B------:R0:W-:Y:S04]  /*14260*/  STL [R1+0x4ac], R2 ;  /* 0x0004ac0201007387 */ /* 0x0001e80000100800 */
[----:B------:R-:W-:Y:S04]  /*14270*/  STL [R1+0x1414], R9 ;  /* 0x0014140901007387 */ /* 0x000fe80000100800 */
[----:B------:R-:W-:Y:S04]  /*14280*/  STL [R1+0x1418], R8 ;  /* 0x0014180801007387 */ /* 0x000fe80000100800 */
[----:B------:R-:W-:Y:S04]  /*14290*/  STL [R1+0x141c], R7 ;  /* 0x00141c0701007387 */ /* 0x000fe80000100800 */
[----:B------:R-:W-:Y:S01]  /*142a0*/  STL [R1+0x1420], R5 ;  /* 0x0014200501007387 */ /* 0x000fe20000100800 */
[----:B-1----:R-:W-:-:S02]  /*142b0*/  SEL R0, R15, R18, !P3 ;  /* 0x000000120f007207 */ /* 0x002fc40005800000 */
[----:B------:R-:W-:-:S03]  /*142c0*/  SEL R3, R15, R19, !P3 ;  /* 0x000000130f037207 */ /* 0x000fc60005800000 */
[----:B------:R1:W-:Y:S01]  /*142d0*/  STL [R1+0x488], R0 ;  /* 0x0004880001007387 */ /* 0x0003e20000100800 */
[----:B0-----:R-:W-:-:S03]  /*142e0*/  SEL R2, R15, R20, !P3 ;  /* 0x000000140f027207 */ /* 0x001fc60005800000 */
[----:B------:R0:W-:Y:S01]  /*142f0*/  STL [R1+0x484], R3 ;  /* 0x0004840301007387 */ /* 0x0001e20000100800 */
[----:B-1----:R-:W-:-:S03]  /*14300*/  SEL R0, R15, R21, !P3 ;  /* 0x000000150f007207 */ /* 0x002fc60005800000 */
[----:B------:R1:W-:Y:S01]  /*14310*/  STL [R1+0x480], R2 ;  /* 0x0004800201007387 */ /* 0x0003e20000100800 */
[----:B0-----:R-:W-:-:S03]  /*14320*/  SEL R3, R15, R22, !P3 ;  /* 0x000000160f037207 */ /* 0x001fc60005800000 */
[----:B------:R0:W-:Y:S04]  /*14330*/  STL [R1+0x47c], R0 ;  /* 0x00047c0001007387 */ /* 0x0001e80000100800 */
[----:B------:R2:W-:Y:S01]  /*14340*/  STL [R1+0x478], R3 ;  /* 0x0004780301007387 */ /* 0x0005e20000100800 */
[C---:B-1----:R-:W-:Y:S02]  /*14350*/  SEL R2, R15.reuse, R23, !P3 ;  /* 0x000000170f027207 */ /* 0x042fe40005800000 */
[----:B0-----:R-:W-:-:S03]  /*14360*/  SEL R0, R15, R24, !P3 ;  /* 0x000000180f007207 */ /* 0x001fc60005800000 */
[----:B------:R0:W-:Y:S01]  /*14370*/  STL [R1+0x474], R2 ;  /* 0x0004740201007387 */ /* 0x0001e20000100800 */
[----:B--2---:R-:W-:-:S03]  /*14380*/  SEL R3, R15, R25, !P3 ;  /* 0x000000190f037207 */ /* 0x004fc60005800000 */
[----:B------:R4:W-:Y:S04]  /*14390*/  STL [R1+0x470], R0 ;  /* 0x0004700001007387 */ /* 0x0009e80000100800 */
[----:B------:R1:W-:Y:S01]  /*143a0*/  STL [R1+0x46c], R3 ;  /* 0x00046c0301007387 */ /* 0x0003e20000100800 */
[C---:B0-----:R-:W-:Y:S02]  /*143b0*/  SEL R2, R15.reuse, R26, !P3 ;  /* 0x0000001a0f027207 */ /* 0x041fe40005800000 */
[----:B----4-:R-:W-:-:S03]  /*143c0*/  SEL R0, R15, R27, !P3 ;  /* 0x0000001b0f007207 */ /* 0x010fc60005800000 */
[----:B------:R0:W-:Y:S01]  /*143d0*/  STL [R1+0x468], R2 ;  /* 0x0004680201007387 */ /* 0x0001e20000100800 */
[----:B-1----:R-:W-:-:S03]  /*143e0*/  SEL R3, R15, R29, !P3 ;  /* 0x0000001d0f037207 */ /* 0x002fc60005800000 */
[----:B------:R3:W-:Y:S04]  /*143f0*/  STL [R1+0x464], R0 ;  /* 0x0004640001007387 */ /* 0x0007e80000100800 */
[----:B------:R-:W-:Y:S04]  /*14400*/  STL [R1+0x460], R3 ;  /* 0x0004600301007387 */ /* 0x000fe80000100800 */
[----:B------:R-:W2:Y:S01]  /*14410*/  LDL.LU R5, [R1+0x3a8] ;  /* 0x0003a80001057983 */ /* 0x000ea20000300800 */
[----:B0-----:R-:W-:-:S05]  /*14420*/  SEL R2, R15, R6, !P3 ;  /* 0x000000060f027207 */ /* 0x001fca0005800000 */
[----:B------:R-:W-:Y:S01]  /*14430*/  STL [R1+0x45c], R2 ;  /* 0x00045c0201007387 */ /* 0x000fe20000100800 */
[----:B---3--:R-:W-:-:S03]  /*14440*/  SEL R0, R15, R28, !P3 ;  /* 0x0000001c0f007207 */ /* 0x008fc60005800000 */
[----:B--2---:R0:W-:Y:S04]  /*14450*/  STL [R1+0x146c], R5 ;  /* 0x00146c0501007387 */ /* 0x0041e80000100800 */
[----:B------:R-:W-:Y:S04]  /*14460*/  STL [R1+0x458], R0 ;  /* 0x0004580001007387 */ /* 0x000fe80000100800 */
[----:B0-----:R-:W2:Y:S04]  /*14470*/  LDL.LU R5, [R1+0x3ac] ;  /* 0x0003ac0001057983 */ /* 0x001ea80000300800 */
[----:B--2---:R0:W-:Y:S04]  /*14480*/  STL [R1+0x1470], R5 ;  /* 0x0014700501007387 */ /* 0x0041e80000100800 */
[----:B0-----:R-:W2:Y:S04]  /*14490*/  LDL.LU R5, [R1+0x3b0] ;  /* 0x0003b00001057983 */ /* 0x001ea80000300800 */
[----:B--2---:R0:W-:Y:S04]  /*144a0*/  STL [R1+0x1474], R5 ;  /* 0x0014740501007387 */ /* 0x0041e80000100800 */
[----:B0-----:R-:W2:Y:S04]  /*144b0*/  LDL.LU R5, [R1+0x3b4] ;  /* 0x0003b40001057983 */ /* 0x001ea80000300800 */
[----:B------:R-:W3:Y:S04]  /*144c0*/  LDL.LU R7, [R1+0x3a4] ;  /* 0x0003a40001077983 */ /* 0x000ee80000300800 */
[----:B------:R-:W4:Y:S04]  /*144d0*/  LDL.LU R8, [R1+0x3a0] ;  /* 0x0003a00001087983 */ /* 0x000f280000300800 */
[----:B------:R-:W3:Y:S04]  /*144e0*/  LDL.LU R9, [R1+0x39c] ;  /* 0x00039c0001097983 */ /* 0x000ee80000300800 */
        /* <DEDUP_REMOVED lines=23> */
[----:B------:R-:W3:Y:S01]  /*14660*/  LDL.LU R28, [R1+0x33c] ;  /* 0x00033c00011c7983 */ /* 0x000ee20000300800 */
[----:B--2---:R-:W-:-:S05]  /*14670*/  SEL R5, R15, R5, !P3 ;  /* 0x000000050f057207 */ /* 0x004fca0005800000 */
[----:B------:R0:W-:Y:S04]  /*14680*/  STL [R1+0x454], R5 ;  /* 0x0004540501007387 */ /* 0x0001e80000100800 */
[----:B0-----:R-:W2:Y:S02]  /*14690*/  LDL.LU R5, [R1+0x1474] ;  /* 0x0014740001057983 */ /* 0x001ea40000300800 */
[----:B--2---:R-:W-:-:S05]  /*146a0*/  SEL R5, R15, R5, !P3 ;  /* 0x000000050f057207 */ /* 0x004fca0005800000 */
[----:B------:R0:W-:Y:S04]  /*146b0*/  STL [R1+0x450], R5 ;  /* 0x0004500501007387 */ /* 0x0001e80000100800 */
[----:B0-----:R-:W2:Y:S02]  /*146c0*/  LDL.LU R5, [R1+0x1470] ;  /* 0x0014700001057983 */ /* 0x001ea40000300800 */
[----:B--2---:R-:W-:-:S05]  /*146d0*/  SEL R5, R15, R5, !P3 ;  /* 0x000000050f057207 */ /* 0x004fca0005800000 */
[----:B------:R0:W-:Y:S04]  /*146e0*/  STL [R1+0x44c], R5 ;  /* 0x00044c0501007387 */ /* 0x0001e80000100800 */
[----:B0-----:R-:W2:Y:S01]  /*146f0*/  LDL.LU R5, [R1+0x146c] ;  /* 0x00146c0001057983 */ /* 0x001ea20000300800 */
[C---:B----4-:R-:W-:Y:S02]  /*14700*/  SEL R8, R15.reuse, R8, !P3 ;  /* 0x000000080f087207 */ /* 0x050fe40005800000 */
[C---:B---3--:R-:W-:Y:S02]  /*14710*/  SEL R2, R15.reuse, R2, !P3 ;  /* 0x000000020f027207 */ /* 0x048fe40005800000 */
[C---:B------:R-:W-:Y:S02]  /*14720*/  SEL R3, R15.reuse, R3, !P3 ;  /* 0x000000030f037207 */ /* 0x040fe40005800000 */
[----:B--2---:R-:W-:-:S05]  /*14730*/  SEL R5, R15, R5, !P3 ;  /* 0x000000050f057207 */ /* 0x004fca0005800000 */
[----:B------:R0:W-:Y:S02]  /*14740*/  STL [R1+0x448], R5 ;  /* 0x0004480501007387 */ /* 0x0001e40000100800 */
[C---:B0-----:R-:W-:Y:S02]  /*14750*/  SEL R5, R15.reuse, R7, !P3 ;  /* 0x000000070f057207 */ /* 0x041fe40005800000 */
[----:B------:R-:W-:-:S03]  /*14760*/  SEL R7, R15, R9, !P3 ;  /* 0x000000090f077207 */ /* 0x000fc60005800000 */
[----:B------:R0:W-:Y:S04]  /*14770*/  STL [R1+0x444], R5 ;  /* 0x0004440501007387 */ /* 0x0001e80000100800 */
[----:B------:R-:W-:Y:S01]  /*14780*/  STL [R1+0x440], R8 ;  /* 0x0004400801007387 */ /* 0x000fe20000100800 */
[C---:B0-----:R-:W-:Y:S02]  /*14790*/  SEL R5, R15.reuse, R0, !P3 ;  /* 0x000000000f057207 */ /* 0x041fe40005800000 */
[C---:B------:R-:W-:Y:S01]  /*147a0*/  SEL R0, R15.reuse, R14, !P3 ;  /* 0x0000000e0f007207 */ /* 0x040fe20005800000 */
[----:B------:R-:W-:Y:S04]  /*147b0*/  STL [R1+0x43c], R7 ;  /* 0x00043c0701007387 */ /* 0x000fe80000100800 */
[----:B------:R-:W-:Y:S04]  /*147c0*/  STL [R1+0x438], R5 ;  /* 0x0004380501007387 */ /* 0x000fe80000100800 */
[----:B------:R0:W-:Y:S04]  /*147d0*/  STL [R1+0x434], R2 ;  /* 0x0004340201007387 */ /* 0x0001e80000100800 */
[----:B------:R1:W-:Y:S04]  /*147e0*/  STL [R1+0xcc], R0 ;  /* 0x0000cc0001007387 */ /* 0x0003e80000100800 */
[----:B------:R2:W-:Y:S01]  /*147f0*/  STL [R1+0x430], R3 ;  /* 0x0004300301007387 */ /* 0x0005e20000100800 */
[----:B0-----:R-:W-:-:S02]  /*14800*/  SEL R2, R15, R4, !P3 ;  /* 0x000000040f027207 */ /* 0x001fc40005800000 */
[----:B-1----:R-:W-:-:S03]  /*14810*/  SEL R0, R15, R10, !P3 ;  /* 0x0000000a0f007207 */ /* 0x002fc60005800000 */
[----:B------:R0:W-:Y:S01]  /*14820*/  STL [R1+0x42c], R2 ;  /* 0x00042c0201007387 */ /* 0x0001e20000100800 */
[----:B--2---:R-:W-:-:S03]  /*14830*/  SEL R3, R15, R11, !P3 ;  /* 0x0000000b0f037207 */ /* 0x004fc60005800000 */
[----:B------:R1:W-:Y:S04]  /*14840*/  STL [R1+0x428], R0 ;  /* 0x0004280001007387 */ /* 0x0003e80000100800 */
[----:B------:R2:W-:Y:S01]  /*14850*/  STL [R1+0x100], R3 ;  /* 0x0001000301007387 */ /* 0x0005e20000100800 */
[C---:B0-----:R-:W-:Y:S02]  /*14860*/  SEL R2, R15.reuse, R12, !P3 ;  /* 0x0000000c0f027207 */ /* 0x041fe40005800000 */
        /* <DEDUP_REMOVED lines=28> */
[----:B------:R-:W-:Y:S04]  /*14a30*/  STL [R1+0x400], R3 ;  /* 0x0004000301007387 */ /* 0x000fe80000100800 */
[----:B------:R-:W2:Y:S01]  /*14a40*/  LDL.LU R5, [R1+0x32c] ;  /* 0x00032c0001057983 */ /* 0x000ea20000300800 */
[C---:B0-----:R-:W-:Y:S02]  /*14a50*/  SEL R2, R15.reuse, R6, !P3 ;  /* 0x000000060f027207 */ /* 0x041fe40005800000 */
[----:B-1----:R-:W-:-:S03]  /*14a60*/  SEL R0, R15, R28, !P3 ;  /* 0x0000001c0f007207 */ /* 0x002fc60005800000 */
[----:B------:R-:W-:Y:S04]  /*14a70*/  STL [R1+0x3fc], R2 ;  /* 0x0003fc0201007387 */ /* 0x000fe80000100800 */
        /* <DEDUP_REMOVED lines=528> */
[----:B------:R-:W4:Y:S01]  /*16b80*/  LDL.LU R2, [R1+0x8] ;  /* 0x0000080001027983 */ /* 0x000f220000300800 */
        /* <DEDUP_REMOVED lines=9> */
[C---:B---3--:R-:W-:Y:S02]  /*16c20*/  SEL R7, R15.reuse, R7, !P3 ;  /* 0x000000070f077207 */ /* 0x048fe40005800000 */
[C---:B----4-:R-:W-:Y:S02]  /*16c30*/  SEL R8, R15.reuse, R8, !P3 ;  /* 0x000000080f087207 */ /* 0x050fe40005800000 */
[C---:B------:R-:W-:Y:S02]  /*16c40*/  SEL R9, R15.reuse, R9, !P3 ;  /* 0x000000090f097207 */ /* 0x040fe40005800000 */
[----:B------:R-:W-:-:S02]  /*16c50*/  SEL R0, R15, R0, !P3 ;  /* 0x000000000f007207 */ /* 0x000fc40005800000 */
[C---:B------:R-:W-:Y:S02]  /*16c60*/  SEL R14, R15.reuse, R14, !P3 ;  /* 0x0000000e0f0e7207 */ /* 0x040fe40005800000 */
[C---:B------:R-:W-:Y:S02]  /*16c70*/  SEL R3, R15.reuse, R3, !P3 ;  /* 0x000000030f037207 */ /* 0x040fe40005800000 */
[C---:B------:R-:W-:Y:S02]  /*16c80*/  SEL R4, R15.reuse, R4, !P3 ;  /* 0x000000040f047207 */ /* 0x040fe40005800000 */
[C---:B------:R-:W-:Y:S02]  /*16c90*/  SEL R10, R15.reuse, R10, !P3 ;  /* 0x0000000a0f0a7207 */ /* 0x040fe40005800000 */
        /* <DEDUP_REMOVED lines=18> */
[----:B--2---:R-:W-:-:S05]  /*16dc0*/  SEL R5, R15, R5, !P3 ;  /* 0x000000050f057207 */ /* 0x004fca0005800000 */
[----:B------:R0:W-:Y:S04]  /*16dd0*/  STL [R1+0xc4], R5 ;  /* 0x0000c40501007387 */ /* 0x0001e80000100800 */
        /* <DEDUP_REMOVED lines=42> */
[----:B0-----:R-:W3:Y:S04]  /*17080*/  LDL.LU R25, [R1+0x13cc] ;  /* 0x0013cc0001197983 */ /* 0x001ee80000300800 */
[----:B------:R0:W-:Y:S04]  /*17090*/  STL [R1+0x44], R26 ;  /* 0x0000441a01007387 */ /* 0x0001e80000100800 */
[----:B0-----:R-:W4:Y:S04]  /*170a0*/  LDL.LU R26, [R1+0x13c8] ;  /* 0x0013c800011a7983 */ /* 0x001f280000300800 */
[----:B------:R0:W-:Y:S04]  /*170b0*/  STL [R1+0x40], R27 ;  /* 0x0000401b01007387 */ /* 0x0001e80000100800 */
[----:B0-----:R-:W4:Y:S04]  /*170c0*/  LDL.LU R27, [R1+0x13c4] ;  /* 0x0013c400011b7983 */ /* 0x001f280000300800 */
[----:B------:R0:W-:Y:S04]  /*170d0*/  STL [R1+0x3c], R29 ;  /* 0x00003c1d01007387 */ /* 0x0001e80000100800 */
[----:B0-----:R-:W4:Y:S04]  /*170e0*/  LDL.LU R29, [R1+0x13c0] ;  /* 0x0013c000011d7983 */ /* 0x001f280000300800 */
[----:B------:R0:W-:Y:S04]  /*170f0*/  STL [R1+0x38], R6 ;  /* 0x0000380601007387 */ /* 0x0001e80000100800 */
[----:B0-----:R-:W4:Y:S04]  /*17100*/  LDL.LU R6, [R1+0x13bc] ;  /* 0x0013bc0001067983 */ /* 0x001f280000300800 */
[----:B------:R0:W-:Y:S04]  /*17110*/  STL [R1+0x34], R28 ;  /* 0x0000341c01007387 */ /* 0x0001e80000100800 */
[----:B0-----:R-:W4:Y:S01]  /*17120*/  LDL.LU R28, [R1+0x13b8] ;  /* 0x0013b800011c7983 */ /* 0x001f220000300800 */
[----:B------:R-:W-:-:S05]  /*17130*/  SEL R2, R15, R2, !P3 ;  /* 0x000000020f027207 */ /* 0x000fca0005800000 */
[----:B------:R4:W-:Y:S01]  /*17140*/  STL [R1+0x30], R2 ;  /* 0x0000300201007387 */ /* 0x0009e20000100800 */
[C---:B--2---:R-:W-:Y:S02]  /*17150*/  SEL R22, R15.reuse, R22, !P3 ;  /* 0x000000160f167207 */ /* 0x044fe40005800000 */
[C---:B---3--:R-:W-:Y:S02]  /*17160*/  SEL R25, R15.reuse, R25, !P3 ;  /* 0x000000190f197207 */ /* 0x048fe40005800000 */
[C---:B----4-:R-:W-:Y:S02]  /*17170*/  SEL R2, R15.reuse, R6, !P3 ;  /* 0x000000060f027207 */ /* 0x050fe40005800000 */
[C---:B------:R-:W-:Y:S02]  /*17180*/  SEL R6, R15.reuse, R27, !P3 ;  /* 0x0000001b0f067207 */ /* 0x040fe40005800000 */
[----:B------:R-:W-:-:S05]  /*17190*/  SEL R28, R15, R28, !P3 ;  /* 0x0000001c0f1c7207 */ /* 0x000fca0005800000 */
[----:B------:R0:W-:Y:S04]  /*171a0*/  STL [R1+0x2c], R28 ;  /* 0x00002c1c01007387 */ /* 0x0001e80000100800 */
[----:B------:R1:W-:Y:S01]  /*171b0*/  STL [R1+0x28], R2 ;  /* 0x0000280201007387 */ /* 0x0003e20000100800 */
[C---:B0-----:R-:W-:Y:S02]  /*171c0*/  SEL R28, R15.reuse, R29, !P3 ;  /* 0x0000001d0f1c7207 */ /* 0x041fe40005800000 */
[----:B-1----:R-:W-:-:S03]  /*171d0*/  SEL R2, R15, R26, !P3 ;  /* 0x0000001a0f027207 */ /* 0x002fc60005800000 */
[----:B------:R-:W-:Y:S04]  /*171e0*/  STL [R1+0x24], R28 ;  /* 0x0000241c01007387 */ /* 0x000fe80000100800 */
[----:B------:R0:W-:Y:S04]  /*171f0*/  STL [R1+0x20], R6 ;  /* 0x0000200601007387 */ /* 0x0001e80000100800 */
[----:B------:R1:W-:Y:S01]  /*17200*/  STL [R1+0x1c], R2 ;  /* 0x00001c0201007387 */ /* 0x0003e20000100800 */
[----:B0-----:R-:W-:-:S03]  /*17210*/  SEL R6, R15, R24, !P3 ;  /* 0x000000180f067207 */ /* 0x001fc60005800000 */
[----:B------:R-:W-:Y:S01]  /*17220*/  STL [R1+0x18], R25 ;  /* 0x0000181901007387 */ /* 0x000fe20000100800 */
[----:B-1----:R-:W-:-:S03]  /*17230*/  SEL R2, R15, R23, !P3 ;  /* 0x000000170f027207 */ /* 0x002fc60005800000 */
[----:B------:R0:W-:Y:S04]  /*17240*/  STL [R1+0x14], R6 ;  /* 0x0000140601007387 */ /* 0x0001e80000100800 */
[----:B------:R1:W-:Y:S04]  /*17250*/  STL [R1+0x10], R2 ;  /* 0x0000100201007387 */ /* 0x0003e80000100800 */
[----:B------:R-:W-:Y:S01]  /*17260*/  STL [R1+0xc], R22 ;  /* 0x00000c1601007387 */ /* 0x000fe20000100800 */
[----:B0-----:R-:W-:-:S03]  /*17270*/  SEL R6, R15, R21, !P3 ;  /* 0x000000150f067207 */ /* 0x001fc60005800000 */
[----:B------:R-:W2:Y:S01]  /*17280*/  LDL R26, [R1+0x4ac] ;  /* 0x0004ac00011a7983 */ /* 0x000ea20000100800 */
[----:B-1----:R-:W-:-:S03]  /*17290*/  SEL R2, R15, R20, !P3 ;  /* 0x000000140f027207 */ /* 0x002fc60005800000 */
[----:B------:R0:W-:Y:S04]  /*172a0*/  STL [R1+0x8], R6 ;  /* 0x0000080601007387 */ /* 0x0001e80000100800 */
[----:B------:R-:W3:Y:S04]  /*172b0*/  LDL.LU R27, [R1+0x488] ;  /* 0x00048800011b7983 */ /* 0x000ee80000300800 */
[----:B------:R1:W-:Y:S04]  /*172c0*/  STL [R1+0x4], R2 ;  /* 0x0000040201007387 */ /* 0x0003e80000100800 */
[----:B------:R-:W4:Y:S01]  /*172d0*/  LDL.LU R28, [R1+0x484] ;  /* 0x00048400011c7983 */ /* 0x000f220000300800 */
[----:B0-----:R-:W0:Y:S01]  /*172e0*/  S2R R6, SR_TID.X ;  /* 0x0000000000067919 */ /* 0x001e220000002100 */
[----:B------:R-:W-:-:S02]  /*172f0*/  SEL R29, R15, R18, !P3 ;  /* 0x000000120f1d7207 */ /* 0x000fc40005800000 */
[C---:B-1----:R-:W-:Y:S02]  /*17300*/  SEL R2, R15.reuse, R19, !P3 ;  /* 0x000000130f027207 */ /* 0x042fe40005800000 */
[C---:B------:R-:W-:Y:S01]  /*17310*/  SEL R17, R15.reuse, R17, !P3 ;  /* 0x000000110f117207 */ /* 0x040fe20005800000 */
[----:B------:R-:W4:Y:S01]  /*17320*/  LDL.LU R19, [R1+0x480] ;  /* 0x0004800001137983 */ /* 0x000f220000300800 */
[C---:B------:R-:W-:Y:S02]  /*17330*/  SEL R16, R15.reuse, R16, !P3 ;  /* 0x000000100f107207 */ /* 0x040fe40005800000 */
[C---:B------:R-:W-:Y:S01]  /*17340*/  SEL R13, R15.reuse, R13, !P3 ;  /* 0x0000000d0f0d7207 */ /* 0x040fe20005800000 */
[----:B------:R2:W-:Y:S01]  /*17350*/  STL [R1+0x1310], R2 ;  /* 0x0013100201007387 */ /* 0x0005e20000100800 */
[C---:B------:R-:W-:Y:S02]  /*17360*/  SEL R12, R15.reuse, R12, !P3 ;  /* 0x0000000c0f0c7207 */ /* 0x040fe40005800000 */
[C---:B------:R-:W-:Y:S01]  /*17370*/  SEL R11, R15.reuse, R11, !P3 ;  /* 0x0000000b0f0b7207 */ /* 0x040fe20005800000 */
[----:B------:R-:W-:Y:S01]  /*17380*/  STL [R1+0x1314], R29 ;  /* 0x0013141d01007387 */ /* 0x000fe20000100800 */
[----:B------:R-:W-:-:S02]  /*17390*/  SEL R10, R15, R10, !P3 ;  /* 0x0000000a0f0a7207 */ /* 0x000fc40005800000 */
[C---:B------:R-:W-:Y:S01]  /*173a0*/  SEL R4, R15.reuse, R4, !P3 ;  /* 0x000000040f047207 */ /* 0x040fe20005800000 */
[----:B------:R-:W-:Y:S01]  /*173b0*/  STL [R1+0x1318], R17 ;  /* 0x0013181101007387 */ /* 0x000fe20000100800 */
[----:B------:R-:W-:-:S03]  /*173c0*/  SEL R3, R15, R3, !P3 ;  /* 0x000000030f037207 */ /* 0x000fc60005800000 */
[----:B------:R-:W-:Y:S01]  /*173d0*/  STL [R1+0x131c], R16 ;  /* 0x00131c1001007387 */ /* 0x000fe20000100800 */
[----:B------:R-:W-:-:S03]  /*173e0*/  SEL R14, R15, R14, !P3 ;  /* 0x0000000e0f0e7207 */ /* 0x000fc60005800000 */
[----:B------:R-:W-:Y:S01]  /*173f0*/  STL [R1+0x1320], R13 ;  /* 0x0013200d01007387 */ /* 0x000fe20000100800 */
[----:B0-----:R-:W-:-:S03]  /*17400*/  LOP3.LUT R6, R6, 0x1f, RZ, 0xc0, !PT ;  /* 0x0000001f06067812 */ /* 0x001fc600078ec0ff */
[----:B------:R-:W-:Y:S01]  /*17410*/  STL [R1+0x1324], R12 ;  /* 0x0013240c01007387 */ /* 0x000fe20000100800 */
[C---:B------:R-:W-:Y:S01]  /*17420*/  SEL R9, R15.reuse, R9, !P3 ;  /* 0x000000090f097207 */ /* 0x040fe20005800000 */
[----:B------:R-:W-:Y:S02]  /*17430*/  IMAD R6, R6, UR8, RZ ;  /* 0x0000000806067c24 */ /* 0x000fe4000f8e02ff */
[----:B------:R-:W-:Y:S01]  /*17440*/  STL [R1+0x1328], R11 ;  /* 0x0013280b01007387 */ /* 0x000fe20000100800 */
[C---:B------:R-:W-:Y:S02]  /*17450*/  SEL R8, R15.reuse, R8, !P3 ;  /* 0x000000080f087207 */ /* 0x040fe40005800000 */
[C---:B------:R-:W-:Y:S01]  /*17460*/  SEL R5, R15.reuse, R5, !P3 ;  /* 0x000000050f057207 */ /* 0x040fe20005800000 */
[----:B------:R-:W-:Y:S01]  /*17470*/  STL [R1+0x132c], R10 ;  /* 0x00132c0a01007387 */ /* 0x000fe20000100800 */
[----:B------:R-:W-:-:S03]  /*17480*/  SEL R7, R15, R7, !P3 ;  /* 0x000000070f077207 */ /* 0x000fc60005800000 */
[----:B------:R-:W-:Y:S01]  /*17490*/  STL [R1+0x1330], R4 ;  /* 0x0013300401007387 */ /* 0x000fe20000100800 */
[----:B------:R-:W-:Y:S01]  /*174a0*/  LEA.HI.X.SX32 R6, R6, UR11, 0x1, P0 ;  /* 0x0000000b06067c11 */ /* 0x000fe200080f0eff */
[----:B------:R-:W-:Y:S02]  /*174b0*/  ULDC.64 UR10, c[0x0][0x210] ;  /* 0x00008400000a7ab9 */ /* 0x000fe40000000a00 */
[----:B------:R-:W-:Y:S04]  /*174c0*/  STL [R1+0x1334], R3 ;  /* 0x0013340301007387 */ /* 0x000fe80000100800 */
[----:B------:R-:W-:Y:S04]  /*174d0*/  STL [R1+0x1338], R14 ;  /* 0x0013380e01007387 */ /* 0x000fe80000100800 */
[----:B------:R0:W-:Y:S04]  /*174e0*/  STL [R1+0x133c], R9 ;  /* 0x00133c0901007387 */ /* 0x0001e80000100800 */
[----:B------:R-:W-:Y:S04]  /*174f0*/  STL [R1+0x1340], R8 ;  /* 0x0013400801007387 */ /* 0x000fe80000100800 */
[----:B------:R-:W-:Y:S04]  /*17500*/  STL [R1+0x1344], R5 ;  /* 0x0013440501007387 */ /* 0x000fe80000100800 */
[----:B------:R-:W-:Y:S04]  /*17510*/  STL [R1+0x1348], R7 ;  /* 0x0013480701007387 */ /* 0x000fe80000100800 */
[----:B------:R-:W-:Y:S04]  /*17520*/  STL [R1+0x134c], R6 ;  /* 0x00134c0601007387 */ /* 0x000fe80000100800 */
[----:B------:R-:W4:Y:S04]  /*17530*/  LDL.LU R20, [R1+0x47c] ;  /* 0x00047c0001147983 */ /* 0x000f280000300800 */
[----:B------:R-:W4:Y:S04]  /*17540*/  LDL.LU R21, [R1+0x478] ;  /* 0x0004780001157983 */ /* 0x000f280000300800 */
[----:B------:R-:W4:Y:S01]  /*17550*/  LDL.LU R22, [R1+0x474] ;  /* 0x0004740001167983 */ /* 0x000f220000300800 */
[----:B--2---:R-:W-:-:S04]  /*17560*/  IMAD R2, R0, 0x2, R26 ;  /* 0x0000000200027824 */ /* 0x004fc800078e021a */
[----:B------:R-:W-:Y:S01]  /*17570*/  IMAD R0, R0, 0x2, R2 ;  /* 0x0000000200007824 */ /* 0x000fe200078e0202 */
[----:B------:R1:W-:Y:S01]  /*17580*/  STL [R1+0x314], R2 ;  /* 0x0003140201007387 */ /* 0x0003e20000100800 */
[----:B---3--:R-:W-:-:S03]  /*17590*/  IMAD R15, R27, UR6, RZ ;  /* 0x000000061b0f7c24 */ /* 0x008fc6000f8e02ff */
[----:B------:R-:W2:Y:S04]  /*175a0*/  LDL.LU R23, [R1+0x470] ;  /* 0x0004700001177983 */ /* 0x000ea80000300800 */
[----:B------:R-:W3:Y:S01]  /*175b0*/  LDL.LU R24, [R1+0x46c] ;  /* 0x00046c0001187983 */ /* 0x000ee20000300800 */
[----:B----4-:R-:W-:-:S03]  /*175c0*/  IMAD R18, R28, UR6, RZ ;  /* 0x000000061c127c24 */ /* 0x010fc6000f8e02ff */
[----:B------:R4:W-:Y:S04]  /*175d0*/  STL [R1+0x12e4], R0 ;  /* 0x0012e40001007387 */ /* 0x0009e80000100800 */
[----:B------:R-:W4:Y:S04]  /*175e0*/  LDL.LU R25, [R1+0x468] ;  /* 0x0004680001197983 */ /* 0x000f280000300800 */
[----:B------:R-:W4:Y:S04]  /*175f0*/  LDL.LU R26, [R1+0x464] ;  /* 0x00046400011a7983 */ /* 0x000f280000300800 */
[----:B------:R-:W-:Y:S04]  /*17600*/  STL [R1+0x1350], R15 ;  /* 0x0013500f01007387 */ /* 0x000fe80000100800 */
[----:B------:R-:W4:Y:S04]  /*17610*/  LDL.LU R27, [R1+0x460] ;  /* 0x00046000011b7983 */ /* 0x000f280000300800 */
[----:B------:R-:W4:Y:S04]  /*17620*/  LDL.LU R28, [R1+0x45c] ;  /* 0x00045c00011c7983 */ /* 0x000f280000300800 */
[----:B------:R-:W-:Y:S04]  /*17630*/  STL [R1+0x1354], R18 ;  /* 0x0013541201007387 */ /* 0x000fe80000100800 */
[----:B0-----:R-:W4:Y:S04]  /*17640*/  LDL.LU R9, [R1+0x458] ;  /* 0x0004580001097983 */ /* 0x001f280000300800 */
        /* <DEDUP_REMOVED lines=9> */
[----:B------:R-:W-:-:S03]  /*176e0*/  IMAD R19, R19, UR6, RZ ;  /* 0x0000000613137c24 */ /* 0x000fc6000f8e02ff */
[----:B------:R-:W4:Y:S04]  /*176f0*/  LDL.LU R29, [R1+0xcc] ;  /* 0x0000cc00011d7983 */ /* 0x000f280000300800 */
[----:B-1----:R-:W4:Y:S04]  /*17700*/  LDL.LU R2, [R1+0x430] ;  /* 0x0004300001027983 */ /* 0x002f280000300800 */
[----:B------:R-:W-:Y:S01]  /*17710*/  STL [R1+0x1358], R19 ;  /* 0x0013581301007387 */ /* 0x000fe20000100800 */
[----:B------:R-:W-:Y:S02]  /*17720*/  IMAD R20, R20, UR6, RZ ;  /* 0x0000000614147c24 */ /* 0x000fe4000f8e02ff */
[----:B------:R-:W-:-:S03]  /*17730*/  IMAD R21, R21, UR6, RZ ;  /* 0x0000000615157c24 */ /* 0x000fc6000f8e02ff */
[----:B------:R-:W-:Y:S01]  /*17740*/  STL [R1+0x135c], R20 ;  /* 0x00135c1401007387 */ /* 0x000fe20000100800 */
[----:B------:R-:W-:-:S03]  /*17750*/  IMAD R22, R22, UR6, RZ ;  /* 0x0000000616167c24 */ /* 0x000fc6000f8e02ff */
[----:B------:R-:W-:Y:S04]  /*17760*/  STL [R1+0x1360], R21 ;  /* 0x0013601501007387 */ /* 0x000fe80000100800 */
[----:B------:R-:W-:Y:S01]  /*17770*/  STL [R1+0x1364], R22 ;  /* 0x0013641601007387 */ /* 0x000fe20000100800 */
[----:B--2---:R-:W-:Y:S02]  /*17780*/  IMAD R23, R23, UR6, RZ ;  /* 0x0000000617177c24 */ /* 0x004fe4000f8e02ff */
[----:B---3--:R-:W-:-:S03]  /*17790*/  IMAD R24, R24, UR6, RZ ;  /* 0x0000000618187c24 */ /* 0x008fc6000f8e02ff */
[----:B------:R-:W-:Y:S01]  /*177a0*/  STL [R1+0x1368], R23 ;  /* 0x0013681701007387 */ /* 0x000fe20000100800 */
[----:B----4-:R-:W-:-:S03]  /*177b0*/  IMAD R25, R25, UR6, RZ ;  /* 0x0000000619197c24 */ /* 0x010fc6000f8e02ff */
[----:B------:R-:W-:Y:S01]  /*177c0*/  STL [R1+0x136c], R24 ;  /* 0x00136c1801007387 */ /* 0x000fe20000100800 */
[----:B------:R-:W-:-:S03]  /*177d0*/  IMAD R26, R26, UR6, RZ ;  /* 0x000000061a1a7c24 */ /* 0x000fc6000f8e02ff */
        /* <DEDUP_REMOVED lines=12> */
[----:B------:R0:W-:Y:S01]  /*178a0*/  STL [R1+0x68], R0 ;  /* 0x0000680001007387 */ /* 0x0001e20000100800 */
[----:B------:R-:W-:-:S03]  /*178b0*/  IMAD R3, R10, UR6, RZ ;  /* 0x000000060a037c24 */ /* 0x000fc6000f8e02ff */
[----:B------:R1:W-:Y:S01]  /*178c0*/  STL [R1+0x74], R4 ;  /* 0x0000740401007387 */ /* 0x0003e20000100800 */
[----:B0-----:R-:W-:-:S03]  /*178d0*/  IMAD R0, R11, UR6, RZ ;  /* 0x000000060b007c24 */ /* 0x001fc6000f8e02ff */
[----:B------:R0:W-:Y:S01]  /*178e0*/  STL [R1+0x80], R3 ;  /* 0x0000800301007387 */ /* 0x0001e20000100800 */
[----:B-1----:R-:W-:-:S03]  /*178f0*/  IMAD R4, R12, UR6, RZ ;  /* 0x000000060c047c24 */ /* 0x002fc6000f8e02ff */
[----:B------:R1:W-:Y:S04]  /*17900*/  STL [R1+0x8c], R0 ;  /* 0x00008c0001007387 */ /* 0x0003e80000100800 */
[----:B------:R2:W-:Y:S01]  /*17910*/  STL [R1+0x98], R4 ;  /* 0x0000980401007387 */ /* 0x0005e20000100800 */
[----:B0-----:R-:W-:Y:S02]  /*17920*/  IMAD R3, R13, UR6, RZ ;  /* 0x000000060d037c24 */ /* 0x001fe4000f8e02ff */
[----:B-1----:R-:W-:-:S03]  /*17930*/  IMAD R0, R16, UR6, RZ ;  /* 0x0000000610007c24 */ /* 0x002fc6000f8e02ff */
[----:B------:R0:W-:Y:S01]  /*17940*/  STL [R1+0xa8], R3 ;  /* 0x0000a80301007387 */ /* 0x0001e20000100800 */
[----:B--2---:R-:W-:-:S03]  /*17950*/  IMAD R4, R17, UR6, RZ ;  /* 0x0000000611047c24 */ /* 0x004fc6000f8e02ff */
[----:B------:R1:W-:Y:S04]  /*17960*/  STL [R1+0xb4], R0 ;  /* 0x0000b40001007387 */ /* 0x0003e80000100800 */
[----:B------:R-:W-:Y:S04]  /*17970*/  STL [R1+0xc0], R4 ;  /* 0x0000c00401007387 */ /* 0x000fe80000100800 */
[----:B------:R-:W2:Y:S01]  /*17980*/  LDL.LU R28, [R1+0x100] ;  /* 0x00010000011c7983 */ /* 0x000ea20000300800 */
[----:B0-----:R-:W-:Y:S02]  /*17990*/  IMAD R3, R29, UR6, RZ ;  /* 0x000000061d037c24 */ /* 0x001fe4000f8e02ff */
[----:B-1----:R-:W-:-:S03]  /*179a0*/  IMAD R0, R2, UR6, RZ ;  /* 0x0000000602007c24 */ /* 0x002fc6000f8e02ff */
[----:B------:R-:W-:Y:S04]  /*179b0*/  STL [R1+0xcc], R3 ;  /* 0x0000cc0301007387 */ /* 0x000fe80000100800 */
[----:B--2---:R0:W-:Y:S04]  /*179c0*/  STL [R1+0x13b0], R28 ;  /* 0x0013b01c01007387 */ /* 0x0041e80000100800 */
[----:B------:R-:W-:Y:S04]  /*179d0*/  STL [R1+0xdc], R0 ;  /* 0x0000dc0001007387 */ /* 0x000fe80000100800 */
        /* <DEDUP_REMOVED lines=31> */
[----:B--2---:R-:W-:-:S05]  /*17bd0*/  IMAD R28, R28, UR6, RZ ;  /* 0x000000061c1c7c24 */ /* 0x004fca000f8e02ff */
[----:B------:R0:W-:Y:S04]  /*17be0*/  STL [R1+0xe4], R28 ;  /* 0x0000e41c01007387 */ /* 0x0001e80000100800 */
[----:B0-----:R-:W2:Y:S02]  /*17bf0*/  LDL.LU R28, [R1+0x13b4] ;  /* 0x0013b400011c7983 */ /* 0x001ea40000300800 */
[----:B--2---:R-:W-:-:S05]  /*17c00*/  IMAD R28, R28, UR6, RZ ;  /* 0x000000061c1c7c24 */ /* 0x004fca000f8e02ff */
[----:B------:R0:W-:Y:S04]  /*17c10*/  STL [R1+0xf4], R28 ;  /* 0x0000f41c01007387 */ /* 0x0001e80000100800 */
[----:B0-----:R-:W2:Y:S01]  /*17c20*/  LDL.LU R28, [R1+0x13b0] ;  /* 0x0013b000011c7983 */ /* 0x001ea20000300800 */
[----:B---3--:R-:W-:Y:S02]  /*17c30*/  IMAD R5, R5, UR6, RZ ;  /* 0x0000000605057c24 */ /* 0x008fe4000f8e02ff */
[----:B----4-:R-:W-:Y:S02]  /*17c40*/  IMAD R4, R4, UR6, RZ ;  /* 0x0000000604047c24 */ /* 0x010fe4000f8e02ff */
[----:B--2---:R-:W-:-:S05]  /*17c50*/  IMAD R28, R28, UR6, RZ ;  /* 0x000000061c1c7c24 */ /* 0x004fca000f8e02ff */
[----:B------:R0:W-:Y:S02]  /*17c60*/  STL [R1+0x100], R28 ;  /* 0x0001001c01007387 */ /* 0x0001e40000100800 */
[----:B0-----:R-:W-:Y:S02]  /*17c70*/  IMAD R28, R27, UR6, RZ ;  /* 0x000000061b1c7c24 */ /* 0x001fe4000f8e02ff */
[----:B------:R-:W-:Y:S02]  /*17c80*/  IMAD R27, R26, UR6, RZ ;  /* 0x000000061a1b7c24 */ /* 0x000fe4000f8e02ff */
[----:B------:R-:W-:Y:S02]  /*17c90*/  IMAD R26, R25, UR6, RZ ;  /* 0x00000006191a7c24 */ /* 0x000fe4000f8e02ff */
[----:B------:R-:W-:Y:S01]  /*17ca0*/  IMAD R25, R24, UR6, RZ ;  /* 0x0000000618197c24 */ /* 0x000fe2000f8e02ff */
[----:B------:R-:W-:Y:S01]  /*17cb0*/  STL [R1+0x10c], R28 ;  /* 0x00010c1c01007387 */ /* 0x000fe20000100800 */
[----:B------:R-:W-:-:S02]  /*17cc0*/  IMAD R24, R23, UR6, RZ ;  /* 0x0000000617187c24 */ /* 0x000fc4000f8e02ff */
[----:B------:R-:W-:Y:S01]  /*17cd0*/  IMAD R23, R22, UR6, RZ ;  /* 0x0000000616177c24 */ /* 0x000fe2000f8e02ff */
[----:B------:R-:W-:Y:S01]  /*17ce0*/  STL [R1+0x118], R27 ;  /* 0x0001181b01007387 */ /* 0x000fe20000100800 */
[----:B------:R-:W-:Y:S02]  /*17cf0*/  IMAD R22, R21, UR6, RZ ;  /* 0x0000000615167c24 */ /* 0x000fe4000f8e02ff */
[----:B------:R-:W-:Y:S01]  /*17d00*/  IMAD R21, R20, UR6, RZ ;  /* 0x0000000614157c24 */ /* 0x000fe2000f8e02ff */
[----:B------:R-:W-:Y:S01]  /*17d10*/  STL [R1+0x124], R26 ;  /* 0x0001241a01007387 */ /* 0x000fe20000100800 */
[----:B------:R-:W-:Y:S02]  /*17d20*/  IMAD R20, R19, UR6, RZ ;  /* 0x0000000613147c24 */ /* 0x000fe4000f8e02ff */
[----:B------:R-:W-:Y:S01]  /*17d30*/  IMAD R19, R18, UR6, RZ ;  /* 0x0000000612137c24 */ /* 0x000fe2000f8e02ff */
[----:B------:R-:W-:Y:S01]  /*17d40*/  STL [R1+0x134], R25 ;  /* 0x0001341901007387 */ /* 0x000fe20000100800 */
[----:B------:R-:W-:-:S03]  /*17d50*/  IMAD R18, R15, UR6, RZ ;  /* 0x000000060f127c24 */ /* 0x000fc6000f8e02ff */
[----:B------:R-:W-:Y:S01]  /*17d60*/  STL [R1+0x140], R24 ;  /* 0x0001401801007387 */ /* 0x000fe20000100800 */
[----:B------:R-:W-:-:S03]  /*17d70*/  IMAD R15, R0, UR6, RZ ;  /* 0x00000006000f7c24 */ /* 0x000fc6000f8e02ff */
[----:B------:R-:W-:Y:S01]  /*17d80*/  STL [R1+0x14c], R23 ;  /* 0x00014c1701007387 */ /* 0x000fe20000100800 */
[----:B------:R-:W-:-:S03]  /*17d90*/  IMAD R0, R6, UR6, RZ ;  /* 0x0000000606007c24 */ /* 0x000fc6000f8e02ff */
[----:B------:R-:W-:Y:S04]  /*17da0*/  STL [R1+0x158], R22 ;  /* 0x0001581601007387 */ /* 0x000fe80000100800 */
[----:B------:R-:W-:Y:S01]  /*17db0*/  STL [R1+0x164], R21 ;  /* 0x0001641501007387 */ /* 0x000fe20000100800 */
[----:B------:R-:W-:-:S03]  /*17dc0*/  IMAD R6, R7, UR6, RZ ;  /* 0x0000000607067c24 */ /* 0x000fc6000f8e02ff */
[----:B------:R-:W-:Y:S04]  /*17dd0*/  STL [R1+0x174], R20 ;  /* 0x0001741401007387 */ /* 0x000fe80000100800 */
[----:B------:R-:W-:Y:S04]  /*17de0*/  STL [R1+0x17c], R19 ;  /* 0x00017c1301007387 */ /* 0x000fe80000100800 */
[----:B------:R-:W-:Y:S04]  /*17df0*/  STL [R1+0x18c], R18 ;  /* 0x00018c1201007387 */ /* 0x000fe80000100800 */
[----:B------:R-:W-:Y:S04]  /*17e00*/  STL [R1+0x198], R15 ;  /* 0x0001980f01007387 */ /* 0x000fe80000100800 */
[----:B------:R0:W-:Y:S04]  /*17e10*/  STL [R1+0x1a4], R0 ;  /* 0x0001a40001007387 */ /* 0x0001e80000100800 */
[----:B------:R1:W-:Y:S01]  /*17e20*/  STL [R1+0x1b0], R6 ;  /* 0x0001b00601007387 */ /* 0x0003e20000100800 */
[----:B0-----:R-:W-:-:S03]  /*17e30*/  IMAD R0, R8, UR6, RZ ;  /* 0x0000000608007c24 */ /* 0x001fc6000f8e02ff */
[----:B------:R0:W-:Y:S01]  /*17e40*/  STL [R1+0x1c0], R5 ;  /* 0x0001c00501007387 */ /* 0x0001e20000100800 */
[----:B-1----:R-:W-:-:S03]  /*17e50*/  IMAD R6, R9, UR6, RZ ;  /* 0x0000000609067c24 */ /* 0x002fc6000f8e02ff */
[----:B------:R1:W-:Y:S01]  /*17e60*/  STL [R1+0x1cc], R0 ;  /* 0x0001cc0001007387 */ /* 0x0003e20000100800 */
[----:B0-----:R-:W-:-:S03]  /*17e70*/  IMAD R5, R14, UR6, RZ ;  /* 0x000000060e057c24 */ /* 0x001fc6000f8e02ff */
[----:B------:R-:W-:Y:S01]  /*17e80*/  STL [R1+0x1d8], R6 ;  /* 0x0001d80601007387 */ /* 0x000fe20000100800 */
[----:B-1----:R-:W-:-:S03]  /*17e90*/  IMAD R0, R3, UR6, RZ ;  /* 0x0000000603007c24 */ /* 0x002fc6000f8e02ff */
[----:B------:R-:W-:Y:S01]  /*17ea0*/  STL [R1+0x1e4], R5 ;  /* 0x0001e40501007387 */ /* 0x000fe20000100800 */
[----:B------:R-:W-:-:S03]  /*17eb0*/  IMAD R3, R10, UR6, RZ ;  /* 0x000000060a037c24 */ /* 0x000fc6000f8e02ff */
[----:B------:R0:W-:Y:S04]  /*17ec0*/  STL [R1+0x1f0], R0 ;  /* 0x0001f00001007387 */ /* 0x0001e80000100800 */
        /* <DEDUP_REMOVED lines=542> */
[----:B------:R-:W-:Y:S02]  /*1a0b0*/  IMAD R25, R25, UR6, RZ ;  /* 0x0000000619197c24 */ /* 0x000fe4000f8e02ff */
[----:B------:R-:W-:-:S02]  /*1a0c0*/  IMAD R24, R24, UR6, RZ ;  /* 0x0000000618187c24 */ /* 0x000fc4000f8e02ff */
[----:B------:R-:W-:Y:S02]  /*1a0d0*/  IMAD R23, R23, UR6, RZ ;  /* 0x0000000617177c24 */ /* 0x000fe4000f8e02ff */
[----:B------:R-:W-:Y:S02]  /*1a0e0*/  IMAD R22, R22, UR6, RZ ;  /* 0x0000000616167c24 */ /* 0x000fe4000f8e02ff */
[----:B------:R-:W-:Y:S02]  /*1a0f0*/  IMAD R21, R21, UR6, RZ ;  /* 0x0000000615157c24 */ /* 0x000fe4000f8e02ff */
[----:B------:R-:W-:Y:S02]  /*1a100*/  IMAD R20, R20, UR6, RZ ;  /* 0x0000000614147c24 */ /* 0x000fe4000f8e02ff */
        /* <DEDUP_REMOVED lines=19> */
[----:B--2---:R-:W-:-:S05]  /*1a240*/  IMAD R28, R28, UR6, RZ ;  /* 0x000000061c1c7c24 */ /* 0x004fca000f8e02ff */
        /* <DEDUP_REMOVED lines=55> */
[----:B0-----:R-:W4:Y:S01]  /*1a5c0*/  LDL.LU R2, [R1+0x1310] ;  /* 0x0013100001027983 */ /* 0x001f220000300800 */
[----:B------:R-:W-:-:S05]  /*1a5d0*/  IMAD R0, R0, UR6, RZ ;  /* 0x0000000600007c24 */ /* 0x000fca000f8e02ff */
[----:B------:R4:W-:Y:S02]  /*1a5e0*/  STL [R1+0x4], R0 ;  /* 0x0000040001007387 */ /* 0x0009e40000100800 */
[----:B----4-:R-:W-:Y:S02]  /*1a5f0*/  IMAD R0, R2, UR6, RZ ;  /* 0x0000000602007c24 */ /* 0x010fe4000f8e02ff */
[----:B------:R-:W4:Y:S01]  /*1a600*/  LDL.LU R2, [R1+0x130c] ;  /* 0x00130c0001027983 */ /* 0x000f220000300800 */
[----:B---3--:R-:W-:Y:S02]  /*1a610*/  IMAD R29, R29, UR6, RZ ;  /* 0x000000061d1d7c24 */ /* 0x008fe4000f8e02ff */
[----:B--2---:R-:W-:Y:S02]  /*1a620*/  IMAD R17, R17, UR6, RZ ;  /* 0x0000000611117c24 */ /* 0x004fe4000f8e02ff */
[----:B------:R-:W-:Y:S01]  /*1a630*/  IMAD R16, R16, UR6, RZ ;  /* 0x0000000610107c24 */ /* 0x000fe2000f8e02ff */
[----:B------:R0:W-:Y:S01]  /*1a640*/  STL [R1+0x12e8], R29 ;  /* 0x0012e81d01007387 */ /* 0x0001e20000100800 */
[----:B------:R-:W-:-:S02]  /*1a650*/  IMAD R13, R13, UR6, RZ ;  /* 0x000000060d0d7c24 */ /* 0x000fc4000f8e02ff */
[----:B------:R-:W-:Y:S01]  /*1a660*/  IMAD R12, R12, UR6, RZ ;  /* 0x000000060c0c7c24 */ /* 0x000fe2000f8e02ff */
[----:B------:R1:W-:Y:S01]  /*1a670*/  STL [R1], R0 ;  /* 0x0000000001007387 */ /* 0x0003e20000100800 */
[----:B------:R-:W-:Y:S02]  /*1a680*/  IMAD R11, R11, UR6, RZ ;  /* 0x000000060b0b7c24 */ /* 0x000fe4000f8e02ff */
[----:B------:R-:W-:Y:S01]  /*1a690*/  IMAD R10, R10, UR6, RZ ;  /* 0x000000060a0a7c24 */ /* 0x000fe2000f8e02ff */
[----:B0-----:R-:W2:Y:S04]  /*1a6a0*/  LDL.LU R29, [R1+0x3ec] ;  /* 0x0003ec00011d7983 */ /* 0x001ea80000300800 */
[----:B------:R-:W-:Y:S01]  /*1a6b0*/  STL [R1+0x12ec], R17 ;  /* 0x0012ec1101007387 */ /* 0x000fe20000100800 */
[----:B-1----:R-:W-:-:S03]  /*1a6c0*/  IMAD R0, R3, UR6, RZ ;  /* 0x0000000603007c24 */ /* 0x002fc6000f8e02ff */
[----:B------:R-:W-:Y:S01]  /*1a6d0*/  STL [R1+0x12f0], R16 ;  /* 0x0012f01001007387 */ /* 0x000fe20000100800 */
[----:B------:R-:W-:-:S03]  /*1a6e0*/  IMAD R4, R4, UR6, RZ ;  /* 0x0000000604047c24 */ /* 0x000fc6000f8e02ff */
[----:B------:R-:W-:Y:S01]  /*1a6f0*/  STL [R1+0x12f4], R13 ;  /* 0x0012f40d01007387 */ /* 0x000fe20000100800 */
[----:B------:R-:W-:-:S03]  /*1a700*/  IMAD R14, R14, UR6, RZ ;  /* 0x000000060e0e7c24 */ /* 0x000fc6000f8e02ff */
[----:B------:R-:W-:Y:S04]  /*1a710*/  STL [R1+0x12f8], R12 ;  /* 0x0012f80c01007387 */ /* 0x000fe80000100800 */
[----:B------:R-:W-:Y:S04]  /*1a720*/  STL [R1+0x12fc], R11 ;  /* 0x0012fc0b01007387 */ /* 0x000fe80000100800 */
[----:B------:R-:W-:Y:S04]  /*1a730*/  STL [R1+0x1300], R10 ;  /* 0x0013000a01007387 */ /* 0x000fe80000100800 */
[----:B------:R4:W-:Y:S04]  /*1a740*/  STL [R1+0x1304], R0 ;  /* 0x0013040001007387 */ /* 0x0009e80000100800 */
[----:B------:R-:W-:Y:S04]  /*1a750*/  STL [R1+0x3a0], R4 ;  /* 0x0003a00401007387 */ /* 0x000fe80000100800 */
[----:B------:R0:W-:Y:S01]  /*1a760*/  STL [R1+0x1308], R14 ;  /* 0x0013080e01007387 */ /* 0x0001e20000100800 */
[----:B----4-:R-:W-:-:S02]  /*1a770*/  LEA R0, P1, R15, R2, 0x1 ;  /* 0x000000020f007211 */ /* 0x010fc400078208ff */
[-C--:B------:R-:W-:Y:S02]  /*1a780*/  LEA R10, P2, R18, R2.reuse, 0x1 ;  /* 0x00000002120a7211 */ /* 0x080fe400078408ff */
[-C--:B------:R-:W-:Y:S01]  /*1a790*/  LEA R3, P3, R19, R2.reuse, 0x1 ;  /* 0x0000000213037211 */ /* 0x080fe200078608ff */
[----:B------:R1:W-:Y:S04]  /*1a7a0*/  STL [R1+0xe68], R0 ;  /* 0x000e680001007387 */ /* 0x0003e80000100800 */
[----:B------:R3:W-:Y:S04]  /*1a7b0*/  STL [R1+0xe6c], R10 ;  /* 0x000e6c0a01007387 */ /* 0x0007e80000100800 */
[----:B0-----:R-:W4:Y:S01]  /*1a7c0*/  LDL.LU R14, [R1+0x74] ;  /* 0x00007400010e7983 */ /* 0x001f220000300800 */
[----:B-1----:R-:W-:-:S03]  /*1a7d0*/  LEA R0, P4, R20, R2, 0x1 ;  /* 0x0000000214007211 */ /* 0x002fc600078808ff */
[----:B------:R0:W-:Y:S01]  /*1a7e0*/  STL [R1+0xe70], R3 ;  /* 0x000e700301007387 */ /* 0x0001e20000100800 */
[----:B---3--:R-:W-:-:S03]  /*1a7f0*/  LEA R10, P6, R22, R2, 0x1 ;  /* 0x00000002160a7211 */ /* 0x008fc600078c08ff */
[----:B------:R1:W-:Y:S01]  /*1a800*/  STL [R1+0xe74], R0 ;  /* 0x000e740001007387 */ /* 0x0003e20000100800 */
[----:B0-----:R-:W-:-:S03]  /*1a810*/  LEA R3, P5, R21, R2, 0x1 ;  /* 0x0000000215037211 */ /* 0x001fc600078a08ff */
[----:B-1----:R-:W3:Y:S04]  /*1a820*/  LDL.LU R0, [R1+0x80] ;  /* 0x0000800001007983 */ /* 0x002ee80000300800 */
[----:B------:R0:W-:Y:S04]  /*1a830*/  STL [R1+0xe78], R3 ;  /* 0x000e780301007387 */ /* 0x0001e80000100800 */
[----:B------:R1:W-:Y:S01]  /*1a840*/  STL [R1+0xe7c], R10 ;  /* 0x000e7c0a01007387 */ /* 0x0003e20000100800 */
[----:B0-----:R-:W-:Y:S02]  /*1a850*/  LEA R3, P0, R23, R2, 0x1 ;  /* 0x0000000217037211 */ /* 0x001fe400078008ff */
[----:B-1----:R-:W-:-:S02]  /*1a860*/  LEA.HI.X.SX32 R10, R15, R6, 0x1, P1 ;  /* 0x000000060f0a7211 */ /* 0x002fc400008f0eff */
[----:B------:R-:W4:Y:S04]  /*1a870*/  LDL.LU R15, [R1+0x68] ;  /* 0x00006800010f7983 */ /* 0x000f280000300800 */
[----:B------:R0:W-:Y:S01]  /*1a880*/  STL [R1+0xe80], R3 ;  /* 0x000e800301007387 */ /* 0x0001e20000100800 */
[----:B------:R-:W-:-:S03]  /*1a890*/  LEA.HI.X.SX32 R11, R18, R6, 0x1, P2 ;  /* 0x00000006120b7211 */ /* 0x000fc600010f0eff */
[----:B0-----:R-:W3:Y:S04]  /*1a8a0*/  LDL.LU R3, [R1+0x8c] ;  /* 0x00008c0001037983 */ /* 0x001ee80000300800 */
[----:B------:R0:W-:Y:S01]  /*1a8b0*/  STL [R1+0xe60], R10 ;  /* 0x000e600a01007387 */ /* 0x0001e20000100800 */
[----:B------:R-:W-:-:S03]  /*1a8c0*/  LEA.HI.X.SX32 R12, R19, R6, 0x1, P3 ;  /* 0x00000006130c7211 */ /* 0x000fc600018f0eff */
[----:B------:R-:W4:Y:S01]  /*1a8d0*/  LDL.LU R18, [R1+0x58] ;  /* 0x0000580001127983 */ /* 0x000f220000300800 */
[----:B0-----:R-:W-:-:S05]  /*1a8e0*/  LEA R10, P1, R24, R2, 0x1 ;  /* 0x00000002180a7211 */ /* 0x001fca00078208ff */
[----:B------:R0:W-:Y:S04]  /*1a8f0*/  STL [R1+0xe64], R10 ;  /* 0x000e640a01007387 */ /* 0x0001e80000100800 */
[----:B0-----:R-:W3:Y:S04]  /*1a900*/  LDL.LU R10, [R1+0x98] ;  /* 0x00009800010a7983 */ /* 0x001ee80000300800 */
[----:B------:R0:W-:Y:S04]  /*1a910*/  STL [R1+0xe58], R11 ;  /* 0x000e580b01007387 */ /* 0x0001e80000100800 */
[----:B------:R-:W4:Y:S01]  /*1a920*/  LDL.LU R19, [R1+0x50] ;  /* 0x0000500001137983 */ /* 0x000f220000300800 */
[----:B0-----:R-:W-:-:S05]  /*1a930*/  LEA R11, P2, R25, R2, 0x1 ;  /* 0x00000002190b7211 */ /* 0x001fca00078408ff */
[----:B------:R0:W-:Y:S04]  /*1a940*/  STL [R1+0xe5c], R11 ;  /* 0x000e5c0b01007387 */ /* 0x0001e80000100800 */
[----:B0-----:R-:W3:Y:S04]  /*1a950*/  LDL.LU R11, [R1+0xa8] ;  /* 0x0000a800010b7983 */ /* 0x001ee80000300800 */
[----:B------:R0:W-:Y:S04]  /*1a960*/  STL [R1+0xe50], R12 ;  /* 0x000e500c01007387 */ /* 0x0001e80000100800 */
[----:B0-----:R-:W3:Y:S01]  /*1a970*/  LDL.LU R12, [R1+0xb4] ;  /* 0x0000b400010c7983 */ /* 0x001ee20000300800 */
[----:B------:R-:W-:-:S02]  /*1a980*/  LEA R16, P3, R26, R2, 0x1 ;  /* 0x000000021a107211 */ /* 0x000fc400078608ff */
[----:B------:R-:W-:-:S03]  /*1a990*/  LEA.HI.X.SX32 R13, R20, R6, 0x1, P4 ;  /* 0x00000006140d7211 */ /* 0x000fc600020f0eff */
[----:B------:R0:W-:Y:S01]  /*1a9a0*/  STL [R1+0xe54], R16 ;  /* 0x000e541001007387 */ /* 0x0001e20000100800 */
[----:B------:R-:W-:-:S03]  /*1a9b0*/  LEA R17, P4, R27, R2, 0x1 ;  /* 0x000000021b117211 */ /* 0x000fc600078808ff */
[----:B------:R1:W-:Y:S01]  /*1a9c0*/  STL [R1+0xe48], R13 ;  /* 0x000e480d01007387 */ /* 0x0003e20000100800 */
[----:B0-----:R-:W-:-:S03]  /*1a9d0*/  LEA.HI.X.SX32 R16, R21, R6, 0x1, P5 ;  /* 0x0000000615107211 */ /* 0x001fc600028f0eff */
[----:B-1----:R-:W3:Y:S01]  /*1a9e0*/  LDL.LU R13, [R1+0xc0] ;  /* 0x0000c000010d7983 */ /* 0x002ee20000300800 */
[----:B------:R-:W-:-:S03]  /*1a9f0*/  LEA R20, P5, R28, R2, 0x1 ;  /* 0x000000021c147211 */ /* 0x000fc600078a08ff */
[----:B------:R0:W-:Y:S04]  /*1aa00*/  STL [R1+0xe4c], R17 ;  /* 0x000e4c1101007387 */ /* 0x0001e80000100800 */
[----:B------:R1:W-:Y:S01]  /*1aa10*/  STL [R1+0xe40], R16 ;  /* 0x000e401001007387 */ /* 0x0003e20000100800 */
[----:B0-----:R-:W-:-:S03]  /*1aa20*/  LEA.HI.X.SX32 R17, R22, R6, 0x1, P6 ;  /* 0x0000000616117211 */ /* 0x001fc600030f0eff */
[----:B-1----:R-:W3:Y:S04]  /*1aa30*/  LDL.LU R16, [R1+0xcc] ;  /* 0x0000cc0001107983 */ /* 0x002ee80000300800 */
[----:B------:R0:W-:Y:S04]  /*1aa40*/  STL [R1+0xe44], R20 ;  /* 0x000e441401007387 */ /* 0x0001e80000100800 */
[----:B------:R1:W-:Y:S01]  /*1aa50*/  STL [R1+0xe38], R17 ;  /* 0x000e381101007387 */ /* 0x0003e20000100800 */
[----:B--2---:R-:W-:Y:S01]  /*1aa60*/  IMAD R4, R29, UR9, RZ ;  /* 0x000000091d047c24 */ /* 0x004fe2000f8e02ff */
[----:B0-----:R-:W-:-:S02]  /*1aa70*/  LEA.HI.X.SX32 R20, R23, R6, 0x1, P0 ;  /* 0x0000000617147211 */ /* 0x001fc400000f0eff */
[----:B-1----:R-:W2:Y:S01]  /*1aa80*/  LDL.LU R17, [R1+0xdc] ;  /* 0x0000dc0001117983 */ /* 0x002ea20000300800 */
[----:B----4-:R-:W-:-:S05]  /*1aa90*/  LEA R21, P6, R19, R2, 0x1 ;  /* 0x0000000213157211 */ /* 0x010fca00078c08ff */
[----:B------:R0:W-:Y:S04]  /*1aaa0*/  STL [R1+0xe3c], R21 ;  /* 0x000e3c1501007387 */ /* 0x0001e80000100800 */
[----:B------:R1:W-:Y:S04]  /*1aab0*/  STL [R1+0xe30], R20 ;  /* 0x000e301401007387 */ /* 0x0003e80000100800 */
[----:B------:R-:W4:Y:S01]  /*1aac0*/  LDL.LU R29, [R1+0xe4] ;  /* 0x0000e400011d7983 */ /* 0x000f220000300800 */
[----:B0-----:R-:W-:Y:S02]  /*1aad0*/  LEA R21, P0, R18, R2, 0x1 ;  /* 0x0000000212157211 */ /* 0x001fe400078008ff */
[----:B-1----:R-:W-:-:S03]  /*1aae0*/  LEA.HI.X.SX32 R20, R24, R6, 0x1, P1 ;  /* 0x0000000618147211 */ /* 0x002fc600008f0eff */
[----:B------:R0:W-:Y:S04]  /*1aaf0*/  STL [R1+0xe34], R21 ;  /* 0x000e341501007387 */ /* 0x0001e80000100800 */
[----:B------:R1:W-:Y:S04]  /*1ab00*/  STL [R1+0xe28], R20 ;  /* 0x000e281401007387 */ /* 0x0003e80000100800 */
[----:B------:R-:W4:Y:S01]  /*1ab10*/  LDL.LU R22, [R1+0xf4] ;  /* 0x0000f40001167983 */ /* 0x000f220000300800 */
[----:B0-----:R-:W-:Y:S02]  /*1ab20*/  LEA R21, P1, R15, R2, 0x1 ;  /* 0x000000020f157211 */ /* 0x001fe400078208ff */
[----:B-1----:R-:W-:-:S03]  /*1ab30*/  LEA.HI.X.SX32 R20, R25, R6, 0x1, P2 ;  /* 0x0000000619147211 */ /* 0x002fc600010f0eff */
[----:B------:R0:W-:Y:S01]  /*1ab40*/  STL [R1+0xe2c], R21 ;  /* 0x000e2c1501007387 */ /* 0x0001e20000100800 */
[----:B------:R-:W-:-:S03]  /*1ab50*/  LEA R23, P2, R14, R2, 0x1 ;  /* 0x000000020e177211 */ /* 0x000fc600078408ff */
[----:B------:R1:W-:Y:S04]  /*1ab60*/  STL [R1+0xe20], R20 ;  /* 0x000e201401007387 */ /* 0x0003e80000100800 */
[----:B0-----:R-:W4:Y:S01]  /*1ab70*/  LDL.LU R21, [R1+0x100] ;  /* 0x0001000001157983 */ /* 0x001f220000300800 */
[----:B-1----:R-:W-:-:S03]  /*1ab80*/  LEA.HI.X.SX32 R20, R26, R6, 0x1, P3 ;  /* 0x000000061a147211 */ /* 0x002fc600018f0eff */
[----:B------:R-:W-:Y:S04]  /*1ab90*/  STL [R1+0xe24], R23 ;  /* 0x000e241701007387 */ /* 0x000fe80000100800 */
[----:B------:R0:W-:Y:S01]  /*1aba0*/  STL [R1+0xe18], R20 ;  /* 0x000e181401007387 */ /* 0x0001e20000100800 */
[----:B---3--:R-:W-:-:S03]  /*1abb0*/  LEA R24, P3, R0, R2, 0x1 ;  /* 0x0000000200187211 */ /* 0x008fc600078608ff */
[----:B0-----:R-:W3:Y:S01]  /*1abc0*/  LDL.LU R20, [R1+0x10c] ;  /* 0x00010c0001147983 */ /* 0x001ee20000300800 */
[----:B------:R-:W-:Y:S02]  /*1abd0*/  LEA.HI.X.SX32 R23, R27, R6, 0x1, P4 ;  /* 0x000000061b177211 */ /* 0x000fe400020f0eff */
[----:B------:R-:W-:Y:S01]  /*1abe0*/  LEA R25, P4, R3, R2, 0x1 ;  /* 0x0000000203197211 */ /* 0x000fe200078808ff */
[----:B------:R0:W-:Y:S04]  /*1abf0*/  STL [R1+0xe1c], R24 ;  /* 0x000e1c1801007387 */ /* 0x0001e80000100800 */
[----:B------:R1:W-:Y:S01]  /*1ac00*/  STL [R1+0xe10], R23 ;  /* 0x000e101701007387 */ /* 0x0003e20000100800 */
[----:B0-----:R-:W-:-:S03]  /*1ac10*/  LEA.HI.X.SX32 R24, R28, R6, 0x1, P5 ;  /* 0x000000061c187211 */ /* 0x001fc600028f0eff */
[----:B-1----:R-:W3:Y:S04]  /*1ac20*/  LDL.LU R23, [R1+0x118] ;  /* 0x0001180001177983 */ /* 0x002ee80000300800 */
[----:B------:R-:W-:Y:S04]  /*1ac30*/  STL [R1+0xe14], R25 ;  /* 0x000e141901007387 */ /* 0x000fe80000100800 */
[----:B------:R0:W-:Y:S02]  /*1ac40*/  STL [R1+0x6a4], R24 ;  /* 0x0006a41801007387 */ /* 0x0001e40000100800 */
[----:B0-----:R-:W-:-:S02]  /*1ac50*/  LEA.HI.X.SX32 R24, R19, R6, 0x1, P6 ;  /* 0x0000000613187211 */ /* 0x001fc400030f0eff */
[----:B------:R-:W3:Y:S01]  /*1ac60*/  LDL.LU R19, [R1+0x124] ;  /* 0x0001240001137983 */ /* 0x000ee20000300800 */
[----:B------:R-:W-:-:S05]  /*1ac70*/  LEA R25, P5, R10, R2, 0x1 ;  /* 0x000000020a197211 */ /* 0x000fca00078a08ff */
[----:B------:R-:W-:Y:S04]  /*1ac80*/  STL [R1+0x6c4], R25 ;  /* 0x0006c41901007387 */ /* 0x000fe80000100800 */
[----:B------:R0:W-:Y:S02]  /*1ac90*/  STL [R1+0x6a8], R24 ;  /* 0x0006a81801007387 */ /* 0x0001e40000100800 */
[----:B0-----:R-:W-:Y:S02]  /*1aca0*/  LEA.HI.X.SX32 R24, R18, R6, 0x1, P0 ;  /* 0x0000000612187211 */ /* 0x001fe400000f0eff */
[----:B------:R-:W3:Y:S01]  /*1acb0*/  LDL.LU R18, [R1+0x134] ;  /* 0x0001340001127983 */ /* 0x000ee20000300800 */
[----:B------:R-:W-:-:S05]  /*1acc0*/  LEA R25, P6, R11, R2, 0x1 ;  /* 0x000000020b197211 */ /* 0x000fca00078c08ff */
[----:B------:R0:W-:Y:S04]  /*1acd0*/  STL [R1+0x6cc], R25 ;  /* 0x0006cc1901007387 */ /* 0x0001e80000100800 */
[----:B------:R1:W-:Y:S01]  /*1ace0*/  STL [R1+0x6ac], R24 ;  /* 0x0006ac1801007387 */ /* 0x0003e20000100800 */
[----:B0-----:R-:W-:Y:S02]  /*1acf0*/  LEA R25, P0, R12, R2, 0x1 ;  /* 0x000000020c197211 */ /* 0x001fe400078008ff */
[-C--:B-1----:R-:W-:Y:S02]  /*1ad00*/  LEA.HI.X.SX32 R24, R15, R6.reuse, 0x1, P1 ;  /* 0x000000060f187211 */ /* 0x082fe400008f0eff */
[----:B------:R-:W3:Y:S04]  /*1ad10*/  LDL.LU R15, [R1+0x140] ;  /* 0x00014000010f7983 */ /* 0x000ee80000300800 */
[----:B------:R-:W-:Y:S04]  /*1ad20*/  STL [R1+0x6d4], R25 ;  /* 0x0006d41901007387 */ /* 0x000fe80000100800 */
[----:B------:R0:W-:Y:S02]  /*1ad30*/  STL [R1+0x6b0], R24 ;  /* 0x0006b01801007387 */ /* 0x0001e40000100800 */
[----:B0-----:R-:W-:-:S02]  /*1ad40*/  LEA.HI.X.SX32 R24, R14, R6, 0x1, P2 ;  /* 0x000000060e187211 */ /* 0x001fc400010f0eff */
[----:B------:R-:W3:Y:S01]  /*1ad50*/  LDL.LU R14, [R1+0x14c] ;  /* 0x00014c00010e7983 */ /* 0x000ee20000300800 */
[----:B------:R-:W-:-:S05]  /*1ad60*/  LEA R25, P1, R13, R2, 0x1 ;  /* 0x000000020d197211 */ /* 0x000fca00078208ff */
[----:B------:R0:W-:Y:S04]  /*1ad70*/  STL [R1+0x6dc], R25 ;  /* 0x0006dc1901007387 */ /* 0x0001e80000100800 */
[----:B------:R1:W-:Y:S01]  /*1ad80*/  STL [R1+0x6b4], R24 ;  /* 0x0006b41801007387 */ /* 0x0003e20000100800 */
[----:B0-----:R-:W-:Y:S02]  /*1ad90*/  LEA R25, P2, R16, R2, 0x1 ;  /* 0x0000000210197211 */ /* 0x001fe400078408ff */
[----:B-1----:R-:W-:Y:S02]  /*1ada0*/  LEA.HI.X.SX32 R24, R0, R6, 0x1, P3 ;  /* 0x0000000600187211 */ /* 0x002fe400018f0eff */
[----:B------:R-:W3:Y:S04]  /*1adb0*/  LDL.LU R0, [R1+0x158] ;  /* 0x0001580001007983 */ /* 0x000ee80000300800 */
[----:B------:R2:W-:Y:S04]  /*1adc0*/  STL [R1+0x6e4], R25 ;  /* 0x0006e41901007387 */ /* 0x0005e80000100800 */
[----:B------:R0:W-:Y:S01]  /*1add0*/  STL [R1+0x6b8], R24 ;  /* 0x0006b81801007387 */ /* 0x0001e20000100800 */
[----:B--2---:R-:W-:-:S02]  /*1ade0*/  LEA R25, P3, R17, R2, 0x1 ;  /* 0x0000000211197211 */ /* 0x004fc400078608ff */
[-C--:B0-----:R-:W-:Y:S02]  /*1adf0*/  LEA.HI.X.SX32 R24, R3, R6.reuse, 0x1, P4 ;  /* 0x0000000603187211 */ /* 0x081fe400020f0eff */
[----:B------:R-:W2:Y:S04]  /*1ae00*/  LDL.LU R3, [R1+0x164] ;  /* 0x0001640001037983 */ /* 0x000ea80000300800 */
[----:B------:R-:W-:Y:S04]  /*1ae10*/  STL [R1+0x6ec], R25 ;  /* 0x0006ec1901007387 */ /* 0x000fe80000100800 */
[----:B------:R0:W-:Y:S02]  /*1ae20*/  STL [R1+0x6bc], R24 ;  /* 0x0006bc1801007387 */ /* 0x0001e40000100800 */
[----:B0-----:R-:W-:-:S02]  /*1ae30*/  LEA.HI.X.SX32 R24, R10, R6, 0x1, P5 ;  /* 0x000000060a187211 */ /* 0x001fc400028f0eff */
[----:B------:R-:W2:Y:S01]  /*1ae40*/  LDL.LU R10, [R1+0x174] ;  /* 0x00017400010a7983 */ /* 0x000ea20000300800 */
[----:B----4-:R-:W-:-:S05]  /*1ae50*/  LEA R25, P4, R29, R2, 0x1 ;  /* 0x000000021d197211 */ /* 0x010fca00078808ff */
[----:B------:R0:W-:Y:S04]  /*1ae60*/  STL [R1+0x6f4], R25 ;  /* 0x0006f41901007387 */ /* 0x0001e80000100800 */
[----:B------:R1:W-:Y:S01]  /*1ae70*/  STL [R1+0x6c0], R24 ;  /* 0x0006c01801007387 */ /* 0x0003e20000100800 */
[----:B0-----:R-:W-:Y:S02]  /*1ae80*/  LEA R25, P5, R22, R2, 0x1 ;  /* 0x0000000216197211 */ /* 0x001fe400078a08ff */
[----:B-1----:R-:W-:Y:S02]  /*1ae90*/  LEA.HI.X.SX32 R24, R11, R6, 0x1, P6 ;  /* 0x000000060b187211 */ /* 0x002fe400030f0eff */
[----:B------:R-:W4:Y:S04]  /*1aea0*/  LDL.LU R11, [R1+0x17c] ;  /* 0x00017c00010b7983 */ /* 0x000f280000300800 */
[----:B------:R0:W-:Y:S04]  /*1aeb0*/  STL [R1+0x6fc], R25 ;  /* 0x0006fc1901007387 */ /* 0x0001e80000100800 */
[----:B------:R1:W-:Y:S01]  /*1aec0*/  STL [R1+0x6c8], R24 ;  /* 0x0006c81801007387 */ /* 0x0003e20000100800 */
[----:B0-----:R-:W-:-:S02]  /*1aed0*/  LEA R25, P6, R21, R2, 0x1 ;  /* 0x0000000215197211 */ /* 0x001fc400078c08ff */
[----:B-1----:R-:W-:Y:S02]  /*1aee0*/  LEA.HI.X.SX32 R24, R12, R6, 0x1, P0 ;  /* 0x000000060c187211 */ /* 0x002fe400000f0eff */
[----:B------:R-:W4:Y:S04]  /*1aef0*/  LDL.LU R12, [R1+0x18c] ;  /* 0x00018c00010c7983 */ /* 0x000f280000300800 */
[----:B------:R3:W-:Y:S04]  /*1af00*/  STL [R1+0x704], R25 ;  /* 0x0007041901007387 */ /* 0x0007e80000100800 */
[----:B------:R0:W-:Y:S01]  /*1af10*/  STL [R1+0x6d0], R24 ;  /* 0x0006d01801007387 */ /* 0x0001e20000100800 */
[----:B---3--:R-:W-:-:S02]  /*1af20*/  LEA R25, P0, R20, R2, 0x1 ;  /* 0x0000000214197211 */ /* 0x008fc400078008ff */
[-C--:B0-----:R-:W-:Y:S02]  /*1af30*/  LEA.HI.X.SX32 R24, R13, R6.reuse, 0x1, P1 ;  /* 0x000000060d187211 */ /* 0x081fe400008f0eff */
        /* <DEDUP_REMOVED lines=33> */
[----:B--2---:R-:W-:Y:S02]  /*1b150*/  LEA R25, P0, R3, R2, 0x1 ;  /* 0x0000000203197211 */ /* 0x004fe400078008ff */
[----:B0-----:R-:W-:Y:S02]  /*1b160*/  LEA.HI.X.SX32 R24, R23, R6, 0x1, P1 ;  /* 0x0000000617187211 */ /* 0x001fe400008f0eff */
[----:B------:R-:W2:Y:S04]  /*1b170*/  LDL.LU R23, [R1+0x1f0] ;  /* 0x0001f00001177983 */ /* 0x000ea80000300800 */
[----:B------:R0:W-:Y:S04]  /*1b180*/  STL [R1+0x744], R25 ;  /* 0x0007441901007387 */ /* 0x0001e80000100800 */
[----:B------:R1:W-:Y:S01]  /*1b190*/  STL [R1+0x710], R24 ;  /* 0x0007101801007387 */ /* 0x0003e20000100800 */
[----:B0-----:R-:W-:-:S02]  /*1b1a0*/  LEA R25, P1, R10, R2, 0x1 ;  /* 0x000000020a197211 */ /* 0x001fc400078208ff */
[-C--:B-1----:R-:W-:Y:S02]  /*1b1b0*/  LEA.HI.X.SX32 R24, R19, R6.reuse, 0x1, P2 ;  /* 0x0000000613187211 */ /* 0x082fe400010f0eff */
[----:B------:R-:W2:Y:S04]  /*1b1c0*/  LDL.LU R19, [R1+0x200] ;  /* 0x0002000001137983 */ /* 0x000ea80000300800 */
[----:B------:R-:W-:Y:S04]  /*1b1d0*/  STL [R1+0x74c], R25 ;  /* 0x00074c1901007387 */ /* 0x000fe80000100800 */
[----:B------:R0:W-:Y:S02]  /*1b1e0*/  STL [R1+0x718], R24 ;  /* 0x0007181801007387 */ /* 0x0001e40000100800 */
[----:B0-----:R-:W-:-:S02]  /*1b1f0*/  LEA.HI.X.SX32 R24, R18, R6, 0x1, P3 ;  /* 0x0000000612187211 */ /* 0x001fc400018f0eff */
[----:B------:R-:W2:Y:S01]  /*1b200*/  LDL.LU R18, [R1+0x208] ;  /* 0x0002080001127983 */ /* 0x000ea20000300800 */
[----:B----4-:R-:W-:-:S05]  /*1b210*/  LEA R25, P2, R11, R2, 0x1 ;  /* 0x000000020b197211 */ /* 0x010fca00078408ff */
[----:B------:R-:W-:Y:S04]  /*1b220*/  STL [R1+0x754], R25 ;  /* 0x0007541901007387 */ /* 0x000fe80000100800 */
[----:B------:R0:W-:Y:S02]  /*1b230*/  STL [R1+0x720], R24 ;  /* 0x0007201801007387 */ /* 0x0001e40000100800 */
[----:B0-----:R-:W-:Y:S02]  /*1b240*/  LEA.HI.X.SX32 R24, R15, R6, 0x1, P4 ;  /* 0x000000060f187211 */ /* 0x001fe400020f0eff */
[----:B------:R-:W4:Y:S01]  /*1b250*/  LDL.LU R15, [R1+0x218] ;  /* 0x00021800010f7983 */ /* 0x000f220000300800 */
[----:B------:R-:W-:-:S05]  /*1b260*/  LEA R25, P3, R12, R2, 0x1 ;  /* 0x000000020c197211 */ /* 0x000fca00078608ff */
[----:B------:R3:W-:Y:S04]  /*1b270*/  STL [R1+0x75c], R25 ;  /* 0x00075c1901007387 */ /* 0x0007e80000100800 */
[----:B------:R0:W-:Y:S01]  /*1b280*/  STL [R1+0x728], R24 ;  /* 0x0007281801007387 */ /* 0x0001e20000100800 */
[----:B---3--:R-:W-:Y:S02]  /*1b290*/  LEA R25, P4, R13, R2, 0x1 ;  /* 0x000000020d197211 */ /* 0x008fe400078808ff */
[----:B0-----:R-:W-:Y:S02]  /*1b2a0*/  LEA.HI.X.SX32 R24, R14, R6, 0x1, P5 ;  /* 0x000000060e187211 */ /* 0x001fe400028f0eff */
[----:B------:R-:W3:Y:S04]  /*1b2b0*/  LDL.LU R14, [R1+0x224] ;  /* 0x00022400010e7983 */ /* 0x000ee80000300800 */
[----:B------:R0:W-:Y:S04]  /*1b2c0*/  STL [R1+0x764], R25 ;  /* 0x0007641901007387 */ /* 0x0001e80000100800 */
[----:B------:R1:W-:Y:S01]  /*1b2d0*/  STL [R1+0x730], R24 ;  /* 0x0007301801007387 */ /* 0x0003e20000100800 */
[----:B0-----:R-:W-:-:S02]  /*1b2e0*/  LEA R25, P5, R16, R2, 0x1 ;  /* 0x0000000210197211 */ /* 0x001fc400078a08ff */
        /* <DEDUP_REMOVED lines=31> */
[----:B--2---:R-:W-:-:S05]  /*1b4e0*/  LEA R25, P4, R23, R2, 0x1 ;  /* 0x0000000217197211 */ /* 0x004fca00078808ff */
[----:B------:R0:W-:Y:S04]  /*1b4f0*/  STL [R1+0x79c], R25 ;  /* 0x00079c1901007387 */ /* 0x0001e80000100800 */
[----:B------:R1:W-:Y:S01]  /*1b500*/  STL [R1+0x768], R24 ;  /* 0x0007681801007387 */ /* 0x0003e20000100800 */
[----:B0-----:R-:W-:Y:S02]  /*1b510*/  LEA R25, P5, R19, R2, 0x1 ;  /* 0x0000000213197211 */ /* 0x001fe400078a08ff */
[----:B-1----:R-:W-:Y:S02]  /*1b520*/  LEA.HI.X.SX32 R24, R17, R6, 0x1, P6 ;  /* 0x0000000611187211 */ /* 0x002fe400030f0eff */
        /* <DEDUP_REMOVED lines=15> */
[----:B---3--:R-:W-:-:S05]  /*1b620*/  LEA R25, P1, R14, R2, 0x1 ;  /* 0x000000020e197211 */ /* 0x008fca00078208ff */
[----:B------:R-:W-:Y:S04]  /*1b630*/  STL [R1+0x7bc], R25 ;  /* 0x0007bc1901007387 */ /* 0x000fe80000100800 */
[----:B------:R0:W-:Y:S02]  /*1b640*/  STL [R1+0x788], R24 ;  /* 0x0007881801007387 */ /* 0x0001e40000100800 */
[----:B0-----:R-:W-:Y:S02]  /*1b650*/  LEA.HI.X.SX32 R24, R20, R6, 0x1, P3 ;  /* 0x0000000614187211 */ /* 0x001fe400018f0eff */
[----:B------:R-:W-:Y:S01]  /*1b660*/  LEA R25, P2, R0, R2, 0x1 ;  /* 0x0000000200197211 */ /* 0x000fe200078408ff */
        /* <DEDUP_REMOVED lines=276> */
[----:B------:R-:W-:Y:S04]  /*1c7b0*/  STL [R1+0x97c], R25 ;  /* 0x00097c1901007387 */ /* 0x000fe80000100800 */
[----:B------:R0:W-:Y:S02]  /*1c7c0*/  STL [R1+0x948], R24 ;  /* 0x0009481801007387 */ /* 0x0001e40000100800 */
[----:B0-----:R-:W-:Y:S02]  /*1c7d0*/  LEA.HI.X.SX32 R24, R14, R6, 0x1, P3 ;  /* 0x000000060e187211 */ /* 0x001fe400018f0eff */
[-C--:B------:R-:W-:Y:S01]  /*1c7e0*/  LEA R25, P2, R13, R2.reuse, 0x1 ;  /* 0x000000020d197211 */ /* 0x080fe200078408ff */
        /* <DEDUP_REMOVED lines=59> */
[----:B------:R-:W2:Y:S01]  /*1cba0*/  LDL.LU R20, [R1+0x26c] ;  /* 0x00026c0001147983 */ /* 0x000ea20000300800 */
[----:B------:R-:W-:-:S05]  /*1cbb0*/  LEA R25, P0, R0, R2, 0x1 ;  /* 0x0000000200197211 */ /* 0x000fca00078008ff */
[----:B------:R-:W-:Y:S04]  /*1cbc0*/  STL [R1+0x9e4], R25 ;  /* 0x0009e41901007387 */ /* 0x000fe80000100800 */
[----:B------:R0:W-:Y:S02]  /*1cbd0*/  STL [R1+0x9b0], R24 ;  /* 0x0009b01801007387 */ /* 0x0001e40000100800 */
[----:B0-----:R-:W-:Y:S02]  /*1cbe0*/  LEA.HI.X.SX32 R24, R23, R6, 0x1, P2 ;  /* 0x0000000617187211 */ /* 0x001fe400010f0eff */
[----:B------:R-:W-:Y:S01]  /*1cbf0*/  LEA R25, P1, R3, R2, 0x1 ;  /* 0x0000000203197211 */ /* 0x000fe200078208ff */
        /* <DEDUP_REMOVED lines=245> */
[----:B------:R-:W-:Y:S02]  /*1db50*/  LEA.HI.X.SX32 R23, R23, R6, 0x1, P4 ;  /* 0x0000000617177211 */ /* 0x000fe400020f0eff */
[----:B----4-:R-:W-:-:S05]  /*1db60*/  LEA R25, P1, R14, R2, 0x1 ;  /* 0x000000020e197211 */ /* 0x010fca00078208ff */
[----:B------:R-:W-:Y:S04]  /*1db70*/  STL [R1+0xb74], R25 ;  /* 0x000b741901007387 */ /* 0x000fe80000100800 */
[----:B------:R0:W-:Y:S02]  /*1db80*/  STL [R1+0xb40], R24 ;  /* 0x000b401801007387 */ /* 0x0001e40000100800 */
[----:B0-----:R-:W-:Y:S02]  /*1db90*/  LEA.HI.X.SX32 R24, R20, R6, 0x1, P3 ;  /* 0x0000000614187211 */ /* 0x001fe400018f0eff */
[----:B------:R-:W4:Y:S01]  /*1dba0*/  LDL.LU R20, [R1+0x144] ;  /* 0x0001440001147983 */ /* 0x000f220000300800 */
[----:B---3--:R-:W-:-:S05]  /*1dbb0*/  LEA R25, P2, R0, R2, 0x1 ;  /* 0x0000000200197211 */ /* 0x008fca00078408ff */
[----:B------:R-:W-:Y:S04]  /*1dbc0*/  STL [R1+0xb7c], R25 ;  /* 0x000b7c1901007387 */ /* 0x000fe80000100800 */
[----:B------:R0:W-:Y:S04]  /*1dbd0*/  STL [R1+0xb48], R24 ;  /* 0x000b481801007387 */ /* 0x0001e80000100800 */
[----:B0-----:R-:W3:Y:S01]  /*1dbe0*/  LDL.LU R24, [R1+0x13c] ;  /* 0x00013c0001187983 */ /* 0x001ee20000300800 */
        /* <DEDUP_REMOVED lines=22> */
[----:B------:R0:W-:Y:S01]  /*1dd50*/  STL [R1+0xb70], R23 ;  /* 0x000b701701007387 */ /* 0x0001e20000100800 */
[----:B------:R-:W-:-:S03]  /*1dd60*/  LEA.HI.X.SX32 R0, R0, R6, 0x1, P2 ;  /* 0x0000000600007211 */ /* 0x000fc600010f0eff */
[----:B0-----:R-:W3:Y:S01]  /*1dd70*/  LDL.LU R23, [R1+0x120] ;  /* 0x0001200001177983 */ /* 0x001ee20000300800 */
[----:B------:R-:W-:Y:S02]  /*1dd80*/  LEA R25, P1, R16, R2, 0x1 ;  /* 0x0000000210197211 */ /* 0x000fe400078208ff */
[----:B------:R-:W-:-:S03]  /*1dd90*/  LEA.HI.X.SX32 R3, R3, R6, 0x1, P3 ;  /* 0x0000000603037211 */ /* 0x000fc600018f0eff */
        /* <DEDUP_REMOVED lines=8> */
[----:B--2---:R-:W-:-:S05]  /*1de20*/  LEA R25, P3, R29, R2, 0x1 ;  /* 0x000000021d197211 */ /* 0x004fca00078608ff */
[----:B------:R-:W-:Y:S04]  /*1de30*/  STL [R1+0xbbc], R25 ;  /* 0x000bbc1901007387 */ /* 0x000fe80000100800 */
[----:B------:R0:W-:Y:S01]  /*1de40*/  STL [R1+0xb88], R3 ;  /* 0x000b880301007387 */ /* 0x0001e20000100800 */
[-C--:B------:R-:W-:Y:S02]  /*1de50*/  LEA.HI.X.SX32 R12, R12, R6.reuse, 0x1, P6 ;  /* 0x000000060c0c7211 */ /* 0x080fe400030f0eff */
[----:B0-----:R-:W-:Y:S02]  /*1de60*/  LEA.HI.X.SX32 R3, R11, R6, 0x1, P5 ;  /* 0x000000060b037211 */ /* 0x001fe400028f0eff */
[----:B------:R-:W2:Y:S01]  /*1de70*/  LDL.LU R11, [R1+0x110] ;  /* 0x00011000010b7983 */ /* 0x000ea20000300800 */
[----:B------:R-:W-:-:S05]  /*1de80*/  LEA R25, P4, R22, R2, 0x1 ;  /* 0x0000000216197211 */ /* 0x000fca00078808ff */
[----:B------:R-:W-:Y:S04]  /*1de90*/  STL [R1+0xbc4], R25 ;  /* 0x000bc41901007387 */ /* 0x000fe80000100800 */
[----:B------:R0:W-:Y:S01]  /*1dea0*/  STL [R1+0xb90], R3 ;  /* 0x000b900301007387 */ /* 0x0001e20000100800 */
[----:B------:R-:W-:-:S03]  /*1deb0*/  LEA.HI.X.SX32 R13, R13, R6, 0x1, P0 ;  /* 0x000000060d0d7211 */ /* 0x000fc600000f0eff */
[----:B0-----:R-:W2:Y:S01]  /*1dec0*/  LDL.LU R3, [R1+0x108] ;  /* 0x0001080001037983 */ /* 0x001ea20000300800 */
[----:B------:R-:W-:-:S05]  /*1ded0*/  LEA R25, P5, R21, R2, 0x1 ;  /* 0x0000000215197211 */ /* 0x000fca00078a08ff */
[----:B------:R-:W-:Y:S04]  /*1dee0*/  STL [R1+0xbcc], R25 ;  /* 0x000bcc1901007387 */ /* 0x000fe80000100800 */
[----:B------:R0:W-:Y:S04]  /*1def0*/  STL [R1+0xb98], R12 ;  /* 0x000b980c01007387 */ /* 0x0001e80000100800 */
[----:B0-----:R-:W2:Y:S01]  /*1df00*/  LDL.LU R12, [R1+0x104] ;  /* 0x00010400010c7983 */ /* 0x001ea20000300800 */
[-C--:B------:R-:W-:Y:S02]  /*1df10*/  LEA.HI.X.SX32 R16, R16, R6.reuse, 0x1, P1 ;  /* 0x0000000610107211 */ /* 0x080fe400008f0eff */
[----:B------:R-:W-:-:S02]  /*1df20*/  LEA.HI.X.SX32 R17, R17, R6, 0x1, P2 ;  /* 0x0000000611117211 */ /* 0x000fc400010f0eff */
[----:B------:R-:W-:Y:S02]  /*1df30*/  LEA.HI.X.SX32 R26, R29, R6, 0x1, P3 ;  /* 0x000000061d1a7211 */ /* 0x000fe400018f0eff */
[----:B----4-:R-:W-:-:S05]  /*1df40*/  LEA R25, P6, R20, R2, 0x1 ;  /* 0x0000000214197211 */ /* 0x010fca00078c08ff */
[----:B------:R-:W-:Y:S04]  /*1df50*/  STL [R1+0xbd4], R25 ;  /* 0x000bd41901007387 */ /* 0x000fe80000100800 */
[----:B------:R0:W-:Y:S04]  /*1df60*/  STL [R1+0xba0], R13 ;  /* 0x000ba00d01007387 */ /* 0x0001e80000100800 */
[----:B0-----:R-:W4:Y:S01]  /*1df70*/  LDL.LU R13, [R1+0xfc] ;  /* 0x0000fc00010d7983 */ /* 0x001f220000300800 */
[----:B---3--:R-:W-:-:S05]  /*1df80*/  LEA R25, P0, R24, R2, 0x1 ;  /* 0x0000000218197211 */ /* 0x008fca00078008ff */
[----:B------:R-:W-:Y:S04]  /*1df90*/  STL [R1+0xbdc], R25 ;  /* 0x000bdc1901007387 */ /* 0x000fe80000100800 */
[----:B------:R0:W-:Y:S04]  /*1dfa0*/  STL [R1+0xba8], R16 ;  /* 0x000ba81001007387 */ /* 0x0001e80000100800 */
[----:B0-----:R-:W3:Y:S01]  /*1dfb0*/  LDL.LU R16, [R1+0xf8] ;  /* 0x0000f80001107983 */ /* 0x001ee20000300800 */
[----:B------:R-:W-:-:S05]  /*1dfc0*/  LEA R25, P1, R19, R2, 0x1 ;  /* 0x0000000213197211 */ /* 0x000fca00078208ff */
[----:B------:R-:W-:Y:S04]  /*1dfd0*/  STL [R1+0xbe4], R25 ;  /* 0x000be41901007387 */ /* 0x000fe80000100800 */
[----:B------:R0:W-:Y:S04]  /*1dfe0*/  STL [R1+0xbb0], R17 ;  /* 0x000bb01101007387 */ /* 0x0001e80000100800 */
[----:B0-----:R-:W3:Y:S01]  /*1dff0*/  LDL.LU R17, [R1+0xf0] ;  /* 0x0000f00001117983 */ /* 0x001ee20000300800 */
[----:B------:R-:W-:-:S05]  /*1e000*/  LEA R25, P2, R18, R2, 0x1 ;  /* 0x0000000212197211 */ /* 0x000fca00078408ff */
[----:B------:R-:W-:Y:S04]  /*1e010*/  STL [R1+0xbec], R25 ;  /* 0x000bec1901007387 */ /* 0x000fe80000100800 */
[----:B------:R0:W-:Y:S04]  /*1e020*/  STL [R1+0xbb8], R26 ;  /* 0x000bb81a01007387 */ /* 0x0001e80000100800 */
[----:B------:R-:W3:Y:S01]  /*1e030*/  LDL.LU R29, [R1+0xec] ;  /* 0x0000ec00011d7983 */ /* 0x000ee20000300800 */
[----:B0-----:R-:W-:Y:S02]  /*1e040*/  LEA.HI.X.SX32 R26, R22, R6, 0x1, P4 ;  /* 0x00000006161a7211 */ /* 0x001fe400020f0eff */
[----:B------:R-:W-:-:S05]  /*1e050*/  LEA R25, P3, R15, R2, 0x1 ;  /* 0x000000020f197211 */ /* 0x000fca00078608ff */
[----:B------:R0:W-:Y:S04]  /*1e060*/  STL [R1+0xbf4], R25 ;  /* 0x000bf41901007387 */ /* 0x0001e80000100800 */
[----:B------:R-:W3:Y:S04]  /*1e070*/  LDL.LU R22, [R1+0xe8] ;  /* 0x0000e80001167983 */ /* 0x000ee80000300800 */
[----:B------:R1:W-:Y:S01]  /*1e080*/  STL [R1+0xbc0], R26 ;  /* 0x000bc01a01007387 */ /* 0x0003e20000100800 */
[----:B0-----:R-:W-:Y:S02]  /*1e090*/  LEA R25, P4, R14, R2, 0x1 ;  /* 0x000000020e197211 */ /* 0x001fe400078808ff */
[----:B-1----:R-:W-:-:S03]  /*1e0a0*/  LEA.HI.X.SX32 R26, R21, R6, 0x1, P5 ;  /* 0x00000006151a7211 */ /* 0x002fc600028f0eff */
        /* <DEDUP_REMOVED lines=9> */
[----:B-1----:R-:W-:-:S02]  /*1e140*/  LEA.HI.X.SX32 R26, R24, R6, 0x1, P0 ;  /* 0x00000006181a7211 */ /* 0x002fc400000f0eff */
[----:B------:R-:W-:Y:S01]  /*1e150*/  LEA.HI.X.SX32 R24, R19, R6, 0x1, P1 ;  /* 0x0000000613187211 */ /* 0x000fe200008f0eff */
[----:B------:R0:W-:Y:S04]  /*1e160*/  STL [R1+0xc0c], R25 ;  /* 0x000c0c1901007387 */ /* 0x0001e80000100800 */
[----:B------:R-:W-:Y:S04]  /*1e170*/  STL [R1+0xbd8], R26 ;  /* 0x000bd81a01007387 */ /* 0x000fe80000100800 */
[----:B------:R-:W3:Y:S01]  /*1e180*/  LDL.LU R19, [R1+0xd4] ;  /* 0x0000d40001137983 */ /* 0x000ee20000300800 */
[----:B0-----:R-:W-:-:S05]  /*1e190*/  LEA R25, P0, R10, R2, 0x1 ;  /* 0x000000020a197211 */ /* 0x001fca00078008ff */
[----:B------:R-:W-:Y:S04]  /*1e1a0*/  STL [R1+0xc14], R25 ;  /* 0x000c141901007387 */ /* 0x000fe80000100800 */
[----:B------:R0:W-:Y:S02]  /*1e1b0*/  STL [R1+0xbe0], R24 ;  /* 0x000be01801007387 */ /* 0x0001e40000100800 */
[----:B0-----:R-:W-:Y:S02]  /*1e1c0*/  LEA.HI.X.SX32 R24, R18, R6, 0x1, P2 ;  /* 0x0000000612187211 */ /* 0x001fe400010f0eff */
        /* <DEDUP_REMOVED lines=8> */
[----:B------:R0:W-:Y:S01]  /*1e250*/  STL [R1+0xbf0], R24 ;  /* 0x000bf01801007387 */ /* 0x0001e20000100800 */
[-C--:B------:R-:W-:Y:S02]  /*1e260*/  LEA.HI.X.SX32 R23, R23, R6.reuse, 0x1, P5 ;  /* 0x0000000617177211 */ /* 0x080fe400028f0eff */
[----:B0-----:R-:W-:Y:S02]  /*1e270*/  LEA.HI.X.SX32 R24, R14, R6, 0x1, P4 ;  /* 0x000000060e187211 */ /* 0x001fe400020f0eff */
[----:B------:R-:W-:Y:S01]  /*1e280*/  LEA R25, P3, R12, R2, 0x1 ;  /* 0x000000020c197211 */ /* 0x000fe200078608ff */
[----:B------:R-:W2:Y:S04]  /*1e290*/  LDL.LU R14, [R1+0xc4] ;  /* 0x0000c400010e7983 */ /* 0x000ea80000300800 */
[----:B------:R-:W-:Y:S04]  /*1e2a0*/  STL [R1+0xc2c], R25 ;  /* 0x000c2c1901007387 */ /* 0x000fe80000100800 */
[----:B------:R0:W-:Y:S04]  /*1e2b0*/  STL [R1+0xbf8], R24 ;  /* 0x000bf81801007387 */ /* 0x0001e80000100800 */
[----:B0-----:R-:W2:Y:S01]  /*1e2c0*/  LDL.LU R24, [R1+0xbc] ;  /* 0x0000bc0001187983 */ /* 0x001ea20000300800 */
[----:B------:R-:W-:-:S02]  /*1e2d0*/  LEA.HI.X.SX32 R3, R3, R6, 0x1, P2 ;  /* 0x0000000603037211 */ /* 0x000fc400010f0eff */
[----:B----4-:R-:W-:-:S05]  /*1e2e0*/  LEA R25, P4, R13, R2, 0x1 ;  /* 0x000000020d197211 */ /* 0x010fca00078808ff */
[----:B------:R-:W-:Y:S04]  /*1e2f0*/  STL [R1+0xc34], R25 ;  /* 0x000c341901007387 */ /* 0x000fe80000100800 */
[----:B------:R0:W-:Y:S02]  /*1e300*/  STL [R1+0xc00], R23 ;  /* 0x000c001701007387 */ /* 0x0001e40000100800 */
[----:B0-----:R-:W-:Y:S02]  /*1e310*/  LEA.HI.X.SX32 R23, R0, R6, 0x1, P6 ;  /* 0x0000000600177211 */ /* 0x001fe400030f0eff */
[----:B------:R-:W4:Y:S01]  /*1e320*/  LDL.LU R0, [R1+0xb8] ;  /* 0x0000b80001007983 */ /* 0x000f220000300800 */
[----:B---3--:R-:W-:-:S05]  /*1e330*/  LEA R25, P5, R16, R2, 0x1 ;  /* 0x0000000210197211 */ /* 0x008fca00078a08ff */
[----:B------:R0:W-:Y:S04]  /*1e340*/  STL [R1+0xc3c], R25 ;  /* 0x000c3c1901007387 */ /* 0x0001e80000100800 */
[----:B------:R1:W-:Y:S01]  /*1e350*/  STL [R1+0xc08], R23 ;  /* 0x000c081701007387 */ /* 0x0003e20000100800 */
[----:B0-----:R-:W-:Y:S02]  /*1e360*/  LEA.HI.X.SX32 R25, R10, R6, 0x1, P0 ;  /* 0x000000060a197211 */ /* 0x001fe400000f0eff */
[----:B------:R-:W-:-:S05]  /*1e370*/  LEA R26, P6, R17, R2, 0x1 ;  /* 0x00000002111a7211 */ /* 0x000fca00078c08ff */
[----:B------:R-:W-:Y:S04]  /*1e380*/  STL [R1+0xc44], R26 ;  /* 0x000c441a01007387 */ /* 0x000fe80000100800 */
[----:B------:R-:W3:Y:S01]  /*1e390*/  LDL.LU R10, [R1+0xb0] ;  /* 0x0000b000010a7983 */ /* 0x000ee20000300800 */
[----:B-1----:R-:W-:-:S03]  /*1e3a0*/  LEA R23, P0, R29, R2, 0x1 ;  /* 0x000000021d177211 */ /* 0x002fc600078008ff */
[----:B------:R0:W-:Y:S04]  /*1e3b0*/  STL [R1+0xc10], R25 ;  /* 0x000c101901007387 */ /* 0x0001e80000100800 */
[----:B------:R1:W-:Y:S01]  /*1e3c0*/  STL [R1+0xc4c], R23 ;  /* 0x000c4c1701007387 */ /* 0x0003e20000100800 */
[----:B0-----:R-:W-:-:S03]  /*1e3d0*/  LEA.HI.X.SX32 R25, R11, R6, 0x1, P1 ;  /* 0x000000060b197211 */ /* 0x001fc600008f0eff */
[----:B------:R-:W3:Y:S04]  /*1e3e0*/  LDL.LU R11, [R1+0xac] ;  /* 0x0000ac00010b7983 */ /* 0x000ee80000300800 */
[----:B------:R-:W-:Y:S01]  /*1e3f0*/  STL [R1+0xc18], R25 ;  /* 0x000c181901007387 */ /* 0x000fe20000100800 */
[----:B-1----:R-:W-:-:S05]  /*1e400*/  LEA R23, P1, R22, R2, 0x1 ;  /* 0x0000000216177211 */ /* 0x002fca00078208ff */
[----:B------:R0:W-:Y:S04]  /*1e410*/  STL [R1+0xc54], R23 ;  /* 0x000c541701007387 */ /* 0x0001e80000100800 */
[----:B0-----:R-:W3:Y:S01]  /*1e420*/  LDL.LU R23, [R1+0xa4] ;  /* 0x0000a40001177983 */ /* 0x001ee20000300800 */
[----:B------:R-:W-:-:S03]  /*1e430*/  LEA R25, P2, R21, R2, 0x1 ;  /* 0x0000000215197211 */ /* 0x000fc600078408ff */
[----:B------:R0:W-:Y:S04]  /*1e440*/  STL [R1+0xc20], R3 ;  /* 0x000c200301007387 */ /* 0x0001e80000100800 */
[----:B------:R1:W-:Y:S01]  /*1e450*/  STL [R1+0xc5c], R25 ;  /* 0x000c5c1901007387 */ /* 0x0003e20000100800 */
[----:B0-----:R-:W-:-:S03]  /*1e460*/  LEA.HI.X.SX32 R3, R12, R6, 0x1, P3 ;  /* 0x000000060c037211 */ /* 0x001fc600018f0eff */
[----:B------:R-:W3:Y:S01]  /*1e470*/  LDL.LU R12, [R1+0xa0] ;  /* 0x0000a000010c7983 */ /* 0x000ee20000300800 */
[----:B-1----:R-:W-:-:S03]  /*1e480*/  LEA R25, P3, R20, R2, 0x1 ;  /* 0x0000000214197211 */ /* 0x002fc600078608ff */
[----:B------:R0:W-:Y:S04]  /*1e490*/  STL [R1+0xc28], R3 ;  /* 0x000c280301007387 */ /* 0x0001e80000100800 */
[----:B------:R1:W-:Y:S01]  /*1e4a0*/  STL [R1+0xc64], R25 ;  /* 0x000c641901007387 */ /* 0x0003e20000100800 */
[----:B0-----:R-:W-:-:S03]  /*1e4b0*/  LEA.HI.X.SX32 R3, R13, R6, 0x1, P4 ;  /* 0x000000060d037211 */ /* 0x001fc600020f0eff */
[----:B------:R-:W3:Y:S01]  /*1e4c0*/  LDL.LU R13, [R1+0x9c] ;  /* 0x00009c00010d7983 */ /* 0x000ee20000300800 */
[----:B------:R-:W-:-:S03]  /*1e4d0*/  LEA.HI.X.SX32 R16, R16, R6, 0x1, P5 ;  /* 0x0000000610107211 */ /* 0x000fc600028f0eff */
[----:B------:R0:W-:Y:S01]  /*1e4e0*/  STL [R1+0xc30], R3 ;  /* 0x000c300301007387 */ /* 0x0001e20000100800 */
[----:B-1----:R-:W-:-:S03]  /*1e4f0*/  LEA R25, P4, R19, R2, 0x1 ;  /* 0x0000000213197211 */ /* 0x002fc600078808ff */
[----:B0-----:R-:W3:Y:S04]  /*1e500*/  LDL.LU R3, [R1+0x94] ;  /* 0x0000940001037983 */ /* 0x001ee80000300800 */
[----:B------:R-:W-:Y:S04]  /*1e510*/  STL [R1+0xc6c], R25 ;  /* 0x000c6c1901007387 */ /* 0x000fe80000100800 */
[----:B------:R0:W-:Y:S01]  /*1e520*/  STL [R1+0xc38], R16 ;  /* 0x000c381001007387 */ /* 0x0001e20000100800 */
[----:B------:R-:W-:-:S03]  /*1e530*/  LEA.HI.X.SX32 R17, R17, R6, 0x1, P6 ;  /* 0x0000000611117211 */ /* 0x000fc600030f0eff */
[----:B0-----:R-:W3:Y:S01]  /*1e540*/  LDL.LU R16, [R1+0x90] ;  /* 0x0000900001107983 */ /* 0x001ee20000300800 */
[----:B------:R-:W-:-:S05]  /*1e550*/  LEA R25, P5, R18, R2, 0x1 ;  /* 0x0000000212197211 */ /* 0x000fca00078a08ff */
[----:B------:R-:W-:Y:S04]  /*1e560*/  STL [R1+0xc74], R25 ;  /* 0x000c741901007387 */ /* 0x000fe80000100800 */
[----:B------:R0:W-:Y:S04]  /*1e570*/  STL [R1+0xc40], R17 ;  /* 0x000c401101007387 */ /* 0x0001e80000100800 */
[----:B0-----:R-:W3:Y:S01]  /*1e580*/  LDL.LU R17, [R1+0x88] ;  /* 0x0000880001117983 */ /* 0x001ee20000300800 */
[----:B--2---:R-:W-:Y:S02]  /*1e590*/  LEA R26, P6, R15, R2, 0x1 ;  /* 0x000000020f1a7211 */ /* 0x004fe400078c08ff */
[----:B------:R-:W-:-:S03]  /*1e5a0*/  LEA.HI.X.SX32 R25, R29, R6, 0x1, P0 ;  /* 0x000000061d197211 */ /* 0x000fc600000f0eff */
[----:B------:R0:W-:Y:S04]  /*1e5b0*/  STL [R1+0xc7c], R26 ;  /* 0x000c7c1a01007387 */ /* 0x0001e80000100800 */
[----:B------:R-:W2:Y:S04]  /*1e5c0*/  LDL.LU R29, [R1+0x84] ;  /* 0x00008400011d7983 */ /* 0x000ea80000300800 */
[----:B------:R1:W-:Y:S01]  /*1e5d0*/  STL [R1+0xc48], R25 ;  /* 0x000c481901007387 */ /* 0x0003e20000100800 */
[----:B0-----:R-:W-:Y:S02]  /*1e5e0*/  LEA R26, P0, R14, R2, 0x1 ;  /* 0x000000020e1a7211 */ /* 0x001fe400078008ff */
[----:B-1----:R-:W-:-:S03]  /*1e5f0*/  LEA.HI.X.SX32 R25, R22, R6, 0x1, P1 ;  /* 0x0000000616197211 */ /* 0x002fc600008f0eff */
[----:B------:R0:W-:Y:S04]  /*1e600*/  STL [R1+0xc84], R26 ;  /* 0x000c841a01007387 */ /* 0x0001e80000100800 */
[----:B------:R-:W2:Y:S04]  /*1e610*/  LDL.LU R22, [R1+0x7c] ;  /* 0x00007c0001167983 */ /* 0x000ea80000300800 */
[----:B------:R1:W-:Y:S01]  /*1e620*/  STL [R1+0xc50], R25 ;  /* 0x000c501901007387 */ /* 0x0003e20000100800 */
[----:B0-----:R-:W-:Y:S02]  /*1e630*/  LEA R26, P1, R24, R2, 0x1 ;  /* 0x00000002181a7211 */ /* 0x001fe400078208ff */
[----:B-1----:R-:W-:-:S03]  /*1e640*/  LEA.HI.X.SX32 R25, R21, R6, 0x1, P2 ;  /* 0x0000000615197211 */ /* 0x002fc600010f0eff */
[----:B------:R-:W-:Y:S04]  /*1e650*/  STL [R1+0xc8c], R26 ;  /* 0x000c8c1a01007387 */ /* 0x000fe80000100800 */
[----:B------:R-:W2:Y:S04]  /*1e660*/  LDL.LU R21, [R1+0x78] ;  /* 0x0000780001157983 */ /* 0x000ea80000300800 */
[----:B------:R0:W-:Y:S02]  /*1e670*/  STL [R1+0xc58], R25 ;  /* 0x000c581901007387 */ /* 0x0001e40000100800 */
[----:B0-----:R-:W-:-:S02]  /*1e680*/  LEA.HI.X.SX32 R25, R20, R6, 0x1, P3 ;  /* 0x0000000614197211 */ /* 0x001fc400018f0eff */
[----:B----4-:R-:W-:-:S05]  /*1e690*/  LEA R26, P2, R0, R2, 0x1 ;  /* 0x00000002001a7211 */ /* 0x010fca00078408ff */
[----:B------:R-:W-:Y:S04]  /*1e6a0*/  STL [R1+0xc94], R26 ;  /* 0x000c941a01007387 */ /* 0x000fe80000100800 */
[----:B------:R-:W4:Y:S04]  /*1e6b0*/  LDL.LU R20, [R1+0x70] ;  /* 0x0000700001147983 */ /* 0x000f280000300800 */
[----:B------:R0:W-:Y:S02]  /*1e6c0*/  STL [R1+0xc60], R25 ;  /* 0x000c601901007387 */ /* 0x0001e40000100800 */
[----:B0-----:R-:W-:-:S02]  /*1e6d0*/  LEA.HI.X.SX32 R25, R19, R6, 0x1, P4 ;  /* 0x0000000613197211 */ /* 0x001fc400020f0eff */
[----:B------:R-:W4:Y:S01]  /*1e6e0*/  LDL.LU R19, [R1+0x6c] ;  /* 0x00006c0001137983 */ /* 0x000f220000300800 */
[----:B---3--:R-:W-:-:S05]  /*1e6f0*/  LEA R26, P3, R10, R2, 0x1 ;  /* 0x000000020a1a7211 */ /* 0x008fca00078608ff */
        /* <DEDUP_REMOVED lines=12> */
[----:B------:R-:W-:Y:S02]  /*1e7c0*/  LEA R27, P6, R12, R2, 0x1 ;  /* 0x000000020c1b7211 */ /* 0x000fe400078c08ff */
[----:B0-----:R-:W-:-:S03]  /*1e7d0*/  LEA.HI.X.SX32 R26, R14, R6, 0x1, P0 ;  /* 0x000000060e1a7211 */ /* 0x001fc600000f0eff */
[----:B------:R-:W-:Y:S04]  /*1e7e0*/  STL [R1+0xcb4], R27 ;  /* 0x000cb41b01007387 */ /* 0x000fe80000100800 */
[----:B------:R-:W3:Y:S04]  /*1e7f0*/  LDL.LU R14, [R1+0x5c] ;  /* 0x00005c00010e7983 */ /* 0x000ee80000300800 */
[----:B------:R0:W-:Y:S01]  /*1e800*/  STL [R1+0xc80], R26 ;  /* 0x000c801a01007387 */ /* 0x0001e20000100800 */
[----:B-1----:R-:W-:Y:S02]  /*1e810*/  LEA R25, P0, R13, R2, 0x1 ;  /* 0x000000020d197211 */ /* 0x002fe400078008ff */
[----:B0-----:R-:W-:-:S03]  /*1e820*/  LEA.HI.X.SX32 R26, R24, R6, 0x1, P1 ;  /* 0x00000006181a7211 */ /* 0x001fc600008f0eff */
[----:B------:R0:W-:Y:S01]  /*1e830*/  STL [R1+0xcbc], R25 ;  /* 0x000cbc1901007387 */ /* 0x0001e20000100800 */
[----:B------:R-:W-:-:S03]  /*1e840*/  LEA.HI.X.SX32 R24, R0, R6, 0x1, P2 ;  /* 0x0000000600187211 */ /* 0x000fc600010f0eff */
[----:B------:R1:W-:Y:S04]  /*1e850*/  STL [R1+0xc88], R26 ;  /* 0x000c881a01007387 */ /* 0x0003e80000100800 */
[----:B------:R-:W3:Y:S01]  /*1e860*/  LDL.LU R0, [R1+0x54] ;  /* 0x0000540001007983 */ /* 0x000ee20000300800 */
[----:B0-----:R-:W-:-:S05]  /*1e870*/  LEA R25, P1, R3, R2, 0x1 ;  /* 0x0000000203197211 */ /* 0x001fca00078208ff */
[----:B------:R0:W-:Y:S04]  /*1e880*/  STL [R1+0xcc4], R25 ;  /* 0x000cc41901007387 */ /* 0x0001e80000100800 */
[----:B------:R-:W-:Y:S01]  /*1e890*/  STL [R1+0xc90], R24 ;  /* 0x000c901801007387 */ /* 0x000fe20000100800 */
[----:B-1----:R-:W-:Y:S02]  /*1e8a0*/  LEA R26, P2, R16, R2, 0x1 ;  /* 0x00000002101a7211 */ /* 0x002fe400078408ff */
[----:B0-----:R-:W-:-:S03]  /*1e8b0*/  LEA.HI.X.SX32 R25, R10, R6, 0x1, P3 ;  /* 0x000000060a197211 */ /* 0x001fc600018f0eff */
[----:B------:R-:W-:Y:S04]  /*1e8c0*/  STL [R1+0xccc], R26 ;  /* 0x000ccc1a01007387 */ /* 0x000fe80000100800 */
[----:B------:R-:W3:Y:S04]  /*1e8d0*/  LDL.LU R10, [R1+0x4c] ;  /* 0x00004c00010a7983 */ /* 0x000ee80000300800 */
[----:B------:R0:W-:Y:S02]  /*1e8e0*/  STL [R1+0xc98], R25 ;  /* 0x000c981901007387 */ /* 0x0001e40000100800 */
[----:B0-----:R-:W-:-:S02]  /*1e8f0*/  LEA.HI.X.SX32 R25, R11, R6, 0x1, P4 ;  /* 0x000000060b197211 */ /* 0x001fc400020f0eff */
[----:B------:R-:W-:-:S05]  /*1e900*/  LEA R24, P3, R17, R2, 0x1 ;  /* 0x0000000211187211 */ /* 0x000fca00078608ff */
[----:B------:R2:W-:Y:S04]  /*1e910*/  STL [R1+0xcd4], R24 ;  /* 0x000cd41801007387 */ /* 0x0005e80000100800 */
[----:B------:R-:W3:Y:S04]  /*1e920*/  LDL.LU R11, [R1+0x48] ;  /* 0x00004800010b7983 */ /* 0x000ee80000300800 */
[----:B------:R0:W-:Y:S01]  /*1e930*/  STL [R1+0xca0], R25 ;  /* 0x000ca01901007387 */ /* 0x0001e20000100800 */
[----:B--2---:R-:W-:-:S05]  /*1e940*/  LEA R24, P4, R29, R2, 0x1 ;  /* 0x000000021d187211 */ /* 0x004fca00078808ff */
[----:B------:R1:W-:Y:S01]  /*1e950*/  STL [R1+0xcdc], R24 ;  /* 0x000cdc1801007387 */ /* 0x0003e20000100800 */
[-C--:B0-----:R-:W-:Y:S02]  /*1e960*/  LEA.HI.X.SX32 R25, R23, R6.reuse, 0x1, P5 ;  /* 0x0000000617197211 */ /* 0x081fe400028f0eff */
[----:B------:R-:W-:-:S03]  /*1e970*/  LEA.HI.X.SX32 R23, R12, R6, 0x1, P6 ;  /* 0x000000060c177211 */ /* 0x000fc600030f0eff */
[----:B------:R0:W-:Y:S04]  /*1e980*/  STL [R1+0xca8], R25 ;  /* 0x000ca81901007387 */ /* 0x0001e80000100800 */
[----:B------:R-:W2:Y:S01]  /*1e990*/  LDL.LU R12, [R1+0x44] ;  /* 0x00004400010c7983 */ /* 0x000ea20000300800 */
[----:B-1----:R-:W-:-:S05]  /*1e9a0*/  LEA R24, P5, R22, R2, 0x1 ;  /* 0x0000000216187211 */ /* 0x002fca00078a08ff */
[----:B------:R1:W-:Y:S04]  /*1e9b0*/  STL [R1+0xce4], R24 ;  /* 0x000ce41801007387 */ /* 0x0003e80000100800 */
[----:B------:R4:W-:Y:S01]  /*1e9c0*/  STL [R1+0xcb0], R23 ;  /* 0x000cb01701007387 */ /* 0x0009e20000100800 */
[----:B------:R-:W-:Y:S02]  /*1e9d0*/  LEA.HI.X.SX32 R3, R3, R6, 0x1, P1 ;  /* 0x0000000603037211 */ /* 0x000fe400008f0eff */
[----:B0-----:R-:W-:Y:S02]  /*1e9e0*/  LEA R25, P6, R21, R2, 0x1 ;  /* 0x0000000215197211 */ /* 0x001fe400078c08ff */
[----:B-1----:R-:W-:-:S03]  /*1e9f0*/  LEA.HI.X.SX32 R24, R13, R6, 0x1, P0 ;  /* 0x000000060d187211 */ /* 0x002fc600000f0eff */
[----:B------:R-:W-:Y:S04]  /*1ea00*/  STL [R1+0xcec], R25 ;  /* 0x000cec1901007387 */ /* 0x000fe80000100800 */
[----:B------:R-:W2:Y:S04]  /*1ea10*/  LDL.LU R13, [R1+0x40] ;  /* 0x00004000010d7983 */ /* 0x000ea80000300800 */
[----:B------:R-:W-:Y:S01]  /*1ea20*/  STL [R1+0xcb8], R24 ;  /* 0x000cb81801007387 */ /* 0x000fe20000100800 */
[-C--:B------:R-:W-:Y:S02]  /*1ea30*/  LEA.HI.X.SX32 R16, R16, R6.reuse, 0x1, P2 ;  /* 0x0000000610107211 */ /* 0x080fe400010f0eff */
[----:B------:R-:W-:-:S02]  /*1ea40*/  LEA.HI.X.SX32 R17, R17, R6, 0x1, P3 ;  /* 0x0000000611117211 */ /* 0x000fc400018f0eff */
[----:B----4-:R-:W-:-:S05]  /*1ea50*/  LEA R23, P0, R20, R2, 0x1 ;  /* 0x0000000214177211 */ /* 0x010fca00078008ff */
[----:B------:R0:W-:Y:S04]  /*1ea60*/  STL [R1+0xcf4], R23 ;  /* 0x000cf41701007387 */ /* 0x0001e80000100800 */
[----:B------:R1:W-:Y:S01]  /*1ea70*/  STL [R1+0xcc0], R3 ;  /* 0x000cc00301007387 */ /* 0x0003e20000100800 */
[----:B0-----:R-:W-:-:S03]  /*1ea80*/  LEA R23, P1, R19, R2, 0x1 ;  /* 0x0000000213177211 */ /* 0x001fc600078208ff */
[----:B-1----:R-:W4:Y:S04]  /*1ea90*/  LDL.LU R3, [R1+0x3c] ;  /* 0x00003c0001037983 */ /* 0x002f280000300800 */
[----:B------:R-:W-:Y:S04]  /*1eaa0*/  STL [R1+0xcfc], R23 ;  /* 0x000cfc1701007387 */ /* 0x000fe80000100800 */
[----:B------:R0:W-:Y:S04]  /*1eab0*/  STL [R1+0xcc8], R16 ;  /* 0x000cc81001007387 */ /* 0x0001e80000100800 */
[----:B0-----:R-:W4:Y:S01]  /*1eac0*/  LDL.LU R16, [R1+0x38] ;  /* 0x0000380001107983 */ /* 0x001f220000300800 */
[----:B---3--:R-:W-:-:S05]  /*1ead0*/  LEA R23, P2, R18, R2, 0x1 ;  /* 0x0000000212177211 */ /* 0x008fca00078408ff */
[----:B------:R-:W-:Y:S04]  /*1eae0*/  STL [R1+0xd04], R23 ;  /* 0x000d041701007387 */ /* 0x000fe80000100800 */
[----:B------:R0:W-:Y:S04]  /*1eaf0*/  STL [R1+0xcd0], R17 ;  /* 0x000cd01101007387 */ /* 0x0001e80000100800 */
[----:B0-----:R-:W3:Y:S01]  /*1eb00*/  LDL.LU R17, [R1+0x34] ;  /* 0x0000340001117983 */ /* 0x001ee20000300800 */
[----:B------:R-:W-:Y:S02]  /*1eb10*/  LEA R24, P3, R15, R2, 0x1 ;  /* 0x000000020f187211 */ /* 0x000fe400078608ff */
[----:B------:R-:W-:-:S03]  /*1eb20*/  LEA.HI.X.SX32 R23, R29, R6, 0x1, P4 ;  /* 0x000000061d177211 */ /* 0x000fc600020f0eff */
[----:B------:R0:W-:Y:S04]  /*1eb30*/  STL [R1+0xd0c], R24 ;  /* 0x000d0c1801007387 */ /* 0x0001e80000100800 */
[----:B------:R-:W3:Y:S04]  /*1eb40*/  LDL.LU R29, [R1+0x30] ;  /* 0x00003000011d7983 */ /* 0x000ee80000300800 */
[----:B------:R1:W-:Y:S04]  /*1eb50*/  STL [R1+0xcd8], R23 ;  /* 0x000cd81701007387 */ /* 0x0003e80000100800 */
[----:B------:R-:W3:Y:S01]  /*1eb60*/  LDL.LU R28, [R1+0x2c] ;  /* 0x00002c00011c7983 */ /* 0x000ee20000300800 */
[----:B0-----:R-:W-:-:S02]  /*1eb70*/  LEA R24, P4, R14, R2, 0x1 ;  /* 0x000000020e187211 */ /* 0x001fc400078808ff */
[----:B-1----:R-:W-:-:S03]  /*1eb80*/  LEA.HI.X.SX32 R23, R22, R6, 0x1, P5 ;  /* 0x0000000616177211 */ /* 0x002fc600028f0eff */
[----:B------:R0:W-:Y:S04]  /*1eb90*/  STL [R1+0xd14], R24 ;  /* 0x000d141801007387 */ /* 0x0001e80000100800 */
[----:B------:R-:W3:Y:S04]  /*1eba0*/  LDL.LU R27, [R1+0x28] ;  /* 0x00002800011b7983 */ /* 0x000ee80000300800 */
[----:B------:R-:W-:Y:S04]  /*1ebb0*/  STL [R1+0xce0], R23 ;  /* 0x000ce01701007387 */ /* 0x000fe80000100800 */
[----:B------:R-:W3:Y:S01]  /*1ebc0*/  LDL.LU R26, [R1+0x24] ;  /* 0x00002400011a7983 */ /* 0x000ee20000300800 */
[----:B------:R-:W-:-:S02]  /*1ebd0*/  LEA R22, P5, R0, R2, 0x1 ;  /* 0x0000000200167211 */ /* 0x000fc400078a08ff */
[----:B------:R-:W-:-:S03]  /*1ebe0*/  LEA.HI.X.SX32 R21, R21, R6, 0x1, P6 ;  /* 0x0000000615157211 */ /* 0x000fc600030f0eff */
[----:B------:R-:W-:Y:S04]  /*1ebf0*/  STL [R1+0xd1c], R22 ;  /* 0x000d1c1601007387 */ /* 0x000fe80000100800 */
[----:B------:R-:W3:Y:S04]  /*1ec00*/  LDL.LU R25, [R1+0x20] ;  /* 0x0000200001197983 */ /* 0x000ee80000300800 */
[----:B------:R1:W-:Y:S04]  /*1ec10*/  STL [R1+0xce8], R21 ;  /* 0x000ce81501007387 */ /* 0x0003e80000100800 */
[----:B0-----:R-:W3:Y:S01]  /*1ec20*/  LDL.LU R24, [R1+0x1c] ;  /* 0x00001c0001187983 */ /* 0x001ee20000300800 */
[----:B-1----:R-:W-:-:S02]  /*1ec30*/  LEA.HI.X.SX32 R21, R20, R6, 0x1, P0 ;  /* 0x0000000614157211 */ /* 0x002fc400000f0eff */
[----:B------:R-:W-:-:S05]  /*1ec40*/  LEA R22, P6, R10, R2, 0x1 ;  /* 0x000000020a167211 */ /* 0x000fca00078c08ff */
[----:B------:R0:W-:Y:S04]  /*1ec50*/  STL [R1+0xd24], R22 ;  /* 0x000d241601007387 */ /* 0x0001e80000100800 */
[----:B------:R1:W-:Y:S04]  /*1ec60*/  STL [R1+0xcf0], R21 ;  /* 0x000cf01501007387 */ /* 0x0003e80000100800 */
[----:B------:R-:W3:Y:S01]  /*1ec70*/  LDL.LU R23, [R1+0x18] ;  /* 0x0000180001177983 */ /* 0x000ee20000300800 */
[----:B------:R-:W-:-:S05]  /*1ec80*/  LEA R20, P0, R11, R2, 0x1 ;  /* 0x000000020b147211 */ /* 0x000fca00078008ff */
[----:B------:R2:W-:Y:S04]  /*1ec90*/  STL [R1+0xd2c], R20 ;  /* 0x000d2c1401007387 */ /* 0x0005e80000100800 */
[----:B0-----:R-:W3:Y:S01]  /*1eca0*/  LDL.LU R22, [R1+0x14] ;  /* 0x0000140001167983 */ /* 0x001ee20000300800 */
[----:B------:R-:W-:-:S05]  /*1ecb0*/  LEA.HI.X.SX32 R19, R19, R6, 0x1, P1 ;  /* 0x0000000613137211 */ /* 0x000fca00008f0eff */
[----:B------:R0:W-:Y:S01]  /*1ecc0*/  STL [R1+0xcf8], R19 ;  /* 0x000cf81301007387 */ /* 0x0001e20000100800 */
[----:B------:R-:W-:-:S03]  /*1ecd0*/  LEA.HI.X.SX32 R15, R15, R6, 0x1, P3 ;  /* 0x000000060f0f7211 */ /* 0x000fc600018f0eff */
[----:B-1----:R-:W3:Y:S01]  /*1ece0*/  LDL.LU R21, [R1+0x10] ;  /* 0x0000100001157983 */ /* 0x002ee20000300800 */
[----:B--2---:R-:W-:Y:S02]  /*1ecf0*/  LEA R20, P1, R12, R2, 0x1 ;  /* 0x000000020c147211 */ /* 0x004fe400078208ff */
[----:B0-----:R-:W-:-:S03]  /*1ed00*/  LEA.HI.X.SX32 R19, R18, R6, 0x1, P2 ;  /* 0x0000000612137211 */ /* 0x001fc600010f0eff */
[----:B------:R0:W-:Y:S01]  /*1ed10*/  STL [R1+0xd34], R20 ;  /* 0x000d341401007387 */ /* 0x0001e20000100800 */
[----:B------:R-:W-:-:S03]  /*1ed20*/  LEA.HI.X.SX32 R14, R14, R6, 0x1, P4 ;  /* 0x000000060e0e7211 */ /* 0x000fc600020f0eff */
[----:B0-----:R-:W2:Y:S04]  /*1ed30*/  LDL.LU R20, [R1+0xc] ;  /* 0x00000c0001147983 */ /* 0x001ea80000300800 */
[----:B------:R0:W-:Y:S04]  /*1ed40*/  STL [R1+0xd00], R19 ;  /* 0x000d001301007387 */ /* 0x0001e80000100800 */
[----:B0-----:R-:W2:Y:S01]  /*1ed50*/  LDL.LU R19, [R1+0x8] ;  /* 0x0000080001137983 */ /* 0x001ea20000300800 */
[----:B------:R-:W-:-:S05]  /*1ed60*/  LEA R18, P2, R13, R2, 0x1 ;  /* 0x000000020d127211 */ /* 0x000fca00078408ff */
[----:B------:R0:W-:Y:S04]  /*1ed70*/  STL [R1+0xd3c], R18 ;  /* 0x000d3c1201007387 */ /* 0x0001e80000100800 */
[----:B0-----:R-:W2:Y:S04]  /*1ed80*/  LDL.LU R18, [R1+0x4] ;  /* 0x0000040001127983 */ /* 0x001ea80000300800 */
[----:B------:R4:W-:Y:S01]  /*1ed90*/  STL [R1+0xd08], R15 ;  /* 0x000d080f01007387 */ /* 0x0009e20000100800 */
[-C--:B------:R-:W-:Y:S02]  /*1eda0*/  LEA.HI.X.SX32 R0, R0, R6.reuse, 0x1, P5 ;  /* 0x0000000600007211 */ /* 0x080fe400028f0eff */
[----:B------:R-:W-:-:S02]  /*1edb0*/  LEA.HI.X.SX32 R10, R10, R6, 0x1, P6 ;  /* 0x000000060a0a7211 */ /* 0x000fc400030f0eff */
[-C--:B------:R-:W-:Y:S02]  /*1edc0*/  LEA.HI.X.SX32 R11, R11, R6.reuse, 0x1, P0 ;  /* 0x000000060b0b7211 */ /* 0x080fe400000f0eff */
[-C--:B------:R-:W-:Y:S02]  /*1edd0*/  LEA.HI.X.SX32 R12, R12, R6.reuse, 0x1, P1 ;  /* 0x000000060c0c7211 */ /* 0x080fe400008f0eff */
[----:B------:R-:W-:Y:S02]  /*1ede0*/  LEA.HI.X.SX32 R13, R13, R6, 0x1, P2 ;  /* 0x000000060d0d7211 */ /* 0x000fe400010f0eff */
[----:B----4-:R-:W-:-:S05]  /*1edf0*/  LEA R15, P3, R3, R2, 0x1 ;  /* 0x00000002030f7211 */ /* 0x010fca00078608ff */
[----:B------:R0:W-:Y:S04]  /*1ee00*/  STL [R1+0xd44], R15 ;  /* 0x000d440f01007387 */ /* 0x0001e80000100800 */
[----:B0-----:R-:W4:Y:S04]  /*1ee10*/  LDL.LU R15, [R1] ;  /* 0x00000000010f7983 */ /* 0x001f280000300800 */
[----:B------:R0:W-:Y:S02]  /*1ee20*/  STL [R1+0xd10], R14 ;  /* 0x000d100e01007387 */ /* 0x0001e40000100800 */
[----:B0-----:R-:W-:-:S05]  /*1ee30*/  LEA R14, P4, R16, R2, 0x1 ;  /* 0x00000002100e7211 */ /* 0x001fca00078808ff */
[----:B------:R0:W-:Y:S04]  /*1ee40*/  STL [R1+0xd4c], R14 ;  /* 0x000d4c0e01007387 */ /* 0x0001e80000100800 */
[----:B0-----:R-:W4:Y:S04]  /*1ee50*/  LDL.LU R14, [R1+0x1308] ;  /* 0x00130800010e7983 */ /* 0x001f280000300800 */
[----:B------:R3:W-:Y:S02]  /*1ee60*/  STL [R1+0xd18], R0 ;  /* 0x000d180001007387 */ /* 0x0007e40000100800 */
[----:B---3--:R-:W-:-:S05]  /*1ee70*/  LEA R0, P5, R17, R2, 0x1 ;  /* 0x0000000211007211 */ /* 0x008fca00078a08ff */
[----:B------:R0:W-:Y:S04]  /*1ee80*/  STL [R1+0xd54], R0 ;  /* 0x000d540001007387 */ /* 0x0001e80000100800 */
[----:B0-----:R-:W3:Y:S04]  /*1ee90*/  LDL.LU R0, [R1+0x1304] ;  /* 0x0013040001007983 */ /* 0x001ee80000300800 */
[----:B------:R0:W-:Y:S02]  /*1eea0*/  STL [R1+0xd20], R10 ;  /* 0x000d200a01007387 */ /* 0x0001e40000100800 */
[----:B0-----:R-:W-:-:S05]  /*1eeb0*/  LEA R10, P6, R29, R2, 0x1 ;  /* 0x000000021d0a7211 */ /* 0x001fca00078c08ff */
        /* <DEDUP_REMOVED lines=8> */
[----:B------:R0:W-:Y:S01]  /*1ef40*/  STL [R1+0xd6c], R12 ;  /* 0x000d6c0c01007387 */ /* 0x0001e20000100800 */
[----:B------:R-:W-:-:S03]  /*1ef50*/  LEA.HI.X.SX32 R3, R3, R6, 0x1, P3 ;  /* 0x0000000603037211 */ /* 0x000fc600018f0eff */
        /* <DEDUP_REMOVED lines=23> */
[----:B0-----:R-:W3:Y:S01]  /*1f0d0*/  LDL.LU R29, [R1+0x12e8] ;  /* 0x0012e800011d7983 */ /* 0x001ee20000300800 */
[-C--:B------:R-:W-:Y:S02]  /*1f0e0*/  LEA.HI.X.SX32 R28, R28, R6.reuse, 0x1, P0 ;  /* 0x000000061c1c7211 */ /* 0x080fe400000f0eff */
[----:B------:R-:W-:-:S03]  /*1f0f0*/  LEA.HI.X.SX32 R27, R27, R6, 0x1, P1 ;  /* 0x000000061b1b7211 */ /* 0x000fc600008f0eff */
[----:B------:R0:W-:Y:S01]  /*1f100*/  STL [R1+0xd60], R28 ;  /* 0x000d601c01007387 */ /* 0x0001e20000100800 */
[----:B------:R-:W-:Y:S02]  /*1f110*/  LEA.HI.X.SX32 R25, R25, R6, 0x1, P3 ;  /* 0x0000000619197211 */ /* 0x000fe400018f0eff */
[----:B0-----:R-:W-:-:S05]  /*1f120*/  LEA R28, P0, R21, R2, 0x1 ;  /* 0x00000002151c7211 */ /* 0x001fca00078008ff */
[----:B------:R2:W-:Y:S04]  /*1f130*/  STL [R1+0xd9c], R28 ;  /* 0x000d9c1c01007387 */ /* 0x0005e80000100800 */
[----:B------:R0:W-:Y:S01]  /*1f140*/  STL [R1+0xd68], R27 ;  /* 0x000d681b01007387 */ /* 0x0001e20000100800 */
[----:B--2---:R-:W-:Y:S02]  /*1f150*/  LEA R28, P1, R20, R2, 0x1 ;  /* 0x00000002141c7211 */ /* 0x004fe400078208ff */
[----:B0-----:R-:W-:Y:S02]  /*1f160*/  LEA.HI.X.SX32 R27, R26, R6, 0x1, P2 ;  /* 0x000000061a1b7211 */ /* 0x001fe400010f0eff */
[-C--:B------:R-:W-:Y:S01]  /*1f170*/  LEA R26, P2, R19, R2.reuse, 0x1 ;  /* 0x00000002131a7211 */ /* 0x080fe200078408ff */
[----:B------:R-:W-:Y:S04]  /*1f180*/  STL [R1+0xda4], R28 ;  /* 0x000da41c01007387 */ /* 0x000fe80000100800 */
[----:B------:R0:W-:Y:S04]  /*1f190*/  STL [R1+0xd70], R27 ;  /* 0x000d701b01007387 */ /* 0x0001e80000100800 */
[----:B------:R1:W-:Y:S04]  /*1f1a0*/  STL [R1+0xdac], R26 ;  /* 0x000dac1a01007387 */ /* 0x0003e80000100800 */
[----:B------:R4:W-:Y:S01]  /*1f1b0*/  STL [R1+0xd78], R25 ;  /* 0x000d781901007387 */ /* 0x0009e20000100800 */
[----:B0-----:R-:W-:-:S02]  /*1f1c0*/  LEA R27, P3, R18, R2, 0x1 ;  /* 0x00000002121b7211 */ /* 0x001fc400078608ff */
[-C--:B-1----:R-:W-:Y:S02]  /*1f1d0*/  LEA.HI.X.SX32 R26, R24, R6.reuse, 0x1, P4 ;  /* 0x00000006181a7211 */ /* 0x082fe400020f0eff */
[----:B------:R-:W-:Y:S02]  /*1f1e0*/  LEA.HI.X.SX32 R24, R23, R6, 0x1, P5 ;  /* 0x0000000617187211 */ /* 0x000fe400028f0eff */
[----:B----4-:R-:W-:Y:S01]  /*1f1f0*/  LEA R25, P4, R15, R2, 0x1 ;  /* 0x000000020f197211 */ /* 0x010fe200078808ff */
[----:B------:R-:W-:Y:S01]  /*1f200*/  STL [R1+0xdb4], R27 ;  /* 0x000db41b01007387 */ /* 0x000fe20000100800 */
[----:B------:R-:W-:-:S03]  /*1f210*/  LEA.HI.X.SX32 R22, R22, R6, 0x1, P6 ;  /* 0x0000000616167211 */ /* 0x000fc600030f0eff */
[----:B------:R-:W-:Y:S04]  /*1f220*/  STL [R1+0xd80], R26 ;  /* 0x000d801a01007387 */ /* 0x000fe80000100800 */
[----:B------:R-:W-:Y:S04]  /*1f230*/  STL [R1+0xdbc], R25 ;  /* 0x000dbc1901007387 */ /* 0x000fe80000100800 */
[----:B------:R3:W-:Y:S01]  /*1f240*/  STL [R1+0xd88], R24 ;  /* 0x000d881801007387 */ /* 0x0007e20000100800 */
[----:B------:R-:W-:Y:S01]  /*1f250*/  LEA.HI.X.SX32 R19, R19, R6, 0x1, P2 ;  /* 0x0000000613137211 */ /* 0x000fe200010f0eff */
[----:B------:R-:W-:-:S02]  /*1f260*/  IMAD R9, R9, UR6, RZ ;  /* 0x0000000609097c24 */ /* 0x000fc4000f8e02ff */
[----:B------:R-:W-:Y:S02]  /*1f270*/  IMAD R8, R8, UR6, RZ ;  /* 0x0000000608087c24 */ /* 0x000fe4000f8e02ff */
[----:B------:R-:W-:Y:S02]  /*1f280*/  IMAD R5, R5, UR6, RZ ;  /* 0x0000000605057c24 */ /* 0x000fe4000f8e02ff */
[----:B------:R-:W-:Y:S01]  /*1f290*/  IMAD R7, R7, UR6, RZ ;  /* 0x0000000607077c24 */ /* 0x000fe2000f8e02ff */
[-C--:B---3--:R-:W-:Y:S02]  /*1f2a0*/  LEA R24, P6, R17, R2.reuse, 0x1 ;  /* 0x0000000211187211 */ /* 0x088fe400078c08ff */
[----:B------:R-:W-:-:S05]  /*1f2b0*/  LEA R23, P5, R29, R2, 0x1 ;  /* 0x000000021d177211 */ /* 0x000fca00078a08ff */
[----:B------:R0:W-:Y:S04]  /*1f2c0*/  STL [R1+0xdc4], R23 ;  /* 0x000dc41701007387 */ /* 0x0001e80000100800 */
[----:B------:R1:W-:Y:S01]  /*1f2d0*/  STL [R1+0xd90], R22 ;  /* 0x000d901601007387 */ /* 0x0003e20000100800 */
[-C--:B0-----:R-:W-:Y:S02]  /*1f2e0*/  LEA.HI.X.SX32 R23, R21, R6.reuse, 0x1, P0 ;  /* 0x0000000615177211 */ /* 0x081fe400000f0eff */
[----:B------:R-:W-:Y:S02]  /*1f2f0*/  LEA.HI.X.SX32 R21, R20, R6, 0x1, P1 ;  /* 0x0000000614157211 */ /* 0x000fe400008f0eff */
[-C--:B-1----:R-:W-:Y:S01]  /*1f300*/  LEA R22, P0, R16, R2.reuse, 0x1 ;  /* 0x0000000210167211 */ /* 0x082fe200078008ff */
[----:B------:R-:W-:Y:S01]  /*1f310*/  STL [R1+0xdcc], R24 ;  /* 0x000dcc1801007387 */ /* 0x000fe20000100800 */
[----:B------:R-:W-:-:S03]  /*1f320*/  LEA R20, P1, R13, R2, 0x1 ;  /* 0x000000020d147211 */ /* 0x000fc600078208ff */
[----:B------:R-:W-:Y:S04]  /*1f330*/  STL [R1+0xd98], R23 ;  /* 0x000d981701007387 */ /* 0x000fe80000100800 */
[----:B------:R-:W-:Y:S04]  /*1f340*/  STL [R1+0xdd4], R22 ;  /* 0x000dd41601007387 */ /* 0x000fe80000100800 */
[----:B------:R0:W-:Y:S04]  /*1f350*/  STL [R1+0xda0], R21 ;  /* 0x000da01501007387 */ /* 0x0001e80000100800 */
[----:B------:R1:W-:Y:S04]  /*1f360*/  STL [R1+0xddc], R20 ;  /* 0x000ddc1401007387 */ /* 0x0003e80000100800 */
[----:B------:R2:W-:Y:S01]  /*1f370*/  STL [R1+0xda8], R19 ;  /* 0x000da81301007387 */ /* 0x0005e20000100800 */
[----:B0-----:R-:W-:-:S02]  /*1f380*/  LEA R21, P2, R12, R2, 0x1 ;  /* 0x000000020c157211 */ /* 0x001fc400078408ff */
[-C--:B-1----:R-:W-:Y:S02]  /*1f390*/  LEA.HI.X.SX32 R20, R18, R6.reuse, 0x1, P3 ;  /* 0x0000000612147211 */ /* 0x082fe400018f0eff */
[----:B------:R-:W-:Y:S02]  /*1f3a0*/  LEA.HI.X.SX32 R18, R15, R6, 0x1, P4 ;  /* 0x000000060f127211 */ /* 0x000fe400020f0eff */
[-C--:B--2---:R-:W-:Y:S01]  /*1f3b0*/  LEA R19, P3, R11, R2.reuse, 0x1 ;  /* 0x000000020b137211 */ /* 0x084fe200078608ff */
[----:B------:R-:W-:Y:S01]  /*1f3c0*/  STL [R1+0xde4], R21 ;  /* 0x000de41501007387 */ /* 0x000fe20000100800 */
[----:B------:R-:W-:-:S03]  /*1f3d0*/  LEA R15, P4, R10, R2, 0x1 ;  /* 0x000000020a0f7211 */ /* 0x000fc600078808ff */
[----:B------:R-:W-:Y:S04]  /*1f3e0*/  STL [R1+0xdb0], R20 ;  /* 0x000db01401007387 */ /* 0x000fe80000100800 */
[----:B------:R0:W-:Y:S04]  /*1f3f0*/  STL [R1+0xdec], R19 ;  /* 0x000dec1301007387 */ /* 0x0001e80000100800 */
[----:B------:R1:W-:Y:S04]  /*1f400*/  STL [R1+0xdb8], R18 ;  /* 0x000db81201007387 */ /* 0x0003e80000100800 */
[----:B------:R2:W-:Y:S01]  /*1f410*/  STL [R1+0xdf4], R15 ;  /* 0x000df40f01007387 */ /* 0x0005e20000100800 */
[----:B0-----:R-:W-:-:S02]  /*1f420*/  LEA.HI.X.SX32 R19, R29, R6, 0x1, P5 ;  /* 0x000000061d137211 */ /* 0x001fc400028f0eff */
[----:B-1----:R-:W-:-:S03]  /*1f430*/  LEA R18, P5, R3, R2, 0x1 ;  /* 0x0000000203127211 */ /* 0x002fc600078a08ff */
[----:B------:R-:W-:Y:S01]  /*1f440*/  STL [R1+0xdc0], R19 ;  /* 0x000dc01301007387 */ /* 0x000fe20000100800 */
[----:B--2---:R-:W-:-:S03]  /*1f450*/  LEA.HI.X.SX32 R15, R17, R6, 0x1, P6 ;  /* 0x00000006110f7211 */ /* 0x004fc600030f0eff */
[----:B------:R-:W-:Y:S01]  /*1f460*/  STL [R1+0xdf8], R18 ;  /* 0x000df81201007387 */ /* 0x000fe20000100800 */
[----:B------:R-:W-:Y:S02]  /*1f470*/  LEA R17, P6, R0, R2, 0x1 ;  /* 0x0000000200117211 */ /* 0x000fe400078c08ff */
[-C--:B------:R-:W-:Y:S01]  /*1f480*/  LEA.HI.X.SX32 R16, R16, R6.reuse, 0x1, P0 ;  /* 0x0000000610107211 */ /* 0x080fe200000f0eff */
[----:B------:R0:W-:Y:S01]  /*1f490*/  STL [R1+0xdc8], R15 ;  /* 0x000dc80f01007387 */ /* 0x0001e20000100800 */
[----:B------:R-:W-:-:S03]  /*1f4a0*/  LEA.HI.X.SX32 R13, R13, R6, 0x1, P1 ;  /* 0x000000060d0d7211 */ /* 0x000fc600008f0eff */
[----:B------:R-:W-:Y:S01]  /*1f4b0*/  STL [R1+0xdfc], R17 ;  /* 0x000dfc1101007387 */ /* 0x000fe20000100800 */
[----:B0-----:R-:W-:-:S03]  /*1f4c0*/  LEA R15, P0, R14, R2, 0x1 ;  /* 0x000000020e0f7211 */ /* 0x001fc600078008ff */
[----:B------:R-:W-:Y:S04]  /*1f4d0*/  STL [R1+0xdd0], R16 ;  /* 0x000dd01001007387 */ /* 0x000fe80000100800 */
[----:B------:R-:W2:Y:S04]  /*1f4e0*/  LDL.LU R28, [R1+0x4b0] ;  /* 0x0004b000011c7983 */ /* 0x000ea80000300800 */
[----:B------:R0:W-:Y:S04]  /*1f4f0*/  STL [R1+0xe00], R15 ;  /* 0x000e000f01007387 */ /* 0x0001e80000100800 */
[----:B------:R-:W3:Y:S04]  /*1f500*/  LDL.LU R27, [R1+0x4b4] ;  /* 0x0004b400011b7983 */ /* 0x000ee80000300800 */
[----:B------:R1:W-:Y:S04]  /*1f510*/  STL [R1+0xdd8], R13 ;  /* 0x000dd80d01007387 */ /* 0x0003e80000100800 */
[----:B------:R-:W4:Y:S01]  /*1f520*/  LDL.LU R26, [R1+0x48c] ;  /* 0x00048c00011a7983 */ /* 0x000f220000300800 */
[----:B0-----:R-:W-:-:S03]  /*1f530*/  LEA R15, P1, R9, R2, 0x1 ;  /* 0x00000002090f7211 */ /* 0x001fc600078208ff */
[----:B------:R-:W4:Y:S04]  /*1f540*/  LDL.LU R25, [R1+0x490] ;  /* 0x0004900001197983 */ /* 0x000f280000300800 */
[----:B------:R-:W4:Y:S01]  /*1f550*/  LDL.LU R24, [R1+0x494] ;  /* 0x0004940001187983 */ /* 0x000f220000300800 */
[----:B-1----:R-:W-:-:S03]  /*1f560*/  LEA.HI.X.SX32 R13, R12, R6, 0x1, P2 ;  /* 0x000000060c0d7211 */ /* 0x002fc600010f0eff */
[----:B------:R-:W4:Y:S04]  /*1f570*/  LDL.LU R23, [R1+0x498] ;  /* 0x0004980001177983 */ /* 0x000f280000300800 */
[----:B------:R0:W-:Y:S04]  /*1f580*/  STL [R1+0xe04], R15 ;  /* 0x000e040f01007387 */ /* 0x0001e80000100800 */
[----:B------:R-:W4:Y:S01]  /*1f590*/  LDL.LU R22, [R1+0x49c] ;  /* 0x00049c0001167983 */ /* 0x000f220000300800 */
[----:B------:R-:W-:-:S03]  /*1f5a0*/  LEA R12, P2, R8, R2, 0x1 ;  /* 0x00000002080c7211 */ /* 0x000fc600078408ff */
[----:B------:R-:W-:Y:S01]  /*1f5b0*/  STL [R1+0xde0], R13 ;  /* 0x000de00d01007387 */ /* 0x000fe20000100800 */
[----:B------:R-:W-:-:S03]  /*1f5c0*/  LEA.HI.X.SX32 R11, R11, R6, 0x1, P3 ;  /* 0x000000060b0b7211 */ /* 0x000fc600018f0eff */
[----:B------:R-:W4:Y:S04]  /*1f5d0*/  LDL.LU R21, [R1+0x4a0] ;  /* 0x0004a00001157983 */ /* 0x000f280000300800 */
[----:B------:R1:W-:Y:S04]  /*1f5e0*/  STL [R1+0xe08], R12 ;  /* 0x000e080c01007387 */ /* 0x0003e80000100800 */
[----:B0-----:R-:W4:Y:S04]  /*1f5f0*/  LDL.LU R15, [R1+0x4a4] ;  /* 0x0004a400010f7983 */ /* 0x001f280000300800 */
[----:B------:R0:W-:Y:S01]  /*1f600*/  STL [R1+0xde8], R11 ;  /* 0x000de80b01007387 */ /* 0x0001e20000100800 */
[----:B-1----:R-:W-:-:S03]  /*1f610*/  LEA R12, P3, R5, R2, 0x1 ;  /* 0x00000002050c7211 */ /* 0x002fc600078608ff */
[----:B------:R-:W4:Y:S04]  /*1f620*/  LDL.LU R20, [R1+0x4a8] ;  /* 0x0004a80001147983 */ /* 0x000f280000300800 */
[----:B------:R-:W-:Y:S01]  /*1f630*/  STL [R1+0xe0c], R12 ;  /* 0x000e0c0c01007387 */ /* 0x000fe20000100800 */
[----:B0-----:R-:W-:-:S03]  /*1f640*/  LEA.HI.X.SX32 R11, R10, R6, 0x1, P4 ;  /* 0x000000060a0b7211 */ /* 0x001fc600020f0eff */
[----:B------:R-:W4:Y:S01]  /*1f650*/  LDL.LU R19, [R1+0x4ac] ;  /* 0x0004ac0001137983 */ /* 0x000f220000300800 */
[----:B------:R-:W-:Y:S02]  /*1f660*/  LEA R10, P4, R7, R2, 0x1 ;  /* 0x00000002070a7211 */ /* 0x000fe400078808ff */
[-C--:B------:R-:W-:Y:S01]  /*1f670*/  LEA.HI.X.SX32 R2, R3, R6.reuse, 0x1, P5 ;  /* 0x0000000603027211 */ /* 0x080fe200028f0eff */
[----:B------:R0:W-:Y:S04]  /*1f680*/  STL [R1+0xdf0], R11 ;  /* 0x000df00b01007387 */ /* 0x0001e80000100800 */
[----:B------:R-:W4:Y:S04]  /*1f690*/  LDL.LU R18, [R1+0x314] ;  /* 0x0003140001127983 */ /* 0x000f280000300800 */
[----:B------:R1:W-:Y:S01]  /*1f6a0*/  STL [R1+0x69c], R10 ;  /* 0x00069c0a01007387 */ /* 0x0003e20000100800 */
[----:B0-----:R-:W-:-:S03]  /*1f6b0*/  LEA.HI.X.SX32 R11, R0, R6, 0x1, P6 ;  /* 0x00000006000b7211 */ /* 0x001fc600030f0eff */
[----:B------:R0:W-:Y:S04]  /*1f6c0*/  STL [R1+0x688], R2 ;  /* 0x0006880201007387 */ /* 0x0001e80000100800 */
[----:B------:R-:W4:Y:S01]  /*1f6d0*/  LDL.LU R0, [R1+0x12e4] ;  /* 0x0012e40001007983 */ /* 0x000f220000300800 */
[----:B------:R-:W0:Y:S01]  /*1f6e0*/  S2R R29, SR_TID.X ;  /* 0x00000000001d7919 */ /* 0x000e220000002100 */
[-C--:B-1----:R-:W-:Y:S02]  /*1f6f0*/  LEA.HI.X.SX32 R10, R14, R6.reuse, 0x1, P0 ;  /* 0x000000060e0a7211 */ /* 0x082fe400000f0eff */
[----:B0-----:R-:W-:Y:S01]  /*1f700*/  LEA.HI.X.SX32 R2, R9, R6, 0x1, P1 ;  /* 0x0000000609027211 */ /* 0x001fe200008f0eff */
[----:B------:R-:W-:Y:S01]  /*1f710*/  STL [R1+0x68c], R11 ;  /* 0x00068c0b01007387 */ /* 0x000fe20000100800 */
[----:B------:R-:W-:-:S02]  /*1f720*/  LEA R3, P5, R4, UR10, 0x1 ;  /* 0x0000000a04037c11 */ /* 0x000fc4000f8a08ff */
[-C--:B------:R-:W-:Y:S01]  /*1f730*/  LEA.HI.X.SX32 R8, R8, R6.reuse, 0x1, P2 ;  /* 0x0000000608087211 */ /* 0x080fe200010f0eff */
[----:B------:R-:W-:Y:S01]  /*1f740*/  STL [R1+0x690], R10 ;  /* 0x0006900a01007387 */ /* 0x000fe20000100800 */
[----:B------:R-:W-:-:S03]  /*1f750*/  LEA.HI.X.SX32 R5, R5, R6, 0x1, P3 ;  /* 0x0000000605057211 */ /* 0x000fc600018f0eff */
[----:B------:R0:W-:Y:S01]  /*1f760*/  STL [R1+0x694], R2 ;  /* 0x0006940201007387 */ /* 0x0001e20000100800 */
[----:B------:R-:W-:-:S04]  /*1f770*/  SHF.R.U32.HI R16, RZ, 0x5, R29 ;  /* 0x00000005ff107819 */ /* 0x000fc8000001161d */
[----:B------:R-:W-:-:S04]  /*1f780*/  SGXT.U32 R16, R16, 0x1 ;  /* 0x000000011010781a */ /* 0x000fc80000000000 */
[----:B------:R-:W-:-:S05]  /*1f790*/  LOP3.LUT R29, R16, 0x1e, RZ, 0xfc, !PT ;  /* 0x0000001e101d7812 */ /* 0x000fca00078efcff */
[----:B------:R-:W-:Y:S01]  /*1f7a0*/  IMAD R29, R29, UR7, RZ ;  /* 0x000000071d1d7c24 */ /* 0x000fe2000f8e02ff */
[----:B0-----:R-:W-:Y:S01]  /*1f7b0*/  LEA.HI.X.SX32 R2, R7, R6, 0x1, P4 ;  /* 0x0000000607027211 */ /* 0x001fe200020f0eff */
[----:B------:R-:W-:Y:S03]  /*1f7c0*/  STL [R1+0x698], R8 ;  /* 0x0006980801007387 */ /* 0x000fe60000100800 */
[----:B------:R-:W-:Y:S01]  /*1f7d0*/  LEA R6, P2, R29, R3, 0x1 ;  /* 0x000000031d067211 */ /* 0x000fe200078408ff */
[----:B------:R-:W-:Y:S04]  /*1f7e0*/  STL [R1+0x6a0], R5 ;  /* 0x0006a00501007387 */ /* 0x000fe80000100800 */
[----:B------:R0:W-:Y:S04]  /*1f7f0*/  STL [R1+0x5c4], R2 ;  /* 0x0005c40201007387 */ /* 0x0001e80000100800 */
[----:B------:R4:W-:Y:S01]  /*1f800*/  STL [R1+0x5cc], R6 ;  /* 0x0005cc0601007387 */ /* 0x0009e20000100800 */
[----:B0-----:R-:W-:Y:S01]  /*1f810*/  LEA.HI.X.SX32 R2, R4, UR11, 0x1, P5 ;  /* 0x0000000b04027c11 */ /* 0x001fe2000a8f0eff */
[----:B------:R-:W-:-:S02]  /*1f820*/  IMAD R17, RZ, RZ, -UR7 ;  /* 0x80000007ff117e24 */ /* 0x000fc4000f8e02ff */
[----:B------:R-:W-:Y:S01]  /*1f830*/  IMAD R5, R16, UR7, RZ ;  /* 0x0000000710057c24 */ /* 0x000fe2000f8e02ff */
[-C--:B--2---:R-:W-:Y:S02]  /*1f840*/  LEA R8, P6, R28, R3.reuse, 0x1 ;  /* 0x000000031c087211 */ /* 0x084fe400078c08ff */
[----:B---3--:R-:W-:-:S03]  /*1f850*/  LEA R7, P1, R27, R3, 0x1 ;  /* 0x000000031b077211 */ /* 0x008fc600078208ff */
[----:B------:R0:W-:Y:S01]  /*1f860*/  STL [R1+0x614], R8 ;  /* 0x0006140801007387 */ /* 0x0001e20000100800 */
[----:B----4-:R-:W-:-:S03]  /*1f870*/  LEA R6, P0, R26, R3, 0x1 ;  /* 0x000000031a067211 */ /* 0x010fc600078008ff */
[----:B------:R1:W-:Y:S01]  /*1f880*/  STL [R1+0x61c], R7 ;  /* 0x00061c0701007387 */ /* 0x0003e20000100800 */
[----:B0-----:R-:W-:-:S03]  /*1f890*/  LEA R8, P5, R25, R3, 0x1 ;  /* 0x0000000319087211 */ /* 0x001fc600078a08ff */
[----:B------:R0:W-:Y:S01]  /*1f8a0*/  STL [R1+0x624], R6 ;  /* 0x0006240601007387 */ /* 0x0001e20000100800 */
[----:B-1----:R-:W-:-:S03]  /*1f8b0*/  LEA R7, P4, R24, R3, 0x1 ;  /* 0x0000000318077211 */ /* 0x002fc600078808ff */
[----:B------:R1:W-:Y:S01]  /*1f8c0*/  STL [R1+0x62c], R8 ;  /* 0x00062c0801007387 */ /* 0x0003e20000100800 */
[----:B0-----:R-:W-:-:S03]  /*1f8d0*/  LEA.HI.X.SX32 R6, R29, R2, 0x1, P2 ;  /* 0x000000021d067211 */ /* 0x001fc600010f0eff */
[----:B------:R0:W-:Y:S04]  /*1f8e0*/  STL [R1+0x634], R7 ;  /* 0x0006340701007387 */ /* 0x0001e80000100800 */
[----:B------:R2:W-:Y:S01]  /*1f8f0*/  STL [R1+0x5c8], R6 ;  /* 0x0005c80601007387 */ /* 0x0005e20000100800 */
[----:B-1----:R-:W-:Y:S02]  /*1f900*/  LEA R8, P3, R23, R3, 0x1 ;  /* 0x0000000317087211 */ /* 0x002fe400078608ff */
[----:B0-----:R-:W-:-:S03]  /*1f910*/  LEA.HI.X.SX32 R7, R28, R2, 0x1, P6 ;  /* 0x000000021c077211 */ /* 0x001fc600030f0eff */
[----:B------:R0:W-:Y:S01]  /*1f920*/  STL [R1+0x63c], R8 ;  /* 0x00063c0801007387 */ /* 0x0001e20000100800 */
[----:B--2---:R-:W-:-:S03]  /*1f930*/  LEA R6, P2, R22, R3, 0x1 ;  /* 0x0000000316067211 */ /* 0x004fc600078408ff */
[----:B------:R1:W-:Y:S04]  /*1f940*/  STL [R1+0x610], R7 ;  /* 0x0006100701007387 */ /* 0x0003e80000100800 */
[----:B------:R2:W-:Y:S01]  /*1f950*/  STL [R1+0x644], R6 ;  /* 0x0006440601007387 */ /* 0x0005e20000100800 */
[----:B0-----:R-:W-:Y:S02]  /*1f960*/  LEA.HI.X.SX32 R8, R27, R2, 0x1, P1 ;  /* 0x000000021b087211 */ /* 0x001fe400008f0eff */
[----:B-1----:R-:W-:-:S03]  /*1f970*/  LEA R7, P1, R21, R3, 0x1 ;  /* 0x0000000315077211 */ /* 0x002fc600078208ff */
[----:B------:R0:W-:Y:S01]  /*1f980*/  STL [R1+0x618], R8 ;  /* 0x0006180801007387 */ /* 0x0001e20000100800 */
[----:B--2---:R-:W-:-:S03]  /*1f990*/  LEA.HI.X.SX32 R6, R26, R2, 0x1, P0 ;  /* 0x000000021a067211 */ /* 0x004fc600000f0eff */
[----:B------:R1:W-:Y:S04]  /*1f9a0*/  STL [R1+0x64c], R7 ;  /* 0x00064c0701007387 */ /* 0x0003e80000100800 */
[----:B------:R2:W-:Y:S01]  /*1f9b0*/  STL [R1+0x620], R6 ;  /* 0x0006200601007387 */ /* 0x0005e20000100800 */
[----:B0-----:R-:W-:Y:S02]  /*1f9c0*/  LEA R8, P0, R15, R3, 0x1 ;  /* 0x000000030f087211 */ /* 0x001fe400078008ff */
[----:B-1----:R-:W-:-:S03]  /*1f9d0*/  LEA.HI.X.SX32 R7, R25, R2, 0x1, P5 ;  /* 0x0000000219077211 */ /* 0x002fc600028f0eff */
        /* <DEDUP_REMOVED lines=8> */
[----:B------:R1:W-:Y:S01]  /*1fa60*/  STL [R1+0x664], R7 ;  /* 0x0006640701007387 */ /* 0x0003e20000100800 */
[----:B------:R-:W-:-:S03]  /*1fa70*/  IMAD R4, R17, 0x2, R0 ;  /* 0x0000000211047824 */ /* 0x000fc600078e0200 */
        /* <DEDUP_REMOVED lines=9> */
[----:B------:R-:W-:Y:S01]  /*1fb10*/  STL [R1+0x648], R8 ;  /* 0x0006480801007387 */ /* 0x000fe20000100800 */
[-C--:B--2---:R-:W-:Y:S02]  /*1fb20*/  LEA.HI.X.SX32 R6, R15, R2.reuse, 0x1, P0 ;  /* 0x000000020f067211 */ /* 0x084fe400000f0eff */
[----:B------:R-:W-:Y:S01]  /*1fb30*/  LEA R3, P0, R5, R3, 0x1 ;  /* 0x0000000305037211 */ /* 0x000fe200078008ff */
[----:B------:R0:W-:Y:S04]  /*1fb40*/  STL [R1+0x684], R7 ;  /* 0x0006840701007387 */ /* 0x0001e80000100800 */
[----:B------:R1:W-:Y:S04]  /*1fb50*/  STL [R1+0x650], R6 ;  /* 0x0006500601007387 */ /* 0x0003e80000100800 */
[----:B------:R2:W-:Y:S01]  /*1fb60*/  STL [R1+0x67c], R3 ;  /* 0x00067c0301007387 */ /* 0x0005e20000100800 */
[----:B0-----:R-:W-:-:S02]  /*1fb70*/  LEA.HI.X.SX32 R7, R20, R2, 0x1, P5 ;  /* 0x0000000214077211 */ /* 0x001fc400028f0eff */
[----:B-1----:R-:W-:-:S03]  /*1fb80*/  LEA.HI.X.SX32 R6, R19, R2, 0x1, P4 ;  /* 0x0000000213067211 */ /* 0x002fc600020f0eff */
[----:B------:R-:W-:Y:S01]  /*1fb90*/  STL [R1+0x658], R7 ;  /* 0x0006580701007387 */ /* 0x000fe20000100800 */
[----:B--2---:R-:W-:-:S03]  /*1fba0*/  LEA.HI.X.SX32 R3, R18, R2, 0x1, P3 ;  /* 0x0000000212037211 */ /* 0x004fc600018f0eff */
[----:B------:R0:W-:Y:S01]  /*1fbb0*/  STL [R1+0x660], R6 ;  /* 0x0006600601007387 */ /* 0x0001e20000100800 */
[----:B------:R-:W-:-:S03]  /*1fbc0*/  LEA.HI.X.SX32 R4, R4, R2, 0x1, P1 ;  /* 0x0000000204047211 */ /* 0x000fc600008f0eff */
[----:B------:R1:W-:Y:S01]  /*1fbd0*/  STL [R1+0x668], R3 ;  /* 0x0006680301007387 */ /* 0x0003e20000100800 */
[----:B0-----:R-:W-:-:S03]  /*1fbe0*/  LEA.HI.X.SX32 R6, R0, R2, 0x1, P2 ;  /* 0x0000000200067211 */ /* 0x001fc600010f0eff */
[----:B------:R0:W5:Y:S01]  /*1fbf0*/  LDL.LU R0, [R1+0x12e0] ;  /* 0x0012e00001007983 */ /* 0x0001620000300800 */
[----:B-1----:R-:W-:-:S03]  /*1fc00*/  LEA.HI.X.SX32 R3, R5, R2, 0x1, P0 ;  /* 0x0000000205037211 */ /* 0x002fc600000f0eff */
[----:B------:R-:W-:Y:S04]  /*1fc10*/  STL [R1+0x674], R6 ;  /* 0x0006740601007387 */ /* 0x000fe80000100800 */
[----:B------:R-:W-:Y:S04]  /*1fc20*/  STL [R1+0x678], R4 ;  /* 0x0006780401007387 */ /* 0x000fe80000100800 */
[----:B------:R1:W-:Y:S04]  /*1fc30*/  STL [R1+0x66c], R3 ;  /* 0x00066c0301007387 */ /* 0x0003e80000100800 */
        /* <DEDUP_REMOVED lines=180> */
[----:B------:R-:W2:Y:S03]  /*20780*/  S2R R15, SR_TID.X ;  /* 0x00000000000f7919 */ /* 0x000ea60000002100 */
        /* <DEDUP_REMOVED lines=18> */
[----:B--2---:R-:W-:Y:S01]  /*208b0*/  LOP3.LUT R15, R15, 0x3f, RZ, 0xc0, !PT ;  /* 0x0000003f0f0f7812 */ /* 0x004fe200078ec0ff */
[----:B------:R-:W-:-:S02]  /*208c0*/  USHF.L.U32 UR7, UR7, 0x5, URZ ;  /* 0x0000000507077899 */ /* 0x000fc4000800063f */
[----:B------:R-:W-:Y:S02]  /*208d0*/  USHF.L.U32 UR8, UR8, 0x5, URZ ;  /* 0x0000000508087899 */ /* 0x000fe4000800063f */
[----:B------:R-:W-:Y:S01]  /*208e0*/  IMAD.SHL.U32 R2, R15, 0x2, RZ ;  /* 0x000000020f027824 */ /* 0x000fe200078e00ff */
[----:B------:R-:W-:Y:S02]  /*208f0*/  ULEA UR6, UR4, UR5, 0x4 ;  /* 0x0000000504067291 */ /* 0x000fe4000f8e203f */
[----:B------:R-:W-:Y:S01]  /*20900*/  USHF.R.S32.HI UR9, URZ, 0x1f, UR7 ;  /* 0x0000001f3f097899 */ /* 0x000fe20008011407 */
[----:B------:R-:W-:Y:S01]  /*20910*/  UMOV UR4, URZ ;  /* 0x0000003f00047c82 */ /* 0x000fe20008000000 */
[----:B------:R-:W-:Y:S02]  /*20920*/  USHF.R.S32.HI UR10, URZ, 0x1f, UR8 ;  /* 0x0000001f3f0a7899 */ /* 0x000fe40008011408 */
[----:B------:R-:W-:Y:S02]  /*20930*/  USHF.L.U32 UR14, UR7, 0x1, URZ ;  /* 0x00000001070e7899 */ /* 0x000fe4000800063f */
[----:B------:R-:W-:Y:S01]  /*20940*/  USHF.L.U32 UR11, UR8, 0x1, URZ ;  /* 0x00000001080b7899 */ /* 0x000fe2000800063f */
[----:B------:R-:W2:Y:S01]  /*20950*/  LDC R18, c[0x0][0x230] ;  /* 0x00008c00ff127b82 */ /* 0x000ea20000000800 */
[----:B------:R0:W-:Y:S01]  /*20960*/  STL [R1+0x308], RZ ;  /* 0x000308ff01007387 */ /* 0x0001e20000100800 */
[----:B------:R-:W-:-:S02]  /*20970*/  USHF.L.U64.HI UR10, UR8, 0x1, UR10 ;  /* 0x00000001080a7899 */ /* 0x000fc4000801020a */
[----:B------:R-:W-:Y:S01]  /*20980*/  USHF.L.U64.HI UR9, UR7, 0x1, UR9 ;  /* 0x0000000107097899 */ /* 0x000fe20008010209 */
[----:B------:R0:W-:Y:S01]  /*20990*/  STL [R1+0x30c], RZ ;  /* 0x00030cff01007387 */ /* 0x0001e20000100800 */
[----:B------:R-:W-:Y:S01]  /*209a0*/  LOP3.LUT R5, R2, 0x20, RZ, 0x3c, !PT ;  /* 0x0000002002057812 */ /* 0x000fe200078e3cff */
[----:B------:R-:W-:Y:S02]  /*209b0*/  ULDC UR8, c[0x0][0x230] ;  /* 0x00008c0000087ab9 */ /* 0x000fe40000000800 */
[----:B------:R0:W-:Y:S04]  /*209c0*/  STL [R1+0x210], RZ ;  /* 0x000210ff01007387 */ /* 0x0001e80000100800 */
[----:B------:R0:W-:Y:S04]  /*209d0*/  STL [R1+0x214], RZ ;  /* 0x000214ff01007387 */ /* 0x0001e80000100800 */
[----:B------:R0:W-:Y:S04]  /*209e0*/  STL [R1+0x218], RZ ;  /* 0x000218ff01007387 */ /* 0x0001e80000100800 */
[----:B------:R0:W-:Y:S01]  /*209f0*/  STL [R1+0x21c], RZ ;  /* 0x00021cff01007387 */ /* 0x0001e20000100800 */
[----:B--2---:R-:W-:-:S03]  /*20a00*/  VIADD R18, R18, 0x1f ;  /* 0x0000001f12127836 */ /* 0x004fc60000000000 */
[----:B------:R0:W-:Y:S04]  /*20a10*/  STL [R1+0x2e0], RZ ;  /* 0x0002e0ff01007387 */ /* 0x0001e80000100800 */
[----:B------:R0:W-:Y:S01]  /*20a20*/  STL [R1+0x2e4], RZ ;  /* 0x0002e4ff01007387 */ /* 0x0001e20000100800 */
[----:B------:R-:W-:-:S03]  /*20a30*/  SHF.R.S32.HI R15, RZ, 0x1f, R18 ;  /* 0x0000001fff0f7819 */ /* 0x000fc60000011412 */
[----:B------:R0:W-:Y:S01]  /*20a40*/  STL [R1+0x2e8], RZ ;  /* 0x0002e8ff01007387 */ /* 0x0001e20000100800 */
[----:B------:R-:W-:-:S03]  /*20a50*/  LEA.HI R15, R15, R18, RZ, 0x5 ;  /* 0x000000120f0f7211 */ /* 0x000fc600078f28ff */
[----:B------:R0:W-:Y:S01]  /*20a60*/  STL [R1+0x2ec], RZ ;  /* 0x0002ecff01007387 */ /* 0x0001e20000100800 */
[----:B-1----:R-:W-:-:S03]  /*20a70*/  SHF.R.S32.HI R3, RZ, 0x5, R15 ;  /* 0x00000005ff037819 */ /* 0x002fc6000001140f */
        /* <DEDUP_REMOVED lines=20> */
[----:B------:R-:W2:Y:S01]  /*20bc0*/  LDL R15, [R1+0xe94] ;  /* 0x000e9400010f7983 */ /* 0x000ea20000100800 */
[----:B------:R-:W-:-:S02]  /*20bd0*/  LOP3.LUT R3, R2, 0x10, RZ, 0x3c, !PT ;  /* 0x0000001002037812 */ /* 0x000fc400078e3cff */
[----:B------:R-:W-:Y:S01]  /*20be0*/  LOP3.LUT R4, R2, 0x30, RZ, 0x3c, !PT ;  /* 0x0000003002047812 */ /* 0x000fe200078e3cff */
        /* <DEDUP_REMOVED lines=28> */
[----:B--2---:R-:W-:-:S05]  /*20db0*/  LOP3.LUT R3, R15, 0x20, RZ, 0x3c, !PT ;  /* 0x000000200f037812 */ /* 0x004fca00078e3cff */
[----:B------:R0:W-:Y:S02]  /*20dc0*/  STL [R1+0xe90], R3 ;  /* 0x000e900301007387 */ /* 0x0001e40000100800 */
.L_x_2:
[----:B-----5:R-:W2:Y:S01]  /*20dd0*/  LDL R5, [R1+0x678] ;  /* 0x0006780001057983 */ /* 0x020ea20000100800 */
[----:B------:R-:W-:-:S03]  /*20de0*/  UIMAD UR7, UR4, -0x20, UR8 ;  /* 0xffffffe0040778a4 */ /* 0x000fc6000f8e0208 */
[----:B--2---:R1:W-:Y:S04]  /*20df0*/  STL [R1+0x1f80], R5 ;  /* 0x001f800501007387 */ /* 0x0043e80000100800 */
[----:B------:R-:W2:Y:S04]  /*20e00*/  LDL R4, [R1+0x684] ;  /* 0x0006840001047983 */ /* 0x000ea80000100800 */
[----:B------:R-:W-:Y:S04]  /*20e10*/  STL [R1+0x1f78], R11 ;  /* 0x001f780b01007387 */ /* 0x000fe80000100800 */
[----:B------:R-:W-:Y:S04]  /*20e20*/  STL [R1+0x1f74], R8 ;  /* 0x001f740801007387 */ /* 0x000fe80000100800 */
[----:B------:R3:W-:Y:S04]  /*20e30*/  STL [R1+0x1f7c], R8 ;  /* 0x001f7c0801007387 */ /* 0x0007e80000100800 */
[----:B------:R-:W-:Y:S04]  /*20e40*/  STL [R1+0x1f70], R10 ;  /* 0x001f700a01007387 */ /* 0x000fe80000100800 */
[----:B------:R-:W-:Y:S04]  /*20e50*/  STL [R1+0x1f6c], R3 ;  /* 0x001f6c0301007387 */ /* 0x000fe80000100800 */
[----:B------:R-:W-:Y:S04]  /*20e60*/  STL [R1+0x1f68], R6 ;  /* 0x001f680601007387 */ /* 0x000fe80000100800 */
[----:B------:R4:W-:Y:S04]  /*20e70*/  STL [R1+0x1f64], R7 ;  /* 0x001f640701007387 */ /* 0x0009e80000100800 */
[----:B------:R-:W-:Y:S04]  /*20e80*/  STL [R1+0x1f60], R9 ;  /* 0x001f600901007387 */ /* 0x000fe80000100800 */
        /* <DEDUP_REMOVED lines=31> */
[----:B------:R-:W-:Y:S01]  /*21080*/  STL [R1+0x1ee0], R2 ;  /* 0x001ee00201007387 */ /* 0x000fe20000100800 */
[----:B-1----:R-:W3:Y:S03]  /*21090*/  S2R R5, SR_TID.X ;  /* 0x0000000000057919 */ /* 0x002ee60000002100 */
        /* <DEDUP_REMOVED lines=8> */
[----:B---3--:R-:W-:-:S02]  /*21120*/  SHF.R.U32.HI R8, RZ, 0x5, R5 ;  /* 0x00000005ff087819 */ /* 0x008fc40000011605 */
[----:B------:R-:W-:Y:S01]  /*21130*/  SHF.R.U32.HI R5, RZ, 0x5, R5 ;  /* 0x00000005ff057819 */ /* 0x000fe20000011605 */
[----:B------:R-:W-:Y:S01]  /*21140*/  STL [R1+0x1f04], R2 ;  /* 0x001f040201007387 */ /* 0x000fe20000100800 */
[----:B----4-:R-:W-:Y:S02]  /*21150*/  PRMT R7, RZ, 0x7610, R7 ;  /* 0x00007610ff077816 */ /* 0x010fe40000000007 */
[----:B------:R-:W-:Y:S01]  /*21160*/  SGXT.U32 R5, R5, 0x1 ;  /* 0x000000010505781a */ /* 0x000fe20000000000 */
[----:B------:R-:W-:Y:S01]  /*21170*/  STL [R1+0x1f08], R2 ;  /* 0x001f080201007387 */ /* 0x000fe20000100800 */
[----:B------:R-:W-:Y:S02]  /*21180*/  SGXT.U32 R8, R8, 0x1 ;  /* 0x000000010808781a */ /* 0x000fe40000000000 */
[----:B------:R-:W-:Y:S01]  /*21190*/  LOP3.LUT R5, R5, 0x2, RZ, 0xfc, !PT ;  /* 0x0000000205057812 */ /* 0x000fe200078efcff */
[----:B------:R-:W-:Y:S01]  /*211a0*/  STL [R1+0x1f0c], R2 ;  /* 0x001f0c0201007387 */ /* 0x000fe20000100800 */
[----:B------:R-:W-:-:S02]  /*211b0*/  LOP3.LUT R10, R8, 0x4, RZ, 0xfc, !PT ;  /* 0x00000004080a7812 */ /* 0x000fc400078efcff */
[----:B------:R-:W-:Y:S01]  /*211c0*/  ISETP.GE.AND P0, PT, R5, UR7, PT ;  /* 0x0000000705007c0c */ /* 0x000fe2000bf06270 */
[----:B-----5:R-:W-:Y:S04]  /*211d0*/  STL [R1+0x1ca0], R0 ;  /* 0x001ca00001007387 */ /* 0x020fe80000100800 */
        /* <DEDUP_REMOVED lines=34> */
[----:B------:R-:W2:Y:S01]  /*21400*/  LDL.LU R5, [R1+0x1f80] ;  /* 0x001f800001057983 */ /* 0x000ea20000300800 */
[----:B------:R-:W-:-:S02]  /*21410*/  ISETP.GE.AND P1, PT, R10, UR7, PT ;  /* 0x000000070a007c0c */ /* 0x000fc4000bf26270 */
[----:B------:R-:W-:Y:S01]  /*21420*/  PRMT R11, RZ, 0x7610, R11 ;  /* 0x00007610ff0b7816 */ /* 0x000fe2000000000b */
[----:B------:R-:W1:Y:S01]  /*21430*/  S2R R10, SR_TID.X ;  /* 0x00000000000a7919 */ /* 0x000e620000002100 */
[----:B------:R-:W-:-:S04]  /*21440*/  LOP3.LUT R8, R8, 0x6, RZ, 0xfc, !PT ;  /* 0x0000000608087812 */ /* 0x000fc800078efcff */
[----:B------:R-:W-:Y:S02]  /*21450*/  ISETP.GE.AND P2, PT, R8, UR7, PT ;  /* 0x0000000708007c0c */ /* 0x000fe4000bf46270 */
[--C-:B-1----:R-:W-:Y:S01]  /*21460*/  SHF.R.U32.HI R8, RZ, 0x5, R10.reuse ;  /* 0x00000005ff087819 */ /* 0x102fe2000001160a */
[----:B--2---:R1:W2:Y:S03]  /*21470*/  @!P0 LDG.E.U16 R7, desc[UR12][R4.64] ;  /* 0x0000000c04078981 */ /* 0x0042a6000c1e1500 */
[----:B------:R-:W-:Y:S01]  /*21480*/  SGXT.U32 R8, R8, 0x1 ;  /* 0x000000010808781a */ /* 0x000fe20000000000 */
[----:B------:R-:W1:Y:S04]  /*21490*/  LDL R4, [R1+0x674] ;  /* 0x0006740001047983 */ /* 0x000e680000100800 */
[----:B------:R-:W1:Y:S01]  /*214a0*/  LDL R5, [R1+0x680] ;  /* 0x0006800001057983 */ /* 0x000e620000100800 */
[----:B------:R-:W-:-:S02]  /*214b0*/  SHF.R.U32.HI R10, RZ, 0x5, R10 ;  /* 0x00000005ff0a7819 */ /* 0x000fc4000001160a */
[----:B-1----:R-:W-:-:S04]  /*214c0*/  @!P1 LOP3.LUT R5, R5, R4, RZ, 0x3c, !PT ;  /* 0x0000000405059212 */ /* 0x002fc800078e3cff */
[----:B------:R-:W-:-:S04]  /*214d0*/  @!P1 LOP3.LUT R4, R5, R4, RZ, 0x3c, !PT ;  /* 0x0000000405049212 */ /* 0x000fc800078e3cff */
[----:B------:R-:W-:-:S05]  /*214e0*/  @!P1 LOP3.LUT R5, R5, R4, RZ, 0x3c, !PT ;  /* 0x0000000405059212 */ /* 0x000fca00078e3cff */
[----:B------:R-:W3:Y:S01]  /*214f0*/  @!P1 LDG.E.U16 R11, desc[UR12][R4.64] ;  /* 0x0000000c040b9981 */ /* 0x000ee2000c1e1500 */
[----:B------:R-:W-:Y:S02]  /*21500*/  LOP3.LUT R8, R8, 0x8, RZ, 0xfc, !PT ;  /* 0x0000000808087812 */ /* 0x000fe400078efcff */
[----:B------:R-:W-:Y:S02]  /*21510*/  SGXT.U32 R10, R10, 0x1 ;  /* 0x000000010a0a781a */ /* 0x000fe40000000000 */
[----:B------:R-:W-:Y:S02]  /*21520*/  ISETP.GE.AND P0, PT, R8, UR7, PT ;  /* 0x0000000708007c0c */ /* 0x000fe4000bf06270 */
[----:B------:R-:W-:Y:S01]  /*21530*/  LOP3.LUT R8, R10, 0xa, RZ, 0xfc, !PT ;  /* 0x0000000a0a087812 */ /* 0x000fe200078efcff */
[----:B--2---:R1:W-:Y:S03]  /*21540*/  STL [R1+0x6c], R7 ;  /* 0x00006c0701007387 */ /* 0x0043e60000100800 */
[----:B------:R-:W-:-:S02]  /*21550*/  ISETP.GE.AND P3, PT, R8, UR7, PT ;  /* 0x0000000708007c0c */ /* 0x000fc4000bf66270 */
[----:B-1----:R-:W-:Y:S02]  /*21560*/  LOP3.LUT R7, R10, 0xc, RZ, 0xfc, !PT ;  /* 0x0000000c0a077812 */ /* 0x002fe400078efcff */
[----:B------:R-:W2:Y:S04]  /*21570*/  LDL R10, [R1+0x65c] ;  /* 0x00065c00010a7983 */ /* 0x000ea80000100800 */
[----:B------:R-:W4:Y:S04]  /*21580*/  LDL.LU R8, [R1+0x1f7c] ;  /* 0x001f7c0001087983 */ /* 0x000f280000300800 */
[----:B---3--:R1:W-:Y:S04]  /*21590*/  STL [R1+0x88], R11 ;  /* 0x0000880b01007387 */ /* 0x0083e80000100800 */
[----:B-1----:R-:W3:Y:S04]  /*215a0*/  LDL.LU R11, [R1+0x1f78] ;  /* 0x001f7800010b7983 */ /* 0x002ee80000300800 */
[----:B------:R-:W2:Y:S04]  /*215b0*/  LDL R4, [R1+0x668] ;  /* 0x0006680001047983 */ /* 0x000ea80000100800 */
[----:B------:R-:W2:Y:S01]  /*215c0*/  LDL R5, [R1+0x670] ;  /* 0x0006700001057983 */ /* 0x000ea20000100800 */
[----:B------:R-:W-:-:S02]  /*215d0*/  PRMT R29, RZ, 0x7610, R29 ;  /* 0x00007610ff1d7816 */ /* 0x000fc4000000001d */
[----:B--2---:R-:W-:-:S04]  /*215e0*/  @!P2 LOP3.LUT R5, R5, R4, RZ, 0x3c, !PT ;  /* 0x000000040505a212 */ /* 0x004fc800078e3cff */
[----:B------:R-:W-:-:S04]  /*215f0*/  @!P2 LOP3.LUT R4, R5, R4, RZ, 0x3c, !PT ;  /* 0x000000040504a212 */ /* 0x000fc800078e3cff */
[----:B------:R-:W-:-:S05]  /*21600*/  @!P2 LOP3.LUT R5, R5, R4, RZ, 0x3c, !PT ;  /* 0x000000040505a212 */ /* 0x000fca00078e3cff */
[----:B------:R-:W2:Y:S04]  /*21610*/  @!P2 LDG.E.U16 R29, desc[UR12][R4.64] ;  /* 0x0000000c041da981 */ /* 0x000ea8000c1e1500 */
[----:B------:R-:W4:Y:S04]  /*21620*/  LDL R4, [R1+0x660] ;  /* 0x0006600001047983 */ /* 0x000f280000100800 */
[----:B------:R-:W4:Y:S01]  /*21630*/  LDL R5, [R1+0x664] ;  /* 0x0006640001057983 */ /* 0x000f220000100800 */
[----:B---3--:R-:W-:-:S03]  /*21640*/  PRMT R11, RZ, 0x7610, R11 ;  /* 0x00007610ff0b7816 */ /* 0x008fc6000000000b */
[----:B--2---:R1:W-:Y:S01]  /*21650*/  STL [R1+0x8c], R29 ;  /* 0x00008c1d01007387 */ /* 0x0043e20000100800 */
[----:B----4-:R-:W-:-:S04]  /*21660*/  @!P0 LOP3.LUT R5, R5, R4, RZ, 0x3c, !PT ;  /* 0x0000000405058212 */ /* 0x010fc800078e3cff */
[----:B------:R-:W-:-:S04]  /*21670*/  @!P0 LOP3.LUT R4, R5, R4, RZ, 0x3c, !PT ;  /* 0x0000000405048212 */ /* 0x000fc800078e3cff */
[----:B------:R-:W-:-:S05]  /*21680*/  @!P0 LOP3.LUT R5, R5, R4, RZ, 0x3c, !PT ;  /* 0x0000000405058212 */ /* 0x000fca00078e3cff */
[----:B------:R2:W3:Y:S04]  /*21690*/  @!P0 LDG.E.U16 R11, desc[UR12][R4.64] ;  /* 0x0000000c040b8981 */ /* 0x0004e8000c1e1500 */
[----:B------:R-:W4:Y:S01]  /*216a0*/  LDL R5, [R1+0x658] ;  /* 0x0006580001057983 */ /* 0x000f220000100800 */
[----:B------:R-:W-:Y:S01]  /*216b0*/  PRMT R8, RZ, 0x7610, R8 ;  /* 0x00007610ff087816 */ /* 0x000fe20000000008 */
[----:B--2---:R-:W-:Y:S01]  /*216c0*/  @!P3 IMAD.MOV.U32 R4, RZ, RZ, R10 ;  /* 0x000000ffff04b224 */ /* 0x004fe200078e000a */
[----:B------:R-:W-:Y:S02]  /*216d0*/  ISETP.GE.AND P4, PT, R7, UR7, PT ;  /* 0x0000000707007c0c */ /* 0x000fe4000bf86270 */
[----:B------:R-:W2:Y:S02]  /*216e0*/  S2R R7, SR_TID.X ;  /* 0x0000000000077919 */ /* 0x000ea40000002100 */
[----:B----4-:R-:W4:Y:S01]  /*216f0*/  @!P3 LDG.E.U16 R8, desc[UR12][R4.64] ;  /* 0x0000000c0408b981 */ /* 0x010f22000c1e1500 */
[----:B--2---:R-:W-:-:S04]  /*21700*/  SHF.R.U32.HI R7, RZ, 0x5, R7 ;  /* 0x00000005ff077819 */ /* 0x004fc80000011607 */
[----:B------:R-:W-:-:S04]  /*21710*/  SGXT.U32 R7, R7, 0x1 ;  /* 0x000000010707781a */ /* 0x000fc80000000000 */
[C---:B-1----:R-:W-:Y:S02]  /*21720*/  LOP3.LUT R29, R7.reuse, 0xe, RZ, 0xfc, !PT ;  /* 0x0000000e071d7812 */ /* 0x042fe400078efcff */
[----:B------:R-:W-:Y:S02]  /*21730*/  LOP3.LUT R7, R7, 0x10, RZ, 0xfc, !PT ;  /* 0x0000001007077812 */ /* 0x000fe400078efcff */
[----:B------:R-:W-:Y:S02]  /*21740*/  ISETP.GE.AND P1, PT, R29, UR7, PT ;  /* 0x000000071d007c0c */ /* 0x000fe4000bf26270 */
[----:B------:R-:W-:Y:S01]  /*21750*/  ISETP.GE.AND P2, PT, R7, UR7, PT ;  /* 0x0000000707007c0c */ /* 0x000fe2000bf46270 */
[----:B------:R-:W2:Y:S04]  /*21760*/  LDL R29, [R1+0x638] ;  /* 0x00063800011d7983 */ /* 0x000ea80000100800 */
[----:B------:R-:W3:Y:S04]  /*21770*/  LDL R7, [R1+0x63c] ;  /* 0x00063c0001077983 */ /* 0x000ee80000100800 */
[----:B----4-:R1:W-:Y:S04]  /*21780*/  STL [R1+0x5c], R8 ;  /* 0x00005c0801007387 */ /* 0x0103e80000100800 */
[----:B-1----:R-:W4:Y:S04]  /*21790*/  LDL.LU R8, [R1+0x1f74] ;  /* 0x001f740001087983 */ /* 0x002f280000300800 */
[----:B------:R-:W2:Y:S04]  /*217a0*/  LDL R4, [R1+0x650] ;  /* 0x0006500001047983 */ /* 0x000ea80000100800 */
[----:B------:R-:W2:Y:S01]  /*217b0*/  LDL R5, [R1+0x654] ;  /* 0x0006540001057983 */ /* 0x000ea20000100800 */
[----:B------:R-:W-:-:S02]  /*217c0*/  PRMT R6, RZ, 0x7610, R6 ;  /* 0x00007610ff067816 */ /* 0x000fc40000000006 */
[----:B--2---:R-:W-:-:S04]  /*217d0*/  @!P4 LOP3.LUT R5, R5, R4, RZ, 0x3c, !PT ;  /* 0x000000040505c212 */ /* 0x004fc800078e3cff */
[----:B------:R-:W-:-:S04]  /*217e0*/  @!P4 LOP3.LUT R4, R5, R4, RZ, 0x3c, !PT ;  /* 0x000000040504c212 */ /* 0x000fc800078e3cff */
[----:B------:R-:W-:-:S05]  /*217f0*/  @!P4 LOP3.LUT R5, R5, R4, RZ, 0x3c, !PT ;  /* 0x000000040505c212 */ /* 0x000fca00078e3cff */
[----:B------:R-:W2:Y:S04]  /*21800*/  @!P4 LDG.E.U16 R6, desc[UR12][R4.64] ;  /* 0x0000000c0406c981 */ /* 0x000ea8000c1e1500 */
[----:B------:R-:W3:Y:S04]  /*21810*/  LDL R4, [R1+0x648] ;  /* 0x0006480001047983 */ /* 0x000ee80000100800 */
[----:B--2---:R-:W-:Y:S04]  /*21820*/  STL [R1+0x7c], R6 ;  /* 0x00007c0601007387 */ /* 0x004fe80000100800 */
[----:B------:R-:W3:Y:S01]  /*21830*/  LDL R5, [R1+0x64c] ;  /* 0x00064c0001057983 */ /* 0x000ee20000100800 */
[----:B0-----:R-:W-:Y:S01]  /*21840*/  PRMT R3, RZ, 0x7610, R3 ;  /* 0x00007610ff037816 */ /* 0x001fe20000000003 */
[----:B------:R-:W0:Y:S01]  /*21850*/  S2R R10, SR_TID.X ;  /* 0x00000000000a7919 */ /* 0x000e220000002100 */
[----:B---3--:R-:W-:-:S04]  /*21860*/  @!P1 LOP3.LUT R5, R5, R4, RZ, 0x3c, !PT ;  /* 0x0000000405059212 */ /* 0x008fc800078e3cff */
[----:B------:R-:W-:-:S04]  /*21870*/  @!P1 LOP3.LUT R4, R5, R4, RZ, 0x3c, !PT ;  /* 0x0000000405049212 */ /* 0x000fc800078e3cff */
[----:B------:R-:W-:-:S05]  /*21880*/  @!P1 LOP3.LUT R5, R5, R4, RZ, 0x3c, !PT ;  /* 0x0000000405059212 */ /* 0x000fca00078e3cff */
[----:B------:R-:W2:Y:S01]  /*21890*/  @!P1 LDG.E.U16 R3, desc[UR12][R4.64] ;  /* 0x0000000c04039981 */ /* 0x000ea2000c1e1500 */
[----:B0-----:R-:W-:-:S04]  /*218a0*/  SHF.R.U32.HI R10, RZ, 0x5, R10 ;  /* 0x00000005ff0a7819 */ /* 0x001fc8000001160a */
[----:B------:R-:W-:-:S04]  /*218b0*/  SGXT.U32 R10, R10, 0x1 ;  /* 0x000000010a0a781a */ /* 0x000fc80000000000 */
[----:B------:R-:W-:-:S04]  /*218c0*/  LOP3.LUT R10, R10, 0x12, RZ, 0xfc, !PT ;  /* 0x000000120a0a7812 */ /* 0x000fc800078efcff */
[----:B------:R-:W-:Y:S02]  /*218d0*/  ISETP.GE.AND P0, PT, R10, UR7, PT ;  /* 0x000000070a007c0c */ /* 0x000fe4000bf06270 */
[----:B------:R-:W3:Y:S04]  /*218e0*/  LDL.LU R10, [R1+0x1f70] ;  /* 0x001f7000010a7983 */ /* 0x000ee80000300800 */
[----:B--2---:R0:W-:Y:S04]  /*218f0*/  STL [R1+0x84], R3 ;  /* 0x0000840301007387 */ /* 0x0041e80000100800 */
[----:B0-----:R-:W2:Y:S04]  /*21900*/  LDL.LU R3, [R1+0x1f6c] ;  /* 0x001f6c0001037983 */ /* 0x001ea80000300800 */
[----:B------:R-:W2:Y:S04]  /*21910*/  LDL R4, [R1+0x640] ;  /* 0x0006400001047983 */ /* 0x000ea80000100800 */
[----:B------:R-:W2:Y:S01]  /*21920*/  LDL R5, [R1+0x644] ;  /* 0x0006440001057983 */ /* 0x000ea20000100800 */
[----:B----4-:R-:W-:-:S02]  /*21930*/  PRMT R8, RZ, 0x7610, R8 ;  /* 0x00007610ff087816 */ /* 0x010fc40000000008 */
[----:B---3--:R-:W-:Y:S01]  /*21940*/  PRMT R10, RZ, 0x7610, R10 ;  /* 0x00007610ff0a7816 */ /* 0x008fe2000000000a */
[----:B------:R-:W0:Y:S01]  /*21950*/  S2R R6, SR_TID.X ;  /* 0x0000000000067919 */ /* 0x000e220000002100 */
[----:B--2---:R-:W-:-:S04]  /*21960*/  @!P2 LOP3.LUT R5, R5, R4, RZ, 0x3c, !PT ;  /* 0x000000040505a212 */ /* 0x004fc800078e3cff */
[----:B------:R-:W-:-:S04]  /*21970*/  @!P2 LOP3.LUT R4, R5, R4, RZ, 0x3c, !PT ;  /* 0x000000040504a212 */ /* 0x000fc800078e3cff */
[----:B------:R-:W-:-:S05]  /*21980*/  @!P2 LOP3.LUT R5, R5, R4, RZ, 0x3c, !PT ;  /* 0x000000040505a212 */ /* 0x000fca00078e3cff */
[----:B------:R1:W2:Y:S02]  /*21990*/  @!P2 LDG.E.U16 R8, desc[UR12][R4.64] ;  /* 0x0000000c0408a981 */ /* 0x0002a4000c1e1500 */
[----:B-1----:R-:W-:Y:S02]  /*219a0*/  @!P0 IMAD.MOV.U32 R4, RZ, RZ, R7 ;  /* 0x000000ffff048224 */ /* 0x002fe400078e0007 */
[----:B------:R-:W-:Y:S01]  /*219b0*/  @!P0 IMAD.MOV.U32 R5, RZ, RZ, R29 ;  /* 0x000000ffff058224 */ /* 0x000fe200078e001d */
[----:B0-----:R-:W-:Y:S01]  /*219c0*/  SHF.R.U32.HI R6, RZ, 0x5, R6 ;  /* 0x00000005ff067819 */ /* 0x001fe20000011606 */
[----:B------:R-:W3:Y:S04]  /*219d0*/  LDL R29, [R1+0x61c] ;  /* 0x00061c00011d7983 */ /* 0x000ee80000100800 */
[----:B------:R0:W4:Y:S04]  /*219e0*/  @!P0 LDG.E.U16 R10, desc[UR12][R4.64] ;  /* 0x0000000c040a8981 */ /* 0x000128000c1e1500 */
[----:B------:R-:W0:Y:S04]  /*219f0*/  LDL R4, [R1+0x630] ;  /* 0x0006300001047983 */ /* 0x000e280000100800 */
[----:B------:R-:W0:Y:S01]  /*21a00*/  LDL R5, [R1+0x634] ;  /* 0x0006340001057983 */ /* 0x000e220000100800 */
[----:B------:R-:W-:-:S04]  /*21a10*/  SGXT.U32 R6, R6, 0x1 ;  /* 0x000000010606781a */ /* 0x000fc80000000000 */
[----:B------:R-:W-:-:S04]  /*21a20*/  LOP3.LUT R6, R6, 0x14, RZ, 0xfc, !PT ;  /* 0x0000001406067812 */ /* 0x000fc800078efcff */
[----:B------:R-:W-:Y:S02]  /*21a30*/  ISETP.GE.AND P1, PT, R6, UR7, PT ;  /* 0x0000000706007c0c */ /* 0x000fe4000bf26270 */
[----:B------:R-:W-:Y:S01]  /*21a40*/  PRMT R3, RZ, 0x7610, R3 ;  /* 0x00007610ff037816 */ /* 0x000fe20000000003 */
[----:B------:R-:W1:Y:S10]  /*21a50*/  S2R R6, SR_TID.X ;  /* 0x0000000000067919 */ /* 0x000e740000002100 */
[----:B0-----:R-:W-:-:S04]  /*21a60*/  @!P1 LOP3.LUT R5, R5, R4, RZ, 0x3c, !PT ;  /* 0x0000000405059212 */ /* 0x001fc800078e3cff */
[----:B------:R-:W-:-:S04]  /*21a70*/  @!P1 LOP3.LUT R4, R5, R4, RZ, 0x3c, !PT ;  /* 0x0000000405049212 */ /* 0x000fc800078e3cff */
[----:B------:R-:W-:-:S05]  /*21a80*/  @!P1 LOP3.LUT R5, R5, R4, RZ, 0x3c, !PT ;  /* 0x0000000405059212 */ /* 0x000fca00078e3cff */
[----:B------:R-:W2:Y:S01]  /*21a90*/  @!P1 LDG.E.U16 R3, desc[UR12][R4.64] ;  /* 0x0000000c04039981 */ /* 0x000ea2000c1e1500 */
[----:B-1----:R-:W-:-:S04]  /*21aa0*/  SHF.R.U32.HI R6, RZ, 0x5, R6 ;  /* 0x00000005ff067819 */ /* 0x002fc80000011606 */
[----:B------:R-:W-:-:S04]  /*21ab0*/  SGXT.U32 R6, R6, 0x1 ;  /* 0x000000010606781a */ /* 0x000fc80000000000 */
[----:B------:R-:W-:Y:S01]  /*21ac0*/  LOP3.LUT R6, R6, 0x16, RZ, 0xfc, !PT ;  /* 0x0000001606067812 */ /* 0x000fe200078efcff */
[----:B----4-:R-:W-:Y:S03]  /*21ad0*/  STL [R1+0x1ea8], R10 ;  /* 0x001ea80a01007387 */ /* 0x010fe60000100800 */
[----:B------:R-:W-:Y:S01]  /*21ae0*/  ISETP.GE.AND P0, PT, R6, UR7, PT ;  /* 0x0000000706007c0c */ /* 0x000fe2000bf06270 */
[----:B------:R-:W-:Y:S04]  /*21af0*/  STL [R1+0x1eac], R10 ;  /* 0x001eac0a01007387 */ /* 0x000fe80000100800 */
[----:B------:R-:W4:Y:S04]  /*21b00*/  LDL.LU R6, [R1+0x1f68] ;  /* 0x001f680001067983 */ /* 0x000f280000300800 */
[----:B--2---:R-:W-:Y:S04]  /*21b10*/  STL [R1+0x50], R3 ;  /* 0x0000500301007387 */ /* 0x004fe80000100800 */
[----:B------:R-:W2:Y:S04]  /*21b20*/  LDL R4, [R1+0x628] ;  /* 0x0006280001047983 */ /* 0x000ea80000100800 */
[----:B------:R-:W2:Y:S01]  /*21b30*/  LDL R5, [R1+0x62c] ;  /* 0x00062c0001057983 */ /* 0x000ea20000100800 */
[----:B------:R-:W-:Y:S01]  /*21b40*/  PRMT R9, RZ, 0x7610, R9 ;  /* 0x00007610ff097816 */ /* 0x000fe20000000009 */
[----:B------:R-:W0:Y:S01]  /*21b50*/  S2R R7, SR_TID.X ;  /* 0x0000000000077919 */ /* 0x000e220000002100 */
[----:B--2---:R-:W-:-:S04]  /*21b60*/  @!P0 LOP3.LUT R5, R5, R4, RZ, 0x3c, !PT ;  /* 0x0000000405058212 */ /* 0x004fc800078e3cff */
        /* <DEDUP_REMOVED lines=10> */
[----:B------:R-:W3:Y:S04]  /*21c10*/  LDL R4, [R1+0x620] ;  /* 0x0006200001047983 */ /* 0x000ee80000100800 */
[----:B------:R-:W3:Y:S01]  /*21c20*/  LDL R5, [R1+0x624] ;  /* 0x0006240001057983 */ /* 0x000ee20000100800 */
[----:B----4-:R-:W-:Y:S01]  /*21c30*/  PRMT R6, RZ, 0x7610, R6 ;  /* 0x00007610ff067816 */ /* 0x010fe20000000006 */
[----:B------:R-:W0:Y:S01]  /*21c40*/  S2R R3, SR_TID.X ;  /* 0x0000000000037919 */ /* 0x000e220000002100 */
[----:B---3--:R-:W-:-:S04]  /*21c50*/  @!P1 LOP3.LUT R5, R5, R4, RZ, 0x3c, !PT ;  /* 0x0000000405059212 */ /* 0x008fc800078e3cff */
[----:B------:R-:W-:-:S04]  /*21c60*/  @!P1 LOP3.LUT R4, R5, R4, RZ, 0x3c, !PT ;  /* 0x0000000405049212 */ /* 0x000fc800078e3cff */
[----:B------:R-:W-:-:S05]  /*21c70*/  @!P1 LOP3.LUT R5, R5, R4, RZ, 0x3c, !PT ;  /* 0x0000000405059212 */ /* 0x000fca00078e3cff */
[----:B------:R1:W3:Y:S02]  /*21c80*/  @!P1 LDG.E.U16 R6, desc[UR12][R4.64] ;  /* 0x0000000c04069981 */ /* 0x0002e4000c1e1500 */
[----:B-1----:R-:W1:Y:S02]  /*21c90*/  S2R R5, SR_TID.X ;  /* 0x0000000000057919 */ /* 0x002e640000002100 */
[----:B-1----:R-:W-:-:S04]  /*21ca0*/  SHF.R.U32.HI R5, RZ, 0x5, R5 ;  /* 0x00000005ff057819 */ /* 0x002fc80000011605 */
[----:B------:R-:W-:-:S04]  /*21cb0*/  SGXT.U32 R5, R5, 0x1 ;  /* 0x000000010505781a */ /* 0x000fc80000000000 */
[----:B------:R-:W-:Y:S02]  /*21cc0*/  LOP3.LUT R4, R5, 0x1c, RZ, 0xfc, !PT ;  /* 0x0000001c05047812 */ /* 0x000fe400078efcff */
[----:B------:R-:W4:Y:S01]  /*21cd0*/  LDL R5, [R1+0x618] ;  /* 0x0006180001057983 */ /* 0x000f220000100800 */
[----:B0-----:R-:W-:-:S04]  /*21ce0*/  SHF.R.U32.HI R3, RZ, 0x5, R3 ;  /* 0x00000005ff037819 */ /* 0x001fc80000011603 */
[----:B------:R-:W-:-:S04]  /*21cf0*/  SGXT.U32 R3, R3, 0x1 ;  /* 0x000000010303781a */ /* 0x000fc80000000000 */
[----:B------:R-:W-:-:S04]  /*21d00*/  LOP3.LUT R3, R3, 0x1a, RZ, 0xfc, !PT ;  /* 0x0000001a03037812 */ /* 0x000fc800078efcff */
[----:B------:R-:W-:Y:S02]  /*21d10*/  ISETP.GE.AND P0, PT, R3, UR7, PT ;  /* 0x0000000703007c0c */ /* 0x000fe4000bf06270 */
[----:B------:R-:W-:Y:S02]  /*21d20*/  ISETP.GE.AND P1, PT, R4, UR7, PT ;  /* 0x0000000704007c0c */ /* 0x000fe4000bf26270 */
[----:B------:R-:W-:-:S09]  /*21d30*/  PRMT R7, RZ, 0x7610, R7 ;  /* 0x00007610ff077816 */ /* 0x000fd20000000007 */
[----:B------:R-:W-:-:S05]  /*21d40*/  @!P0 IMAD.MOV.U32 R4, RZ, RZ, R29 ;  /* 0x000000ffff048224 */ /* 0x000fca00078e001d */
[----:B----4-:R-:W4:Y:S04]  /*21d50*/  @!P0 LDG.E.U16 R7, desc[UR12][R4.64] ;  /* 0x0000000c04078981 */ /* 0x010f28000c1e1500 */
[----:B------:R-:W3:Y:S04]  /*21d60*/  LDL R4, [R1+0x610] ;  /* 0x0006100001047983 */ /* 0x000ee80000100800 */
[----:B------:R-:W3:Y:S01]  /*21d70*/  LDL R5, [R1+0x614] ;  /* 0x0006140001057983 */ /* 0x000ee20000100800 */
[----:B--2---:R-:W-:Y:S01]  /*21d80*/  PRMT R9, RZ, 0x7610, R9 ;  /* 0x00007610ff097816 */ /* 0x004fe20000000009 */
[----:B------:R-:W0:Y:S02]  /*21d90*/  S2R R29, SR_TID.X ;  /* 0x00000000001d7919 */ /* 0x000e240000002100 */
[----:B----4-:R-:W-:Y:S01]  /*21da0*/  STL [R1+0x1eb0], R7 ;  /* 0x001eb00701007387 */ /* 0x010fe20000100800 */
[----:B---3--:R-:W-:-:S04]  /*21db0*/  @!P1 LOP3.LUT R5, R5, R4, RZ, 0x3c, !PT ;  /* 0x0000000405059212 */ /* 0x008fc800078e3cff */
[----:B------:R-:W-:-:S04]  /*21dc0*/  @!P1 LOP3.LUT R4, R5, R4, RZ, 0x3c, !PT ;  /* 0x0000000405049212 */ /* 0x000fc800078e3cff */
[----:B------:R-:W-:-:S05]  /*21dd0*/  @!P1 LOP3.LUT R5, R5, R4, RZ, 0x3c, !PT ;  /* 0x0000000405059212 */ /* 0x000fca00078e3cff */
[----:B------:R1:W2:Y:S04]  /*21de0*/  @!P1 LDG.E.U16 R9, desc[UR12][R4.64] ;  /* 0x0000000c04099981 */ /* 0x0002a8000c1e1500 */
[----:B------:R-:W1:Y:S04]  /*21df0*/  LDL R4, [R1+0x5c8] ;  /* 0x0005c80001047983 */ /* 0x000e680000100800 */
[----:B------:R-:W1:Y:S01]  /*21e00*/  LDL R5, [R1+0x5cc] ;  /* 0x0005cc0001057983 */ /* 0x000e620000100800 */
[----:B0-----:R-:W-:-:S04]  /*21e10*/  SHF.R.U32.HI R29, RZ, 0x5, R29 ;  /* 0x00000005ff1d7819 */ /* 0x001fc8000001161d */
[----:B------:R-:W-:-:S04]  /*21e20*/  SGXT.U32 R29, R29, 0x1 ;  /* 0x000000011d1d781a */ /* 0x000fc80000000000 */
[----:B------:R-:W-:-:S04]  /*21e30*/  LOP3.LUT R29, R29, 0x1e, RZ, 0xfc, !PT ;  /* 0x0000001e1d1d7812 */ /* 0x000fc800078efcff */
[----:B------:R-:W-:Y:S02]  /*21e40*/  ISETP.GE.AND P1, PT, R29, UR7, PT ;  /* 0x000000071d007c0c */ /* 0x000fe4000bf26270 */
[----:B------:R-:W-:-:S11]  /*21e50*/  PRMT R28, RZ, 0x7610, R28 ;  /* 0x00007610ff1c7816 */ /* 0x000fd6000000001c */
[----:B-1----:R-:W-:-:S04]  /*21e60*/  @!P1 LOP3.LUT R5, R5, R4, RZ, 0x3c, !PT ;  /* 0x0000000405059212 */ /* 0x002fc800078e3cff */
[----:B------:R-:W-:-:S04]  /*21e70*/  @!P1 LOP3.LUT R4, R5, R4, RZ, 0x3c, !PT ;  /* 0x0000000405049212 */ /* 0x000fc800078e3cff */
[----:B------:R-:W-:-:S05]  /*21e80*/  @!P1 LOP3.LUT R5, R5, R4, RZ, 0x3c, !PT ;  /* 0x0000000405059212 */ /* 0x000fca00078e3cff */
[----:B------:R-:W3:Y:S04]  /*21e90*/  @!P1 LDG.E.U16 R28, desc[UR12][R4.64] ;  /* 0x0000000c041c9981 */ /* 0x000ee8000c1e1500 */
[----:B--2---:R-:W-:Y:S04]  /*21ea0*/  STL [R1+0x1e9c], R9 ;  /* 0x001e9c0901007387 */ /* 0x004fe80000100800 */
[----:B------:R-:W-:Y:S04]  /*21eb0*/  STL [R1+0x1ea0], R9 ;  /* 0x001ea00901007387 */ /* 0x000fe80000100800 */
[----:B------:R-:W-:Y:S01]  /*21ec0*/  STL [R1+0x1ea4], R9 ;  /* 0x001ea40901007387 */ /* 0x000fe20000100800 */
[----:B------:R-:W0:Y:S01]  /*21ed0*/  S2R R3, SR_TID.X ;  /* 0x0000000000037919 */ /* 0x000e220000002100 */
[----:B------:R-:W1:Y:S02]  /*21ee0*/  S2R R29, SR_TID.X ;  /* 0x00000000001d7919 */ /* 0x000e640000002100 */
[----:B---3--:R2:W-:Y:S04]  /*21ef0*/  STL [R1+0x4c], R28 ;  /* 0x00004c1c01007387 */ /* 0x0085e80000100800 */
[----:B--2---:R-:W2:Y:S04]  /*21f00*/  LDL.LU R28, [R1+0x1f5c] ;  /* 0x001f5c00011c7983 */ /* 0x004ea80000300800 */
[----:B------:R-:W3:Y:S04]  /*21f10*/  LDL R4, [R1+0x66c] ;  /* 0x00066c0001047983 */ /* 0x000ee80000100800 */
[----:B------:R-:W3:Y:S01]  /*21f20*/  LDL R5, [R1+0x67c] ;  /* 0x00067c0001057983 */ /* 0x000ee20000100800 */
[----:B0-----:R-:W-:-:S04]  /*21f30*/  SHF.R.U32.HI R3, RZ, 0x5, R3 ;  /* 0x00000005ff037819 */ /* 0x001fc80000011603 */
[----:B------:R-:W-:-:S04]  /*21f40*/  SGXT.U32 R3, R3, 0x1 ;  /* 0x000000010303781a */ /* 0x000fc80000000000 */
[----:B------:R-:W-:Y:S02]  /*21f50*/  ISETP.GE.AND P0, PT, R3, UR7, PT ;  /* 0x0000000703007c0c */ /* 0x000fe4000bf06270 */
[----:B-1----:R-:W-:Y:S02]  /*21f60*/  LOP3.LUT R29, R29, 0x1f, RZ, 0xc0, !PT ;  /* 0x0000001f1d1d7812 */ /* 0x002fe400078ec0ff */
[----:B------:R-:W-:Y:S02]  /*21f70*/  PRMT R3, RZ, 0x7610, R3 ;  /* 0x00007610ff037816 */ /* 0x000fe40000000003 */
[----:B------:R-:W-:Y:S02]  /*21f80*/  ISETP.GE.AND P1, PT, R29, UR7, PT ;  /* 0x000000071d007c0c */ /* 0x000fe4000bf26270 */
[----:B------:R-:W4:Y:S05]  /*21f90*/  LDL.LU R29, [R1+0x1f58] ;  /* 0x001f5800011d7983 */ /* 0x000f2a0000300800 */
[----:B---3--:R-:W-:-:S04]  /*21fa0*/  @!P0 LOP3.LUT R5, R5, R4, RZ, 0x3c, !PT ;  /* 0x0000000405058212 */ /* 0x008fc800078e3cff */
[----:B------:R-:W-:-:S04]  /*21fb0*/  @!P0 LOP3.LUT R4, R5, R4, RZ, 0x3c, !PT ;  /* 0x0000000405048212 */ /* 0x000fc800078e3cff */
[----:B------:R-:W-:-:S05]  /*21fc0*/  @!P0 LOP3.LUT R5, R5, R4, RZ, 0x3c, !PT ;  /* 0x0000000405058212 */ /* 0x000fca00078e3cff */
[----:B------:R0:W3:Y:S04]  /*21fd0*/  @!P0 LDG.E.U16 R3, desc[UR12][R4.64] ;  /* 0x0000000c04038981 */ /* 0x0000e8000c1e1500 */
[----:B------:R-:W0:Y:S04]  /*21fe0*/  LDL R4, [R1+0x6a0] ;  /* 0x0006a00001047983 */ /* 0x000e280000100800 */
[----:B------:R-:W0:Y:S01]  /*21ff0*/  LDL R5, [R1+0xe0c] ;  /* 0x000e0c0001057983 */ /* 0x000e220000100800 */
[----:B----4-:R-:W-:Y:S01]  /*22000*/  PRMT R29, RZ, 0x7610, R29 ;  /* 0x00007610ff1d7816 */ /* 0x010fe2000000001d */
[----:B------:R-:W-:Y:S01]  /*22010*/  BAR.SYNC.DEFER_BLOCKING 0x0 ;  /* 0x0000000000007b1d */ /* 0x000fe20000010000 */
[----:B0-----:R-:W-:-:S04]  /*22020*/  @!P1 LOP3.LUT R5, R5, R4, RZ, 0x3c, !PT ;  /* 0x0000000405059212 */ /* 0x001fc800078e3cff */
[----:B------:R-:W-:-:S04]  /*22030*/  @!P1 LOP3.LUT R4, R5, R4, RZ, 0x3c, !PT ;  /* 0x0000000405049212 */ /* 0x000fc800078e3cff */
[----:B------:R-:W-:-:S05]  /*22040*/  @!P1 LOP3.LUT R5, R5, R4, RZ, 0x3c, !PT ;  /* 0x0000000405059212 */ /* 0x000fca00078e3cff */
[----:B------:R-:W4:Y:S04]  /*22050*/  @!P1 LDG.E.U16 R29, desc[UR12][R4.64] ;  /* 0x0000000c041d9981 */ /* 0x000f28000c1e1500 */
[----:B----4-:R0:W-:Y:S04]  /*22060*/  STL [R1+0x44], R29 ;  /* 0x0000441d01007387 */ /* 0x0101e80000100800 */
[----:B0-----:R-:W4:Y:S04]  /*22070*/  LDL.LU R29, [R1+0x1f54] ;  /* 0x001f5400011d7983 */ /* 0x001f280000300800 */
[----:B------:R-:W3:Y:S04]  /*22080*/  LDL R4, [R1+0x690] ;  /* 0x0006900001047983 */ /* 0x000ee80000100800 */
[----:B------:R-:W3:Y:S01]  /*22090*/  LDL R5, [R1+0xe00] ;  /* 0x000e000001057983 */ /* 0x000ee20000100800 */
[----:B--2---:R-:W-:-:S02]  /*220a0*/  PRMT R28, RZ, 0x7610, R28 ;  /* 0x00007610ff1c7816 */ /* 0x004fc4000000001c */
[----:B---3--:R-:W-:-:S04]  /*220b0*/  @!P1 LOP3.LUT R5, R5, R4, RZ, 0x3c, !PT ;  /* 0x0000000405059212 */ /* 0x008fc800078e3cff */
[----:B------:R-:W-:-:S04]  /*220c0*/  @!P1 LOP3.LUT R4, R5, R4, RZ, 0x3c, !PT ;  /* 0x0000000405049212 */ /* 0x000fc800078e3cff */
[----:B------:R-:W-:-:S05]  /*220d0*/  @!P1 LOP3.LUT R5, R5, R4, RZ, 0x3c, !PT ;  /* 0x0000000405059212 */ /* 0x000fca00078e3cff */
[----:B------:R-:W2:Y:S04]  /*220e0*/  @!P1 LDG.E.U16 R28, desc[UR12][R4.64] ;  /* 0x0000000c041c9981 */ /* 0x000ea8000c1e1500 */
[----:B--2---:R0:W-:Y:S04]  /*220f0*/  STL [R1+0x40], R28 ;  /* 0x0000401c01007387 */ /* 0x0041e80000100800 */
[----:B0-----:R-:W2:Y:S04]  /*22100*/  LDL.LU R28, [R1+0x1f50] ;  /* 0x001f5000011c7983 */ /* 0x001ea80000300800 */
[----:B------:R-:W3:Y:S04]  /*22110*/  LDL R4, [R1+0xde8] ;  /* 0x000de80001047983 */ /* 0x000ee80000100800 */
[----:B------:R-:W3:Y:S01]  /*22120*/  LDL R5, [R1+0xdec] ;  /* 0x000dec0001057983 */ /* 0x000ee20000100800 */
[----:B------:R-:W-:-:S02]  /*22130*/  PRMT R27, RZ, 0x7610, R27 ;  /* 0x00007610ff1b7816 */ /* 0x000fc4000000001b */
[----:B---3--:R-:W-:-:S04]  /*22140*/  @!P1 LOP3.LUT R5, R5, R4, RZ, 0x3c, !PT ;  /* 0x0000000405059212 */ /* 0x008fc800078e3cff */
[----:B------:R-:W-:-:S04]  /*22150*/  @!P1 LOP3.LUT R4, R5, R4, RZ, 0x3c, !PT ;  /* 0x0000000405049212 */ /* 0x000fc800078e3cff */
[----:B------:R-:W-:-:S05]  /*22160*/  @!P1 LOP3.LUT R5, R5, R4, RZ, 0x3c, !PT ;  /* 0x0000000405059212 */ /* 0x000fca00078e3cff */
[----:B------:R-:W3:Y:S04]  /*22170*/  @!P1 LDG.E.U16 R27, desc[UR12][R4.64] ;  /* 0x0000000c041b9981 */ /* 0x000ee8000c1e1500 */
[----:B---3--:R0:W-:Y:S04]  /*22180*/  STL [R1+0x3c], R27 ;  /* 0x00003c1b01007387 */ /* 0x0081e80000100800 */
[----:B0-----:R-:W3:Y:S04]  /*22190*/  LDL.LU R27, [R1+0x1f4c] ;  /* 0x001f4c00011b7983 */ /* 0x001ee80000300800 */
[----:B------:R-:W4:Y:S04]  /*221a0*/  LDL R4, [R1+0xdc8] ;  /* 0x000dc80001047983 */ /* 0x000f280000100800 */
[----:B------:R-:W4:Y:S01]  /*221b0*/  LDL R5, [R1+0xdcc] ;  /* 0x000dcc0001057983 */ /* 0x000f220000100800 */
[----:B------:R-:W-:-:S02]  /*221c0*/  PRMT R26, RZ, 0x7610, R26 ;  /* 0x00007610ff1a7816 */ /* 0x000fc4000000001a */
[----:B----4-:R-:W-:-:S04]  /*221d0*/  @!P1 LOP3.LUT R5, R5, R4, RZ, 0x3c, !PT ;  /* 0x0000000405059212 */ /* 0x010fc800078e3cff */
[----:B------:R-:W-:-:S04]  /*221e0*/  @!P1 LOP3.LUT R4, R5, R4, RZ, 0x3c, !PT ;  /* 0x0000000405049212 */ /* 0x000fc800078e3cff */
[----:B------:R-:W-:-:S05]  /*221f0*/  @!P1 LOP3.LUT R5, R5, R4, RZ, 0x3c, !PT ;  /* 0x0000000405059212 */ /* 0x000fca00078e3cff */
[----:B------:R-:W4:Y:S04]  /*22200*/  @!P1 LDG.E.U16 R26, desc[UR12][R4.64] ;  /* 0x0000000c041a9981 */ /* 0x000f28000c1e1500 */
[----:B----4-:R0:W-:Y:S04]  /*22210*/  STL [R1+0x38], R26 ;  /* 0x0000381a01007387 */ /* 0x0101e80000100800 */
[----:B0-----:R-:W4:Y:S04]  /*22220*/  LDL.LU R26, [R1+0x1f48] ;  /* 0x001f4800011a7983 */ /* 0x001f280000300800 */
[----:B------:R-:W2:Y:S04]  /*22230*/  LDL R4, [R1+0xda8] ;  /* 0x000da80001047983 */ /* 0x000ea80000100800 */
[----:B------:R-:W2:Y:S01]  /*22240*/  LDL R5, [R1+0xdac] ;  /* 0x000dac0001057983 */ /* 0x000ea20000100800 */
[----:B------:R-:W-:-:S02]  /*22250*/  PRMT R25, RZ, 0x7610, R25 ;  /* 0x00007610ff197816 */ /* 0x000fc40000000019 */
[----:B--2---:R-:W-:-:S04]  /*22260*/  @!P1 LOP3.LUT R5, R5, R4, RZ, 0x3c, !PT ;  /* 0x0000000405059212 */ /* 0x004fc800078e3cff */
        /* <DEDUP_REMOVED lines=120> */
[----:B---3--:R0:W-:Y:S04]  /*229f0*/  STL [R1], R12 ;  /* 0x0000000c01007387 */ /* 0x0081e80000100800 */
        /* <DEDUP_REMOVED lines=8> */
[----:B------:R-:W2:Y:S04]  /*22a80*/  LDL R4, [R1+0xbc8] ;  /* 0x000bc80001047983 */ /* 0x000ea80000100800 */
[----:B------:R-:W2:Y:S01]  /*22a90*/  LDL R5, [R1+0xbcc] ;  /* 0x000bcc0001057983 */ /* 0x000ea20000100800 */
[----:B------:R-:W-:-:S03]  /*22aa0*/  PRMT R28, RZ, 0x7610, R28 ;  /* 0x00007610ff1c7816 */ /* 0x000fc6000000001c */
[----:B----4-:R-:W-:Y:S01]  /*22ab0*/  STL [R1+0x1e6c], R29 ;  /* 0x001e6c1d01007387 */ /* 0x010fe20000100800 */
[----:B--2---:R-:W-:-:S04]  /*22ac0*/  @!P1 LOP3.LUT R5, R5, R4, RZ, 0x3c, !PT ;  /* 0x0000000405059212 */ /* 0x004fc800078e3cff */
[----:B------:R-:W-:-:S04]  /*22ad0*/  @!P1 LOP3.LUT R4, R5, R4, RZ, 0x3c, !PT ;  /* 0x0000000405049212 */ /* 0x000fc800078e3cff */
[----:B------:R-:W-:-:S05]  /*22ae0*/  @!P1 LOP3.LUT R5, R5, R4, RZ, 0x3c, !PT ;  /* 0x0000000405059212 */ /* 0x000fca00078e3cff */
[----:B------:R-:W2:Y:S04]  /*22af0*/  @!P1 LDG.E.U16 R28, desc[UR12][R4.64] ;  /* 0x0000000c041c9981 */ /* 0x000ea8000c1e1500 */
[----:B------:R-:W4:Y:S04]  /*22b00*/  LDL R4, [R1+0xba8] ;  /* 0x000ba80001047983 */ /* 0x000f280000100800 */
[----:B------:R-:W4:Y:S01]  /*22b10*/  LDL R5, [R1+0xbac] ;  /* 0x000bac0001057983 */ /* 0x000f220000100800 */
[----:B------:R-:W-:-:S03]  /*22b20*/  PRMT R27, RZ, 0x7610, R27 ;  /* 0x00007610ff1b7816 */ /* 0x000fc6000000001b */
[----:B--2---:R-:W-:Y:S01]  /*22b30*/  STL [R1+0x1e70], R28 ;  /* 0x001e701c01007387 */ /* 0x004fe20000100800 */
[----:B----4-:R-:W-:-:S04]  /*22b40*/  @!P1 LOP3.LUT R5, R5, R4, RZ, 0x3c, !PT ;  /* 0x0000000405059212 */ /* 0x010fc800078e3cff */
[----:B------:R-:W-:-:S04]  /*22b50*/  @!P1 LOP3.LUT R4, R5, R4, RZ, 0x3c, !PT ;  /* 0x0000000405049212 */ /* 0x000fc800078e3cff */
[----:B------:R-:W-:Y:S01]  /*22b60*/  @!P1 LOP3.LUT R5, R5, R4, RZ, 0x3c, !PT ;  /* 0x0000000405059212 */ /* 0x000fe200078e3cff */
[----:B------:R-:W-:Y:S04]  /*22b70*/  STL [R1+0x1e90], R28 ;  /* 0x001e901c01007387 */ /* 0x000fe80000100800 */
[----:B------:R-:W-:Y:S04]  /*22b80*/  STL [R1+0x1e94], R28 ;  /* 0x001e941c01007387 */ /* 0x000fe80000100800 */
[----:B------:R-:W2:Y:S04]  /*22b90*/  @!P1 LDG.E.U16 R27, desc[UR12][R4.64] ;  /* 0x0000000c041b9981 */ /* 0x000ea8000c1e1500 */
[----:B------:R-:W4:Y:S04]  /*22ba0*/  LDL R4, [R1+0xb88] ;  /* 0x000b880001047983 */ /* 0x000f280000100800 */
[----:B------:R-:W4:Y:S01]  /*22bb0*/  LDL R5, [R1+0xb8c] ;  /* 0x000b8c0001057983 */ /* 0x000f220000100800 */
[----:B------:R-:W-:-:S03]  /*22bc0*/  PRMT R26, RZ, 0x7610, R26 ;  /* 0x00007610ff1a7816 */ /* 0x000fc6000000001a */
[----:B--2---:R-:W-:Y:S01]  /*22bd0*/  STL [R1+0x1e74], R27 ;  /* 0x001e741b01007387 */ /* 0x004fe20000100800 */
[----:B----4-:R-:W-:-:S04]  /*22be0*/  @!P1 LOP3.LUT R5, R5, R4, RZ, 0x3c, !PT ;  /* 0x0000000405059212 */ /* 0x010fc800078e3cff */
        /* <DEDUP_REMOVED lines=44> */
[----:B------:R0:W2:Y:S04]  /*22eb0*/  @!P1 LDG.E.U16 R21, desc[UR12][R4.64] ;  /* 0x0000000c04159981 */ /* 0x0000a8000c1e1500 */
[----:B------:R-:W0:Y:S04]  /*22ec0*/  LDL R4, [R1+0xac8] ;  /* 0x000ac80001047983 */ /* 0x000e280000100800 */
[----:B------:R-:W0:Y:S01]  /*22ed0*/  LDL R5, [R1+0xacc] ;  /* 0x000acc0001057983 */ /* 0x000e220000100800 */
[----:B------:R-:W-:-:S02]  /*22ee0*/  PRMT R20, RZ, 0x7610, R20 ;  /* 0x00007610ff147816 */ /* 0x000fc40000000014 */
[----:B0-----:R-:W-:-:S04]  /*22ef0*/  @!P1 LOP3.LUT R5, R5, R4, RZ, 0x3c, !PT ;  /* 0x0000000405059212 */ /* 0x001fc800078e3cff */
[----:B------:R-:W-:-:S04]  /*22f00*/  @!P1 LOP3.LUT R4, R5, R4, RZ, 0x3c, !PT ;  /* 0x0000000405049212 */ /* 0x000fc800078e3cff */
[----:B------:R-:W-:-:S05]  /*22f10*/  @!P1 LOP3.LUT R5, R5, R4, RZ, 0x3c, !PT ;  /* 0x0000000405059212 */ /* 0x000fca00078e3cff */
[----:B------:R0:W4:Y:S04]  /*22f20*/  @!P1 LDG.E.U16 R20, desc[UR12][R4.64] ;  /* 0x0000000c04149981 */ /* 0x000128000c1e1500 */
[----:B------:R-:W0:Y:S04]  /*22f30*/  LDL R4, [R1+0xaa8] ;  /* 0x000aa80001047983 */ /* 0x000e280000100800 */
[----:B------:R-:W0:Y:S01]  /*22f40*/  LDL R5, [R1+0xaac] ;  /* 0x000aac0001057983 */ /* 0x000e220000100800 */
[----:B------:R-:W-:Y:S02]  /*22f50*/  PRMT R19, RZ, 0x7610, R19 ;  /* 0x00007610ff137816 */ /* 0x000fe40000000013 */
        /* <DEDUP_REMOVED lines=48> */
[----:B---3--:R-:W-:Y:S02]  /*23260*/  PRMT R12, RZ, 0x7610, R12 ;  /* 0x00007610ff0c7816 */ /* 0x008fe4000000000c */
[----:B0-----:R-:W-:-:S04]  /*23270*/  @!P1 LOP3.LUT R5, R5, R4, RZ, 0x3c, !PT ;  /* 0x0000000405059212 */ /* 0x001fc800078e3cff */
[----:B------:R-:W-:-:S04]  /*23280*/  @!P1 LOP3.LUT R4, R5, R4, RZ, 0x3c, !PT ;  /* 0x0000000405049212 */ /* 0x000fc800078e3cff */
[----:B------:R-:W-:-:S05]  /*23290*/  @!P1 LOP3.LUT R5, R5, R4, RZ, 0x3c, !PT ;  /* 0x0000000405059212 */ /* 0x000fca00078e3cff */
[----:B------:R0:W3:Y:S04]  /*232a0*/  @!P1 LDG.E.U16 R12, desc[UR12][R4.64] ;  /* 0x0000000c040c9981 */ /* 0x0000e8000c1e1500 */
[----:B------:R-:W0:Y:S04]  /*232b0*/  LDL R4, [R1+0x9a8] ;  /* 0x0009a80001047983 */ /* 0x000e280000100800 */
[----:B------:R-:W0:Y:S01]  /*232c0*/  LDL R5, [R1+0x9ac] ;  /* 0x0009ac0001057983 */ /* 0x000e220000100800 */
[----:B------:R-:W-:Y:S02]  /*232d0*/  PRMT R2, RZ, 0x7610, R2 ;  /* 0x00007610ff027816 */ /* 0x000fe40000000002 */
[----:B0-----:R-:W-:-:S04]  /*232e0*/  @!P1 LOP3.LUT R5, R5, R4, RZ, 0x3c, !PT ;  /* 0x0000000405059212 */ /* 0x001fc800078e3cff */
[----:B------:R-:W-:-:S04]  /*232f0*/  @!P1 LOP3.LUT R4, R5, R4, RZ, 0x3c, !PT ;  /* 0x0000000405049212 */ /* 0x000fc800078e3cff */
[----:B------:R-:W-:-:S05]  /*23300*/  @!P1 LOP3.LUT R5, R5, R4, RZ, 0x3c, !PT ;  /* 0x0000000405059212 */ /* 0x000fca00078e3cff */
[----:B------:R-:W2:Y:S04]  /*23310*/  @!P1 LDG.E.U16 R2, desc[UR12][R4.64] ;  /* 0x0000000c04029981 */ /* 0x000ea8000c1e1500 */
[----:B--2---:R0:W-:Y:S04]  /*23320*/  STL [R1+0x48], R2 ;  /* 0x0000480201007387 */ /* 0x0041e80000100800 */
[----:B0-----:R-:W2:Y:S04]  /*23330*/  LDL.LU R2, [R1+0x1f0c] ;  /* 0x001f0c0001027983 */ /* 0x001ea80000300800 */
[----:B------:R-:W4:Y:S04]  /*23340*/  LDL R4, [R1+0x988] ;  /* 0x0009880001047983 */ /* 0x000f280000100800 */
[----:B------:R-:W4:Y:S01]  /*23350*/  LDL R5, [R1+0x98c] ;  /* 0x00098c0001057983 */ /* 0x000f220000100800 */
[----:B--2---:R-:W-:-:S02]  /*23360*/  PRMT R2, RZ, 0x7610, R2 ;  /* 0x00007610ff027816 */ /* 0x004fc40000000002 */
[----:B----4-:R-:W-:-:S04]  /*23370*/  @!P1 LOP3.LUT R5, R5, R4, RZ, 0x3c, !PT ;  /* 0x0000000405059212 */ /* 0x010fc800078e3cff */
        /* <DEDUP_REMOVED lines=106> */
[----:B------:R-:W-:-:S02]  /*23a20*/  PRMT R25, RZ, 0x7610, R25 ;  /* 0x00007610ff197816 */ /* 0x000fc40000000019 */
[----:B----4-:R-:W-:-:S04]  /*23a30*/  @!P1 LOP3.LUT R5, R5, R4, RZ, 0x3c, !PT ;  /* 0x0000000405059212 */ /* 0x010fc800078e3cff */
[----:B------:R-:W-:-:S04]  /*23a40*/  @!P1 LOP3.LUT R4, R5, R4, RZ, 0x3c, !PT ;  /* 0x0000000405049212 */ /* 0x000fc800078e3cff */
[----:B------:R-:W-:-:S05]  /*23a50*/  @!P1 LOP3.LUT R5, R5, R4, RZ, 0x3c, !PT ;  /* 0x0000000405059212 */ /* 0x000fca00078e3cff */
[----:B------:R0:W4:Y:S04]  /*23a60*/  @!P1 LDG.E.U16 R25, desc[UR12][R4.64] ;  /* 0x0000000c04199981 */ /* 0x000128000c1e1500 */
[----:B------:R-:W0:Y:S04]  /*23a70*/  LDL R4, [R1+0x7e8] ;  /* 0x0007e80001047983 */ /* 0x000e280000100800 */
[----:B------:R-:W0:Y:S01]  /*23a80*/  LDL R5, [R1+0x7ec] ;  /* 0x0007ec0001057983 */ /* 0x000e220000100800 */
[----:B--2---:R-:W-:Y:S02]  /*23a90*/  PRMT R2, RZ, 0x7610, R2 ;  /* 0x00007610ff027816 */ /* 0x004fe40000000002 */
[----:B0-----:R-:W-:-:S04]  /*23aa0*/  @!P1 LOP3.LUT R5, R5, R4, RZ, 0x3c, !PT ;  /* 0x0000000405059212 */ /* 0x001fc800078e3cff */
[----:B------:R-:W-:-:S04]  /*23ab0*/  @!P1 LOP3.LUT R4, R5, R4, RZ, 0x3c, !PT ;  /* 0x0000000405049212 */ /* 0x000fc800078e3cff */
[----:B------:R-:W-:-:S05]  /*23ac0*/  @!P1 LOP3.LUT R5, R5, R4, RZ, 0x3c, !PT ;  /* 0x0000000405059212 */ /* 0x000fca00078e3cff */
[----:B------:R-:W2:Y:S04]  /*23ad0*/  @!P1 LDG.E.U16 R2, desc[UR12][R4.64] ;  /* 0x0000000c04029981 */ /* 0x000ea8000c1e1500 */
[----:B----4-:R0:W-:Y:S04]  /*23ae0*/  STL [R1+0xd4], R25 ;  /* 0x0000d41901007387 */ /* 0x0101e80000100800 */
[----:B0-----:R-:W4:Y:S04]  /*23af0*/  LDL R25, [R1+0x74c] ;  /* 0x00074c0001197983 */ /* 0x001f280000100800 */
[----:B--2---:R0:W-:Y:S04]  /*23b00*/  STL [R1+0xdc], R2 ;  /* 0x0000dc0201007387 */ /* 0x0041e80000100800 */
[----:B0-----:R-:W2:Y:S04]  /*23b10*/  LDL.LU R2, [R1+0x1ed8] ;  /* 0x001ed80001027983 */ /* 0x001ea80000300800 */
        /* <DEDUP_REMOVED lines=33> */
[----:B------:R-:W2:Y:S01]  /*23d30*/  @!P1 LDG.E.U16 R2, desc[UR12][R4.64] ;  /* 0x0000000c04029981 */ /* 0x000ea2000c1e1500 */
[----:B------:R-:W-:-:S03]  /*23d40*/  PRMT R10, RZ, 0x7610, R10 ;  /* 0x00007610ff0a7816 */ /* 0x000fc6000000000a */
[----:B--2---:R0:W-:Y:S04]  /*23d50*/  STL [R1+0xf0], R2 ;  /* 0x0000f00201007387 */ /* 0x0041e80000100800 */
[----:B0-----:R-:W2:Y:S04]  /*23d60*/  LDL.LU R2, [R1+0x1ec8] ;  /* 0x001ec80001027983 */ /* 0x001ea80000300800 */
[----:B------:R-:W3:Y:S01]  /*23d70*/  LDL R5, [R1+0x748] ;  /* 0x0007480001057983 */ /* 0x000ee20000100800 */
[----:B----4-:R-:W-:-:S03]  /*23d80*/  @!P1 IMAD.MOV.U32 R4, RZ, RZ, R25 ;  /* 0x000000ffff049224 */ /* 0x010fc600078e0019 */
[----:B------:R-:W4:Y:S04]  /*23d90*/  LDL R25, [R1+0x6a4] ;  /* 0x0006a40001197983 */ /* 0x000f280000100800 */
[----:B---3--:R0:W3:Y:S04]  /*23da0*/  @!P1 LDG.E.U16 R10, desc[UR12][R4.64] ;  /* 0x0000000c040a9981 */ /* 0x0080e8000c1e1500 */
[----:B------:R-:W0:Y:S04]  /*23db0*/  LDL R4, [R1+0x728] ;  /* 0x0007280001047983 */ /* 0x000e280000100800 */
[----:B------:R-:W0:Y:S01]  /*23dc0*/  LDL R5, [R1+0x72c] ;  /* 0x00072c0001057983 */ /* 0x000e220000100800 */
[----:B--2---:R-:W-:-:S02]  /*23dd0*/  PRMT R2, RZ, 0x7610, R2 ;  /* 0x00007610ff027816 */ /* 0x004fc40000000002 */
[----:B0-----:R-:W-:-:S04]  /*23de0*/  @!P1 LOP3.LUT R5, R5, R4, RZ, 0x3c, !PT ;  /* 0x0000000405059212 */ /* 0x001fc800078e3cff */
[----:B------:R-:W-:-:S04]  /*23df0*/  @!P1 LOP3.LUT R4, R5, R4, RZ, 0x3c, !PT ;  /* 0x0000000405049212 */ /* 0x000fc800078e3cff */
[----:B------:R-:W-:-:S05]  /*23e00*/  @!P1 LOP3.LUT R5, R5, R4, RZ, 0x3c, !PT ;  /* 0x0000000405059212 */ /* 0x000fca00078e3cff */
[----:B------:R-:W2:Y:S04]  /*23e10*/  @!P1 LDG.E.U16 R2, desc[UR12][R4.64] ;  /* 0x0000000c04029981 */ /* 0x000ea8000c1e1500 */
[----:B---3--:R0:W-:Y:S04]  /*23e20*/  STL [R1+0xf8], R10 ;  /* 0x0000f80a01007387 */ /* 0x0081e80000100800 */
[----:B0-----:R-:W3:Y:S04]  /*23e30*/  LDL R10, [R1+0xe44] ;  /* 0x000e4400010a7983 */ /* 0x001ee80000100800 */
        /* <DEDUP_REMOVED lines=35> */
[----:B------:R3:W4:Y:S01]  /*24070*/  @!P1 LDG.E.U16 R27, desc[UR12][R4.64] ;  /* 0x0000000c041b9981 */ /* 0x000722000c1e1500 */
[----:B------:R-:W-:Y:S01]  /*24080*/  PRMT R9, RZ, 0x7610, R9 ;  /* 0x00007610ff097816 */ /* 0x000fe20000000009 */
[----:B---3--:R-:W-:Y:S02]  /*24090*/  @!P1 IMAD.MOV.U32 R4, RZ, RZ, R10 ;  /* 0x000000ffff049224 */ /* 0x008fe400078e000a */
[----:B------:R-:W-:-:S05]  /*240a0*/  @!P1 IMAD.MOV.U32 R5, RZ, RZ, R25 ;  /* 0x000000ffff059224 */ /* 0x000fca00078e0019 */
[----:B------:R0:W3:Y:S04]  /*240b0*/  @!P1 LDG.E.U16 R9, desc[UR12][R4.64] ;  /* 0x0000000c04099981 */ /* 0x0000e8000c1e1500 */
[----:B----4-:R1:W-:Y:S04]  /*240c0*/  STL [R1+0x110], R27 ;  /* 0x0001101b01007387 */ /* 0x0103e80000100800 */
[----:B------:R-:W0:Y:S04]  /*240d0*/  LDL R4, [R1+0xe28] ;  /* 0x000e280001047983 */ /* 0x000e280000100800 */
[----:B------:R-:W0:Y:S01]  /*240e0*/  LDL R5, [R1+0xe64] ;  /* 0x000e640001057983 */ /* 0x000e220000100800 */
[----:B--2---:R-:W-:-:S03]  /*240f0*/  PRMT R2, RZ, 0x7610, R2 ;  /* 0x00007610ff027816 */ /* 0x004fc60000000002 */
[----:B-1----:R-:W2:Y:S04]  /*24100*/  LDL R27, [R1+0xdfc] ;  /* 0x000dfc00011b7983 */ /* 0x002ea80000100800 */
[----:B------:R-:W4:Y:S01]  /*24110*/  LDL R25, [R1+0xde0] ;  /* 0x000de00001197983 */ /* 0x000f220000100800 */
[----:B0-----:R-:W-:-:S04]  /*24120*/  @!P1 LOP3.LUT R5, R5, R4, RZ, 0x3c, !PT ;  /* 0x0000000405059212 */ /* 0x001fc800078e3cff */
[----:B------:R-:W-:-:S04]  /*24130*/  @!P1 LOP3.LUT R4, R5, R4, RZ, 0x3c, !PT ;  /* 0x0000000405049212 */ /* 0x000fc800078e3cff */
[----:B------:R-:W-:-:S05]  /*24140*/  @!P1 LOP3.LUT R5, R5, R4, RZ, 0x3c, !PT ;  /* 0x0000000405059212 */ /* 0x000fca00078e3cff */
[----:B------:R-:W2:Y:S04]  /*24150*/  @!P1 LDG.E.U16 R2, desc[UR12][R4.64] ;  /* 0x0000000c04029981 */ /* 0x000ea8000c1e1500 */
[----:B---3--:R0:W-:Y:S04]  /*24160*/  STL [R1+0x118], R9 ;  /* 0x0001180901007387 */ /* 0x0081e80000100800 */
[----:B0-----:R-:W3:Y:S04]  /*24170*/  LDL R9, [R1+0xde4] ;  /* 0x000de40001097983 */ /* 0x001ee80000100800 */
[----:B------:R-:W4:Y:S04]  /*24180*/  LDL.LU R10, [R1+0x6c] ;  /* 0x00006c00010a7983 */ /* 0x000f280000300800 */
        /* <DEDUP_REMOVED lines=10> */
[----:B------:R-:W2:Y:S04]  /*24230*/  LDL R4, [R1+0x5c4] ;  /* 0x0005c40001047983 */ /* 0x000ea80000100800 */
[----:B------:R-:W2:Y:S01]  /*24240*/  LDL R5, [R1+0x69c] ;  /* 0x00069c0001057983 */ /* 0x000ea20000100800 */
[----:B0-----:R-:W0:Y:S02]  /*24250*/  S2R R2, SR_TID.X ;  /* 0x0000000000027919 */ /* 0x001e240000002100 */
[----:B0-----:R-:W-:-:S05]  /*24260*/  LOP3.LUT R2, R2, 0x3f, RZ, 0xc0, !PT ;  /* 0x0000003f02027812 */ /* 0x001fca00078ec0ff */
[----:B------:R-:W-:-:S05]  /*24270*/  IMAD.SHL.U32 R2, R2, 0x2, RZ ;  /* 0x0000000202027824 */ /* 0x000fca00078e00ff */
[----:B------:R0:W-:Y:S02]  /*24280*/  STS.U16 [R2+UR5+0x8000], R3 ;  /* 0x0080000302007988 */ /* 0x0001e40008000405 */
[----:B0-----:R-:W-:Y:S02]  /*24290*/  PRMT R2, RZ, 0x7610, R2 ;  /* 0x00007610ff027816 */ /* 0x001fe40000000002 */
[----:B--2---:R-:W-:-:S04]  /*242a0*/  @!P1 LOP3.LUT R5, R5, R4, RZ, 0x3c, !PT ;  /* 0x0000000405059212 */ /* 0x004fc800078e3cff */
[----:B------:R-:W-:-:S04]  /*242b0*/  @!P1 LOP3.LUT R4, R5, R4, RZ, 0x3c, !PT ;  /* 0x0000000405049212 */ /* 0x000fc800078e3cff */
[----:B------:R-:W-:-:S05]  /*242c0*/  @!P1 LOP3.LUT R5, R5, R4, RZ, 0x3c, !PT ;  /* 0x0000000405059212 */ /* 0x000fca00078e3cff */
[----:B------:R-:W2:Y:S01]  /*242d0*/  @!P1 LDG.E.U16 R2, desc[UR12][R4.64] ;  /* 0x0000000c04029981 */ /* 0x000ea2000c1e1500 */
[----:B------:R-:W-:-:S03]  /*242e0*/  PRMT R26, RZ, 0x7610, R26 ;  /* 0x00007610ff1a7816 */ /* 0x000fc6000000001a */
[----:B--2---:R0:W-:Y:S04]  /*242f0*/  STL [R1+0x19c], R2 ;  /* 0x00019c0201007387 */ /* 0x0041e80000100800 */
[----:B------:R-:W2:Y:S01]  /*24300*/  LDL R5, [R1+0x68c] ;  /* 0x00068c0001057983 */ /* 0x000ea20000100800 */
[----:B------:R-:W-:Y:S01]  /*24310*/  @!P1 IMAD.MOV.U32 R4, RZ, RZ, R27 ;  /* 0x000000ffff049224 */ /* 0x000fe200078e001b */
[----:B------:R-:W-:-:S04]  /*24320*/  PRMT R0, RZ, 0x7610, R0 ;  /* 0x00007610ff007816 */ /* 0x000fc80000000000 */
[----:B--2---:R1:W2:Y:S02]  /*24330*/  @!P1 LDG.E.U16 R26, desc[UR12][R4.64] ;  /* 0x0000000c041a9981 */ /* 0x0042a4000c1e1500 */
[----:B-1----:R-:W-:Y:S02]  /*24340*/  @!P1 IMAD.MOV.U32 R4, RZ, RZ, R9 ;  /* 0x000000ffff049224 */ /* 0x002fe400078e0009 */
[----:B----4-:R-:W-:Y:S01]  /*24350*/  @!P1 IMAD.MOV.U32 R5, RZ, RZ, R25 ;  /* 0x000000ffff059224 */ /* 0x010fe200078e0019 */
[----:B------:R-:W3:Y:S04]  /*24360*/  LDL.LU R9, [R1+0x88] ;  /* 0x0000880001097983 */ /* 0x000ee80000300800 */
[----:B------:R1:W4:Y:S04]  /*24370*/  @!P1 LDG.E.U16 R0, desc[UR12][R4.64] ;  /* 0x0000000c04009981 */ /* 0x000328000c1e1500 */
[----:B------:R-:W1:Y:S04]  /*24380*/  LDL R4, [R1+0xdc0] ;  /* 0x000dc00001047983 */ /* 0x000e680000100800 */
[----:B------:R-:W1:Y:S01]  /*24390*/  LDL R5, [R1+0xdc4] ;  /* 0x000dc40001057983 */ /* 0x000e620000100800 */
[----:B------:R-:W-:Y:S01]  /*243a0*/  PRMT R7, RZ, 0x7610, R7 ;  /* 0x00007610ff077816 */ /* 0x000fe20000000007 */
[----:B0-----:R-:W0:Y:S01]  /*243b0*/  S2R R2, SR_TID.X ;  /* 0x0000000000027919 */ /* 0x001e220000002100 */
[----:B-1----:R-:W-:-:S04]  /*243c0*/  @!P1 LOP3.LUT R5, R5, R4, RZ, 0x3c, !PT ;  /* 0x0000000405059212 */ /* 0x002fc800078e3cff */
[----:B------:R-:W-:-:S04]  /*243d0*/  @!P1 LOP3.LUT R4, R5, R4, RZ, 0x3c, !PT ;  /* 0x0000000405049212 */ /* 0x000fc800078e3cff */
[----:B------:R-:W-:-:S05]  /*243e0*/  @!P1 LOP3.LUT R5, R5, R4, RZ, 0x3c, !PT ;  /* 0x0000000405059212 */ /* 0x000fca00078e3cff */
[----:B------:R-:W3:Y:S01]  /*243f0*/  @!P1 LDG.E.U16 R7, desc[UR12][R4.64] ;  /* 0x0000000c04079981 */ /* 0x000ee2000c1e1500 */
[----:B0-----:R-:W-:-:S03]  /*24400*/  LOP3.LUT R2, R2, 0x3f, RZ, 0xc0, !PT ;  /* 0x0000003f02027812 */ /* 0x001fc600078ec0ff */
[----:B--2---:R0:W-:Y:S02]  /*24410*/  STL [R1+0x198], R26 ;  /* 0x0001981a01007387 */ /* 0x0041e40000100800 */
[----:B------:R-:W-:Y:S02]  /*24420*/  IMAD.SHL.U32 R2, R2, 0x2, RZ ;  /* 0x0000000202027824 */ /* 0x000fe400078e00ff */
[----:B------:R-:W2:Y:S04]  /*24430*/  LDL R25, [R1+0xd64] ;  /* 0x000d640001197983 */ /* 0x000ea80000100800 */
[----:B0-----:R-:W2:Y:S04]  /*24440*/  LDL R26, [R1+0xd60] ;  /* 0x000d6000011a7983 */ /* 0x001ea80000100800 */
[----:B------:R-:W2:Y:S04]  /*24450*/  LDL.LU R27, [R1+0x7c] ;  /* 0x00007c00011b7983 */ /* 0x000ea80000300800 */
[----:B----4-:R0:W-:Y:S04]  /*24460*/  STL [R1+0x194], R0 ;  /* 0x0001940001007387 */ /* 0x0101e80000100800 */
[----:B------:R-:W-:Y:S04]  /*24470*/  STS.U16 [R2+UR5+0x8200], R11 ;  /* 0x0082000b02007988 */ /* 0x000fe80008000405 */
[----:B------:R-:W-:Y:S01]  /*24480*/  STS.U16 [R2+UR5+0x8400], R8 ;  /* 0x0084000802007988 */ /* 0x000fe20008000405 */
[----:B0-----:R-:W-:-:S03]  /*24490*/  LOP3.LUT R0, R2, 0x10, RZ, 0x3c, !PT ;  /* 0x0000001002007812 */ /* 0x001fc600078e3cff */
[----:B------:R0:W-:Y:S04]  /*244a0*/  STS.U16 [R2+UR5+0x8600], R6 ;  /* 0x0086000602007988 */ /* 0x0001e80008000405 */
[----:B0-----:R-:W4:Y:S04]  /*244b0*/  LDL.LU R2, [R1+0x5c] ;  /* 0x00005c0001027983 */ /* 0x001f280000300800 */
[----:B------:R-:W-:Y:S04]  /*244c0*/  STS.U16 [R0+UR5+0x8080], R10 ;  /* 0x0080800a00007988 */ /* 0x000fe80008000405 */
[----:B---3--:R0:W-:Y:S04]  /*244d0*/  STL [R1+0x190], R7 ;  /* 0x0001900701007387 */ /* 0x0081e80000100800 */
[----:B0-----:R-:W3:Y:S04]  /*244e0*/  LDL.LU R7, [R1+0x1eb0] ;  /* 0x001eb00001077983 */ /* 0x001ee80000300800 */
[----:B------:R-:W2:Y:S04]  /*244f0*/  LDL R4, [R1+0xda0] ;  /* 0x000da00001047983 */ /* 0x000ea80000100800 */
[----:B------:R-:W2:Y:S04]  /*24500*/  LDL R5, [R1+0xda4] ;  /* 0x000da40001057983 */ /* 0x000ea80000100800 */
[----:B------:R-:W4:Y:S01]  /*24510*/  LDL.LU R10, [R1+0x1eac] ;  /* 0x001eac00010a7983 */ /* 0x000f220000300800 */
[----:B--2---:R-:W-:-:S04]  /*24520*/  @!P1 LOP3.LUT R5, R5, R4, RZ, 0x3c, !PT ;  /* 0x0000000405059212 */ /* 0x004fc800078e3cff */
[C---:B------:R-:W-:Y:S02]  /*24530*/  @!P1 LOP3.LUT R4, R5.reuse, R4, RZ, 0x3c, !PT ;  /* 0x0000000405049212 */ /* 0x040fe400078e3cff */
[----:B----4-:R-:W-:Y:S02]  /*24540*/  PRMT R10, RZ, 0x7610, R10 ;  /* 0x00007610ff0a7816 */ /* 0x010fe4000000000a */
[----:B------:R-:W-:-:S05]  /*24550*/  @!P1 LOP3.LUT R5, R5, R4, RZ, 0x3c, !PT ;  /* 0x0000000405059212 */ /* 0x000fca00078e3cff */
[----:B------:R-:W2:Y:S04]  /*24560*/  @!P1 LDG.E.U16 R10, desc[UR12][R4.64] ;  /* 0x0000000c040a9981 */ /* 0x000ea8000c1e1500 */
[----:B--2---:R0:W-:Y:S04]  /*24570*/  STL [R1+0x18c], R10 ;  /* 0x00018c0a01007387 */ /* 0x0041e80000100800 */
[----:B0-----:R-:W2:Y:S04]  /*24580*/  LDL.LU R10, [R1+0x1ea8] ;  /* 0x001ea800010a7983 */ /* 0x001ea80000300800 */
[----:B------:R-:W4:Y:S04]  /*24590*/  LDL R4, [R1+0xd80] ;  /* 0x000d800001047983 */ /* 0x000f280000100800 */
[----:B------:R-:W4:Y:S01]  /*245a0*/  LDL R5, [R1+0xd84] ;  /* 0x000d840001057983 */ /* 0x000f220000100800 */
[----:B------:R-:W-:-:S02]  /*245b0*/  PRMT R28, RZ, 0x7610, R28 ;  /* 0x00007610ff1c7816 */ /* 0x000fc4000000001c */
[----:B------:R-:W-:Y:S02]  /*245c0*/  PRMT R24, RZ, 0x7610, R24 ;  /* 0x00007610ff187816 */ /* 0x000fe40000000018 */
[----:B----4-:R-:W-:-:S04]  /*245d0*/  @!P1 LOP3.LUT R5, R5, R4, RZ, 0x3c, !PT ;  /* 0x0000000405059212 */ /* 0x010fc800078e3cff */
[----:B------:R-:W-:-:S04]  /*245e0*/  @!P1 LOP3.LUT R4, R5, R4, RZ, 0x3c, !PT ;  /* 0x0000000405049212 */ /* 0x000fc800078e3cff */
[----:B------:R-:W-:-:S05]  /*245f0*/  @!P1 LOP3.LUT R5, R5, R4, RZ, 0x3c, !PT ;  /* 0x0000000405059212 */ /* 0x000fca00078e3cff */
[----:B------:R0:W4:Y:S02]  /*24600*/  @!P1 LDG.E.U16 R28, desc[UR12][R4.64] ;  /* 0x0000000c041c9981 */ /* 0x000124000c1e1500 */
[----:B0-----:R-:W-:Y:S02]  /*24610*/  @!P1 IMAD.MOV.U32 R4, RZ, RZ, R25 ;  /* 0x000000ffff049224 */ /* 0x001fe400078e0019 */
[----:B------:R-:W-:Y:S01]  /*24620*/  @!P1 IMAD.MOV.U32 R5, RZ, RZ, R26 ;  /* 0x000000ffff059224 */ /* 0x000fe200078e001a */
[----:B------:R-:W-:Y:S01]  /*24630*/  PRMT R29, RZ, 0x7610, R29 ;  /* 0x00007610ff1d7816 */ /* 0x000fe2000000001d */
[----:B------:R0:W-:Y:S04]  /*24640*/  STS.U16 [R0+UR5+0x8280], R2 ;  /* 0x0082800200007988 */ /* 0x0001e80008000405 */
[----:B------:R1:W3:Y:S04]  /*24650*/  @!P1 LDG.E.U16 R24, desc[UR12][R4.64] ;  /* 0x0000000c04189981 */ /* 0x0002e8000c1e1500 */
[----:B------:R-:W4:Y:S04]  /*24660*/  LDL R26, [R1+0xd04] ;  /* 0x000d0400011a7983 */ /* 0x000f280000100800 */
[----:B------:R-:W4:Y:S04]  /*24670*/  LDL R25, [R1+0xce0] ;  /* 0x000ce00001197983 */ /* 0x000f280000100800 */
[----:B------:R-:W1:Y:S04]  /*24680*/  LDL R4, [R1+0xd40] ;  /* 0x000d400001047983 */ /* 0x000e680000100800 */
[----:B------:R-:W1:Y:S01]  /*24690*/  LDL R5, [R1+0xd44] ;  /* 0x000d440001057983 */ /* 0x000e620000100800 */
[----:B0-----:R-:W0:Y:S01]  /*246a0*/  S2R R2, SR_TID.X ;  /* 0x0000000000027919 */ /* 0x001e220000002100 */
[----:B-1----:R-:W-:-:S04]  /*246b0*/  @!P1 LOP3.LUT R5, R5, R4, RZ, 0x3c, !PT ;  /* 0x0000000405059212 */ /* 0x002fc800078e3cff */
[----:B------:R-:W-:-:S04]  /*246c0*/  @!P1 LOP3.LUT R4, R5, R4, RZ, 0x3c, !PT ;  /* 0x0000000405049212 */ /* 0x000fc800078e3cff */
[----:B------:R-:W-:-:S05]  /*246d0*/  @!P1 LOP3.LUT R5, R5, R4, RZ, 0x3c, !PT ;  /* 0x0000000405059212 */ /* 0x000fca00078e3cff */
[----:B------:R-:W4:Y:S01]  /*246e0*/  @!P1 LDG.E.U16 R29, desc[UR12][R4.64] ;  /* 0x0000000c041d9981 */ /* 0x000f22000c1e1500 */
[----:B0-----:R-:W-:-:S03]  /*246f0*/  LOP3.LUT R2, R2, 0x3f, RZ, 0xc0, !PT ;  /* 0x0000003f02027812 */ /* 0x001fc600078ec0ff */
[----:B---3--:R0:W-:Y:S02]  /*24700*/  STL [R1+0x184], R24 ;  /* 0x0001841801007387 */ /* 0x0081e40000100800 */
[----:B------:R-:W-:Y:S02]  /*24710*/  IMAD.SHL.U32 R2, R2, 0x2, RZ ;  /* 0x0000000202027824 */ /* 0x000fe400078e00ff */
[----:B--2---:R-:W-:Y:S04]  /*24720*/  STS.U16 [R0+UR5+0x8480], R10 ;  /* 0x0084800a00007988 */ /* 0x004fe80008000405 */
[----:B0-----:R-:W2:Y:S04]  /*24730*/  LDL R24, [R1+0xce4] ;  /* 0x000ce40001187983 */ /* 0x001ea80000100800 */
[----:B----4-:R0:W-:Y:S04]  /*24740*/  STL [R1+0x188], R28 ;  /* 0x0001881c01007387 */ /* 0x0101e80000100800 */
[----:B------:R1:W-:Y:S04]  /*24750*/  STS.U16 [R0+UR5+0x8680], R7 ;  /* 0x0086800700007988 */ /* 0x0003e80008000405 */
[----:B0-----:R-:W3:Y:S04]  /*24760*/  LDL.LU R28, [R1+0x8c] ;  /* 0x00008c00011c7983 */ /* 0x001ee80000300800 */
[----:B------:R-:W4:Y:S01]  /*24770*/  LDL R4, [R1+0xd20] ;  /* 0x000d200001047983 */ /* 0x000f220000100800 */
[----:B-1----:R-:W-:-:S03]  /*24780*/  LOP3.LUT R0, R2, 0x20, RZ, 0x3c, !PT ;  /* 0x0000002002007812 */ /* 0x002fc600078e3cff */
[----:B------:R-:W4:Y:S04]  /*24790*/  LDL R5, [R1+0xd24] ;  /* 0x000d240001057983 */ /* 0x000f280000100800 */
[----:B------:R-:W-:Y:S04]  /*247a0*/  STS.U16 [R0+UR5+0x8100], R9 ;  /* 0x0081000900007988 */ /* 0x000fe80008000405 */
[----:B------:R0:W-:Y:S04]  /*247b0*/  STL [R1+0x180], R29 ;  /* 0x0001801d01007387 */ /* 0x0001e80000100800 */
[----:B0-----:R-:W3:Y:S04]  /*247c0*/  LDL.LU R29, [R1+0x84] ;  /* 0x00008400011d7983 */ /* 0x001ee80000300800 */
[----:B------:R-:W2:Y:S01]  /*247d0*/  LDL.LU R9, [R1+0x1ea4] ;  /* 0x001ea40001097983 */ /* 0x000ea20000300800 */
[----:B----4-:R-:W-:-:S04]  /*247e0*/  @!P1 LOP3.LUT R5, R5, R4, RZ, 0x3c, !PT ;  /* 0x0000000405059212 */ /* 0x010fc800078e3cff */
[----:B------:R-:W-:-:S04]  /*247f0*/  @!P1 LOP3.LUT R4, R5, R4, RZ, 0x3c, !PT ;  /* 0x0000000405049212 */ /* 0x000fc800078e3cff */
[----:B------:R-:W-:Y:S02]  /*24800*/  @!P1 LOP3.LUT R5, R5, R4, RZ, 0x3c, !PT ;  /* 0x0000000405059212 */ /* 0x000fe400078e3cff */
[----:B--2---:R-:W-:-:S06]  /*24810*/  PRMT R9, RZ, 0x7610, R9 ;  /* 0x00007610ff097816 */ /* 0x004fcc0000000009 */
[----:B------:R-:W2:Y:S04]  /*24820*/  @!P1 LDG.E.U16 R9, desc[UR12][R4.64] ;  /* 0x0000000c04099981 */ /* 0x000ea8000c1e1500 */
[----:B--2---:R0:W-:Y:S04]  /*24830*/  STL [R1+0x17c], R9 ;  /* 0x00017c0901007387 */ /* 0x0041e80000100800 */
[----:B0-----:R-:W2:Y:S04]  /*24840*/  LDL.LU R9, [R1+0x1ea0] ;  /* 0x001ea00001097983 */ /* 0x001ea80000300800 */
[----:B------:R-:W4:Y:S01]  /*24850*/  LDL R5, [R1+0xd00] ;  /* 0x000d000001057983 */ /* 0x000f220000100800 */
[----:B------:R-:W-:Y:S01]  /*24860*/  @!P1 IMAD.MOV.U32 R4, RZ, RZ, R26 ;  /* 0x000000ffff049224 */ /* 0x000fe200078e001a */
[----:B--2---:R-:W-:-:S06]  /*24870*/  PRMT R9, RZ, 0x7610, R9 ;  /* 0x00007610ff097816 */ /* 0x004fcc0000000009 */
[----:B----4-:R-:W2:Y:S04]  /*24880*/  @!P1 LDG.E.U16 R9, desc[UR12][R4.64] ;  /* 0x0000000c04099981 */ /* 0x010ea8000c1e1500 */
[----:B------:R0:W-:Y:S04]  /*24890*/  STS.U16 [R0+UR5+0x8300], R27 ;  /* 0x0083001b00007988 */ /* 0x0001e80008000405 */
[----:B0-----:R-:W4:Y:S04]  /*248a0*/  LDL.LU R27, [R1+0x68] ;  /* 0x00006800011b7983 */ /* 0x001f280000300800 */
[----:B------:R-:W4:Y:S04]  /*248b0*/  LDL.LU R26, [R1+0x4c] ;  /* 0x00004c00011a7983 */ /* 0x000f280000300800 */
[----:B--2---:R0:W-:Y:S04]  /*248c0*/  STL [R1+0x178], R9 ;  /* 0x0001780901007387 */ /* 0x0041e80000100800 */
[----:B0-----:R-:W2:Y:S04]  /*248d0*/  LDL.LU R9, [R1+0x1e9c] ;  /* 0x001e9c0001097983 */ /* 0x001ea80000300800 */
[----:B------:R-:W3:Y:S01]  /*248e0*/  LDL.LU R5, [R1+0x50] ;  /* 0x0000500001057983 */ /* 0x000ee20000300800 */
[----:B------:R-:W-:Y:S01]  /*248f0*/  PRMT R23, RZ, 0x7610, R23 ;  /* 0x00007610ff177816 */ /* 0x000fe20000000017 */
[----:B------:R-:W-:-:S02]  /*24900*/  @!P1 IMAD.MOV.U32 R4, RZ, RZ, R24 ;  /* 0x000000ffff049224 */ /* 0x000fc400078e0018 */
[----:B---3--:R0:W-:Y:S02]  /*24910*/  STS.U16 [R0+UR5+0x8500], R5 ;  /* 0x0085000500007988 */ /* 0x0081e40008000405 */
[----:B0-----:R-:W-:-:S05]  /*24920*/  @!P1 IMAD.MOV.U32 R5, RZ, RZ, R25 ;  /* 0x000000ffff059224 */ /* 0x001fca00078e0019 */
[----:B------:R-:W3:Y:S04]  /*24930*/  @!P1 LDG.E.U16 R23, desc[UR12][R4.64] ;  /* 0x0000000c04179981 */ /* 0x000ee8000c1e1500 */
[----:B------:R-:W4:Y:S04]  /*24940*/  LDL R4, [R1+0xcc0] ;  /* 0x000cc00001047983 */ /* 0x000f280000100800 */
[----:B---3--:R0:W-:Y:S04]  /*24950*/  STL [R1+0x174], R23 ;  /* 0x0001741701007387 */ /* 0x0081e80000100800 */
[----:B------:R-:W4:Y:S01]  /*24960*/  LDL R5, [R1+0xcc4] ;  /* 0x000cc40001057983 */ /* 0x000f220000100800 */
[----:B------:R-:W-:-:S03]  /*24970*/  PRMT R22, RZ, 0x7610, R22 ;  /* 0x00007610ff167816 */ /* 0x000fc60000000016 */
[----:B------:R-:W3:Y:S01]  /*24980*/  LDL.LU R24, [R1+0x44] ;  /* 0x0000440001187983 */ /* 0x000ee20000300800 */
[----:B0-----:R-:W0:Y:S03]  /*24990*/  S2R R23, SR_TID.X ;  /* 0x0000000000177919 */ /* 0x001e260000002100 */
[----:B------:R-:W3:Y:S01]  /*249a0*/  LDL.LU R25, [R1+0x40] ;  /* 0x0000400001197983 */ /* 0x000ee20000300800 */
[----:B----4-:R-:W-:-:S04]  /*249b0*/  @!P1 LOP3.LUT R5, R5, R4, RZ, 0x3c, !PT ;  /* 0x0000000405059212 */ /* 0x010fc800078e3cff */
[----:B------:R-:W-:-:S04]  /*249c0*/  @!P1 LOP3.LUT R4, R5, R4, RZ, 0x3c, !PT ;  /* 0x0000000405049212 */ /* 0x000fc800078e3cff */
[----:B------:R-:W-:-:S05]  /*249d0*/  @!P1 LOP3.LUT R5, R5, R4, RZ, 0x3c, !PT ;  /* 0x0000000405059212 */ /* 0x000fca00078e3cff */
[----:B------:R-:W4:Y:S01]  /*249e0*/  @!P1 LDG.E.U16 R22, desc[UR12][R4.64] ;  /* 0x0000000c04169981 */ /* 0x000f22000c1e1500 */
[----:B0-----:R-:W-:-:S03]  /*249f0*/  LOP3.LUT R23, R23, 0x3f, RZ, 0xc0, !PT ;  /* 0x0000003f17177812 */ /* 0x001fc600078ec0ff */
[----:B------:R-:W-:Y:S02]  /*24a00*/  STL [R1+0x1dfc], R0 ;  /* 0x001dfc0001007387 */ /* 0x000fe40000100800 */
[----:B------:R-:W-:Y:S02]  /*24a10*/  IMAD.SHL.U32 R23, R23, 0x2, RZ ;  /* 0x0000000217177824 */ /* 0x000fe400078e00ff */
[----:B------:R-:W-:Y:S03]  /*24a20*/  STL [R1+0x1e58], R0 ;  /* 0x001e580001007387 */ /* 0x000fe60000100800 */
[----:B------:R-:W-:Y:S01]  /*24a30*/  LOP3.LUT R23, R23, 0x30, RZ, 0x3c, !PT ;  /* 0x0000003017177812 */ /* 0x000fe200078e3cff */
[----:B--2---:R-:W-:Y:S04]  /*24a40*/  STS.U16 [R0+UR5+0x8700], R9 ;  /* 0x0087000900007988 */ /* 0x004fe80008000405 */
[----:B------:R-:W-:Y:S04]  /*24a50*/  STS.U16 [R23+UR5+0x8180], R28 ;  /* 0x0081801c17007988 */ /* 0x000fe80008000405 */
[----:B----4-:R0:W-:Y:S04]  /*24a60*/  STL [R1+0x170], R22 ;  /* 0x0001701601007387 */ /* 0x0101e80000100800 */
[----:B0-----:R-:W2:Y:S04]  /*24a70*/  LDL.LU R22, [R1+0x1e98] ;  /* 0x001e980001167983 */ /* 0x001ea80000300800 */
[----:B------:R-:W4:Y:S04]  /*24a80*/  LDL R4, [R1+0xca0] ;  /* 0x000ca00001047983 */ /* 0x000f280000100800 */
[----:B------:R-:W4:Y:S04]  /*24a90*/  LDL R5, [R1+0xca4] ;  /* 0x000ca40001057983 */ /* 0x000f280000100800 */
[----:B------:R-:W3:Y:S01]  /*24aa0*/  LDL.LU R28, [R1+0x1e94] ;  /* 0x001e9400011c7983 */ /* 0x000ee20000300800 */
[----:B----4-:R-:W-:-:S04]  /*24ab0*/  @!P1 LOP3.LUT R5, R5, R4, RZ, 0x3c, !PT ;  /* 0x0000000405059212 */ /* 0x010fc800078e3cff */
[C---:B------:R-:W-:Y:S02]  /*24ac0*/  @!P1 LOP3.LUT R4, R5.reuse, R4, RZ, 0x3c, !PT ;  /* 0x0000000405049212 */ /* 0x040fe400078e3cff */
[----:B---3--:R-:W-:Y:S02]  /*24ad0*/  PRMT R28, RZ, 0x7610, R28 ;  /* 0x00007610ff1c7816 */ /* 0x008fe4000000001c */
[----:B------:R-:W-:-:S05]  /*24ae0*/  @!P1 LOP3.LUT R5, R5, R4, RZ, 0x3c, !PT ;  /* 0x0000000405059212 */ /* 0x000fca00078e3cff */
[----:B------:R-:W3:Y:S04]  /*24af0*/  @!P1 LDG.E.U16 R28, desc[UR12][R4.64] ;  /* 0x0000000c041c9981 */ /* 0x000ee8000c1e1500 */
[----:B---3--:R0:W-:Y:S04]  /*24b00*/  STL [R1+0x16c], R28 ;  /* 0x00016c1c01007387 */ /* 0x0081e80000100800 */
[----:B0-----:R-:W3:Y:S04]  /*24b10*/  LDL.LU R28, [R1+0x1e90] ;  /* 0x001e9000011c7983 */ /* 0x001ee80000300800 */
[----:B------:R-:W4:Y:S04]  /*24b20*/  LDL R4, [R1+0xc80] ;  /* 0x000c800001047983 */ /* 0x000f280000100800 */
[----:B------:R-:W4:Y:S04]  /*24b30*/  LDL R5, [R1+0xc84] ;  /* 0x000c840001057983 */ /* 0x000f280000100800 */
[----:B------:R0:W-:Y:S04]  /*24b40*/  STS.U16 [R23+UR5+0x8380], R29 ;  /* 0x0083801d17007988 */ /* 0x0001e80008000405 */
[----:B0-----:R-:W2:Y:S01]  /*24b50*/  LDL.LU R29, [R1+0x38] ;  /* 0x00003800011d7983 */ /* 0x001ea20000300800 */
[----:B---3--:R-:W-:-:S02]  /*24b60*/  PRMT R28, RZ, 0x7610, R28 ;  /* 0x00007610ff1c7816 */ /* 0x008fc4000000001c */
[----:B----4-:R-:W-:-:S04]  /*24b70*/  @!P1 LOP3.LUT R5, R5, R4, RZ, 0x3c, !PT ;  /* 0x0000000405059212 */ /* 0x010fc800078e3cff */
[----:B------:R-:W-:-:S04]  /*24b80*/  @!P1 LOP3.LUT R4, R5, R4, RZ, 0x3c, !PT ;  /* 0x0000000405049212 */ /* 0x000fc800078e3cff */
[----:B------:R-:W-:-:S05]  /*24b90*/  @!P1 LOP3.LUT R5, R5, R4, RZ, 0x3c, !PT ;  /* 0x0000000405059212 */ /* 0x000fca00078e3cff */
[----:B------:R0:W3:Y:S04]  /*24ba0*/  @!P1 LDG.E.U16 R28, desc[UR12][R4.64] ;  /* 0x0000000c041c9981 */ /* 0x0000e8000c1e1500 */
[----:B------:R-:W0:Y:S04]  /*24bb0*/  LDL R4, [R1+0xc60] ;  /* 0x000c600001047983 */ /* 0x000e280000100800 */
[----:B------:R-:W0:Y:S01]  /*24bc0*/  LDL R5, [R1+0xc64] ;  /* 0x000c640001057983 */ /* 0x000e220000100800 */
[----:B--2---:R-:W-:Y:S02]  /*24bd0*/  PRMT R22, RZ, 0x7610, R22 ;  /* 0x00007610ff167816 */ /* 0x004fe40000000016 */
[----:B0-----:R-:W-:-:S04]  /*24be0*/  @!P1 LOP3.LUT R5, R5, R4, RZ, 0x3c, !PT ;  /* 0x0000000405059212 */ /* 0x001fc800078e3cff */
[----:B------:R-:W-:-:S04]  /*24bf0*/  @!P1 LOP3.LUT R4, R5, R4, RZ, 0x3c, !PT ;  /* 0x0000000405049212 */ /* 0x000fc800078e3cff */
[----:B------:R-:W-:-:S05]  /*24c00*/  @!P1 LOP3.LUT R5, R5, R4, RZ, 0x3c, !PT ;  /* 0x0000000405059212 */ /* 0x000fca00078e3cff */
[----:B------:R-:W2:Y:S04]  /*24c10*/  @!P1 LDG.E.U16 R22, desc[UR12][R4.64] ;  /* 0x0000000c04169981 */ /* 0x000ea8000c1e1500 */
[----:B---3--:R0:W-:Y:S04]  /*24c20*/  STL [R1+0x168], R28 ;  /* 0x0001681c01007387 */ /* 0x0081e80000100800 */
[----:B------:R1:W-:Y:S04]  /*24c30*/  STS.U16 [R23+UR5+0x8580], R27 ;  /* 0x0085801b17007988 */ /* 0x0003e80008000405 */
[----:B0-----:R-:W3:Y:S04]  /*24c40*/  LDL.LU R28, [R1+0x34] ;  /* 0x00003400011c7983 */ /* 0x001ee80000300800 */
[----:B-1----:R-:W4:Y:S04]  /*24c50*/  LDL R27, [R1+0xc04] ;  /* 0x000c0400011b7983 */ /* 0x002f280000100800 */
        /* <DEDUP_REMOVED lines=9> */
[----:B------:R0:W-:Y:S04]  /*24cf0*/  STS.U16 [R23+UR5+0x8780], R26 ;  /* 0x0087801a17007988 */ /* 0x0001e80008000405 */
[----:B0-----:R-:W2:Y:S04]  /*24d00*/  LDL R26, [R1+0xbe0] ;  /* 0x000be000011a7983 */ /* 0x001ea80000100800 */
[----:B------:R-:W2:Y:S04]  /*24d10*/  LDL R23, [R1+0xbe4] ;  /* 0x000be40001177983 */ /* 0x000ea80000100800 */
[----:B---3--:R0:W-:Y:S04]  /*24d20*/  STL [R1+0x160], R2 ;  /* 0x0001600201007387 */ /* 0x0081e80000100800 */
[----:B------:R-:W3:Y:S04]  /*24d30*/  LDL R4, [R1+0xc20] ;  /* 0x000c200001047983 */ /* 0x000ee80000100800 */
[----:B------:R-:W3:Y:S01]  /*24d40*/  LDL R5, [R1+0xc24] ;  /* 0x000c240001057983 */ /* 0x000ee20000100800 */
[----:B0-----:R-:W0:Y:S02]  /*24d50*/  S2R R2, SR_TID.X ;  /* 0x0000000000027919 */ /* 0x001e240000002100 */
[----:B0-----:R-:W-:-:S05]  /*24d60*/  LOP3.LUT R2, R2, 0x3f, RZ, 0xc0, !PT ;  /* 0x0000003f02027812 */ /* 0x001fca00078ec0ff */
[----:B------:R-:W-:-:S05]  /*24d70*/  IMAD.SHL.U32 R2, R2, 0x2, RZ ;  /* 0x0000000202027824 */ /* 0x000fca00078e00ff */
[----:B------:R0:W-:Y:S04]  /*24d80*/  STS.U16 [R2+UR5], R24 ;  /* 0x0000001802007988 */ /* 0x0001e80008000405 */
[----:B0-----:R-:W4:Y:S01]  /*24d90*/  LDL.LU R24, [R1+0x1e88] ;  /* 0x001e880001187983 */ /* 0x001f220000300800 */
[----:B---3--:R-:W-:-:S04]  /*24da0*/  @!P1 LOP3.LUT R5, R5, R4, RZ, 0x3c, !PT ;  /* 0x0000000405059212 */ /* 0x008fc800078e3cff */
[----:B------:R-:W-:-:S04]  /*24db0*/  @!P1 LOP3.LUT R4, R5, R4, RZ, 0x3c, !PT ;  /* 0x0000000405049212 */ /* 0x000fc800078e3cff */
[----:B------:R-:W-:Y:S02]  /*24dc0*/  @!P1 LOP3.LUT R5, R5, R4, RZ, 0x3c, !PT ;  /* 0x0000000405059212 */ /* 0x000fe400078e3cff */
[----:B----4-:R-:W-:-:S06]  /*24dd0*/  PRMT R24, RZ, 0x7610, R24 ;  /* 0x00007610ff187816 */ /* 0x010fcc0000000018 */
[----:B------:R0:W3:Y:S04]  /*24de0*/  @!P1 LDG.E.U16 R24, desc[UR12][R4.64] ;  /* 0x0000000c04189981 */ /* 0x0000e8000c1e1500 */
[----:B------:R-:W4:Y:S01]  /*24df0*/  LDL R5, [R1+0xc00] ;  /* 0x000c000001057983 */ /* 0x000f220000100800 */
[----:B0-----:R-:W-:-:S03]  /*24e00*/  @!P1 IMAD.MOV.U32 R4, RZ, RZ, R27 ;  /* 0x000000ffff049224 */ /* 0x001fc600078e001b */
[----:B------:R0:W-:Y:S02]  /*24e10*/  STS.U16 [R2+UR5+0x200], R25 ;  /* 0x0002001902007988 */ /* 0x0001e40008000405 */
[----:B0-----:R-:W-:Y:S02]  /*24e20*/  PRMT R2, RZ, 0x7610, R2 ;  /* 0x00007610ff027816 */ /* 0x001fe40000000002 */
[----:B------:R-:W2:Y:S04]  /*24e30*/  LDL R25, [R1+0xba0] ;  /* 0x000ba00001197983 */ /* 0x000ea80000100800 */
[----:B----4-:R-:W4:Y:S04]  /*24e40*/  @!P1 LDG.E.U16 R2, desc[UR12][R4.64] ;  /* 0x0000000c04029981 */ /* 0x010f28000c1e1500 */
[----:B---3--:R0:W-:Y:S04]  /*24e50*/  STL [R1+0x15c], R24 ;  /* 0x00015c1801007387 */ /* 0x0081e80000100800 */
[----:B0-----:R-:W3:Y:S04]  /*24e60*/  LDL R24, [R1+0xba4] ;  /* 0x000ba40001187983 */ /* 0x001ee80000100800 */
[----:B------:R-:W3:Y:S04]  /*24e70*/  LDL.LU R27, [R1+0x2c] ;  /* 0x00002c00011b7983 */ /* 0x000ee80000300800 */
[----:B----4-:R0:W-:Y:S04]  /*24e80*/  STL [R1+0x158], R2 ;  /* 0x0001580201007387 */ /* 0x0101e80000100800 */
[----:B------:R-:W4:Y:S01]  /*24e90*/  LDL.LU R5, [R1+0x3c] ;  /* 0x00003c0001057983 */ /* 0x000f220000300800 */
[----:B0-----:R-:W0:Y:S01]  /*24ea0*/  S2R R2, SR_TID.X ;  /* 0x0000000000027919 */ /* 0x001e220000002100 */
[----:B--2---:R-:W-:-:S02]  /*24eb0*/  @!P1 IMAD.MOV.U32 R4, RZ, RZ, R23 ;  /* 0x000000ffff049224 */ /* 0x004fc400078e0017 */
[----:B------:R-:W2:Y:S01]  /*24ec0*/  LDL R23, [R1+0xb84] ;  /* 0x000b840001177983 */ /* 0x000ea20000100800 */
[----:B0-----:R-:W-:-:S05]  /*24ed0*/  LOP3.LUT R2, R2, 0x3f, RZ, 0xc0, !PT ;  /* 0x0000003f02027812 */ /* 0x001fca00078ec0ff */
[----:B------:R-:W-:-:S05]  /*24ee0*/  IMAD.SHL.U32 R2, R2, 0x2, RZ ;  /* 0x0000000202027824 */ /* 0x000fca00078e00ff */
[----:B----4-:R0:W-:Y:S02]  /*24ef0*/  STS.U16 [R2+UR5+0x400], R5 ;  /* 0x0004000502007988 */ /* 0x0101e40008000405 */
[----:B0-----:R-:W-:Y:S01]  /*24f00*/  PRMT R2, RZ, 0x7610, R2 ;  /* 0x00007610ff027816 */ /* 0x001fe20000000002 */
[----:B------:R-:W-:Y:S02]  /*24f10*/  @!P1 IMAD.MOV.U32 R5, RZ, RZ, R26 ;  /* 0x000000ffff059224 */ /* 0x000fe400078e001a */
[----:B------:R-:W4:Y:S04]  /*24f20*/  LDL R26, [R1+0xb80] ;  /* 0x000b8000011a7983 */ /* 0x000f280000100800 */
[----:B------:R-:W3:Y:S04]  /*24f30*/  @!P1 LDG.E.U16 R2, desc[UR12][R4.64] ;  /* 0x0000000c04029981 */ /* 0x000ee8000c1e1500 */
[----:B---3--:R0:W-:Y:S04]  /*24f40*/  STL [R1+0x154], R2 ;  /* 0x0001540201007387 */ /* 0x0081e80000100800 */
[----:B------:R-:W3:Y:S04]  /*24f50*/  LDL R4, [R1+0xbc0] ;  /* 0x000bc00001047983 */ /* 0x000ee80000100800 */
[----:B------:R-:W3:Y:S01]  /*24f60*/  LDL R5, [R1+0xbc4] ;  /* 0x000bc40001057983 */ /* 0x000ee20000100800 */
[----:B0-----:R-:W0:Y:S02]  /*24f70*/  S2R R2, SR_TID.X ;  /* 0x0000000000027919 */ /* 0x001e240000002100 */
[----:B0-----:R-:W-:-:S05]  /*24f80*/  LOP3.LUT R2, R2, 0x3f, RZ, 0xc0, !PT ;  /* 0x0000003f02027812 */ /* 0x001fca00078ec0ff */
[----:B------:R-:W-:-:S05]  /*24f90*/  IMAD.SHL.U32 R2, R2, 0x2, RZ ;  /* 0x0000000202027824 */ /* 0x000fca00078e00ff */
[----:B------:R0:W-:Y:S02]  /*24fa0*/  STS.U16 [R2+UR5+0x600], R29 ;  /* 0x0006001d02007988 */ /* 0x0001e40008000405 */
[----:B0-----:R-:W-:Y:S02]  /*24fb0*/  PRMT R2, RZ, 0x7610, R2 ;  /* 0x00007610ff027816 */ /* 0x001fe40000000002 */
[----:B------:R-:W4:Y:S01]  /*24fc0*/  LDL.LU R29, [R1+0x28] ;  /* 0x00002800011d7983 */ /* 0x000f220000300800 */
[----:B---3--:R-:W-:-:S04]  /*24fd0*/  @!P1 LOP3.LUT R5, R5, R4, RZ, 0x3c, !PT ;  /* 0x0000000405059212 */ /* 0x008fc800078e3cff */
[----:B------:R-:W-:-:S04]  /*24fe0*/  @!P1 LOP3.LUT R4, R5, R4, RZ, 0x3c, !PT ;  /* 0x0000000405049212 */ /* 0x000fc800078e3cff */
[----:B------:R-:W-:-:S05]  /*24ff0*/  @!P1 LOP3.LUT R5, R5, R4, RZ, 0x3c, !PT ;  /* 0x0000000405059212 */ /* 0x000fca00078e3cff */
[----:B------:R0:W3:Y:S01]  /*25000*/  @!P1 LDG.E.U16 R2, desc[UR12][R4.64] ;  /* 0x0000000c04029981 */ /* 0x0000e2000c1e1500 */
[----:B------:R-:W-:Y:S01]  /*25010*/  PRMT R7, RZ, 0x7610, R7 ;  /* 0x00007610ff077816 */ /* 0x000fe20000000007 */
[----:B0-----:R-:W-:Y:S02]  /*25020*/  @!P1 IMAD.MOV.U32 R4, RZ, RZ, R24 ;  /* 0x000000ffff049224 */ /* 0x001fe400078e0018 */
[----:B------:R-:W-:-:S05]  /*25030*/  @!P1 IMAD.MOV.U32 R5, RZ, RZ, R25 ;  /* 0x000000ffff059224 */ /* 0x000fca00078e0019 */
[----:B------:R2:W4:Y:S04]  /*25040*/  @!P1 LDG.E.U16 R7, desc[UR12][R4.64] ;  /* 0x0000000c04079981 */ /* 0x000528000c1e1500 */
[----:B---3--:R0:W-:Y:S04]  /*25050*/  STL [R1+0x150], R2 ;  /* 0x0001500201007387 */ /* 0x0081e80000100800 */
[----:B------:R-:W3:Y:S04]  /*25060*/  LDL R25, [R1+0xb60] ;  /* 0x000b600001197983 */ /* 0x000ee80000100800 */
[----:B------:R-:W3:Y:S01]  /*25070*/  LDL R24, [R1+0xb64] ;  /* 0x000b640001187983 */ /* 0x000ee20000100800 */
[----:B0-----:R-:W0:Y:S02]  /*25080*/  S2R R2, SR_TID.X ;  /* 0x0000000000027919 */ /* 0x001e240000002100 */
[----:B0-----:R-:W-:-:S05]  /*25090*/  LOP3.LUT R2, R2, 0x3f, RZ, 0xc0, !PT ;  /* 0x0000003f02027812 */ /* 0x001fca00078ec0ff */
[----:B------:R-:W-:-:S05]  /*250a0*/  IMAD.SHL.U32 R2, R2, 0x2, RZ ;  /* 0x0000000202027824 */ /* 0x000fca00078e00ff */
[----:B------:R0:W-:Y:S04]  /*250b0*/  STS.U16 [R2+UR5+0x800], R28 ;  /* 0x0008001c02007988 */ /* 0x0001e80008000405 */
[----:B0-----:R-:W3:Y:S04]  /*250c0*/  LDL.LU R28, [R1+0x24] ;  /* 0x00002400011c7983 */ /* 0x001ee80000300800 */
[----:B------:R-:W3:Y:S01]  /*250d0*/  LDL.LU R5, [R1+0x30] ;  /* 0x0000300001057983 */ /* 0x000ee20000300800 */
[----:B------:R-:W-:Y:S01]  /*250e0*/  PRMT R3, RZ, 0x7610, R3 ;  /* 0x00007610ff037816 */ /* 0x000fe20000000003 */
[----:B--2---:R-:W-:-:S02]  /*250f0*/  @!P1 IMAD.MOV.U32 R4, RZ, RZ, R23 ;  /* 0x000000ffff049224 */ /* 0x004fc400078e0017 */
[----:B----4-:R-:W-:Y:S04]  /*25100*/  STL [R1+0x1e08], R7 ;  /* 0x001e080701007387 */ /* 0x010fe80000100800 */
[----:B------:R-:W2:Y:S04]  /*25110*/  LDL R23, [R1+0xb44] ;  /* 0x000b440001177983 */ /* 0x000ea80000100800 */
[----:B---3--:R0:W-:Y:S02]  /*25120*/  STS.U16 [R2+UR5+0xa00], R5 ;  /* 0x000a000502007988 */ /* 0x0081e40008000405 */
[----:B0-----:R-:W-:-:S02]  /*25130*/  @!P1 IMAD.MOV.U32 R5, RZ, RZ, R26 ;  /* 0x000000ffff059224 */ /* 0x001fc400078e001a */
[----:B------:R-:W3:Y:S04]  /*25140*/  LDL R26, [R1+0xb40] ;  /* 0x000b4000011a7983 */ /* 0x000ee80000100800 */
[----:B------:R0:W4:Y:S01]  /*25150*/  @!P1 LDG.E.U16 R3, desc[UR12][R4.64] ;  /* 0x0000000c04039981 */ /* 0x000122000c1e1500 */
[----:B------:R-:W-:Y:S02]  /*25160*/  PRMT R6, RZ, 0x7610, R6 ;  /* 0x00007610ff067816 */ /* 0x000fe40000000006 */
[----:B------:R-:W-:Y:S01]  /*25170*/  PRMT R9, RZ, 0x7610, R9 ;  /* 0x00007610ff097816 */ /* 0x000fe20000000009 */
[----:B0-----:R-:W-:Y:S02]  /*25180*/  @!P1 IMAD.MOV.U32 R4, RZ, RZ, R24 ;  /* 0x000000ffff049224 */ /* 0x001fe400078e0018 */
[----:B------:R-:W-:-:S05]  /*25190*/  @!P1 IMAD.MOV.U32 R5, RZ, RZ, R25 ;  /* 0x000000ffff059224 */ /* 0x000fca00078e0019 */
[----:B------:R2:W3:Y:S02]  /*251a0*/  @!P1 LDG.E.U16 R6, desc[UR12][R4.64] ;  /* 0x0000000c04069981 */ /* 0x0004e4000c1e1500 */
[----:B--2---:R-:W-:Y:S02]  /*251b0*/  @!P1 IMAD.MOV.U32 R4, RZ, RZ, R23 ;  /* 0x000000ffff049224 */ /* 0x004fe400078e0017 */
[----:B----4-:R-:W-:Y:S04]  /*251c0*/  STL [R1+0x1e0c], R3 ;  /* 0x001e0c0301007387 */ /* 0x010fe80000100800 */
[----:B------:R-:W-:Y:S01]  /*251d0*/  STL [R1+0x1e10], R3 ;  /* 0x001e100301007387 */ /* 0x000fe20000100800 */
[----:B---3--:R-:W-:-:S03]  /*251e0*/  @!P1 IMAD.MOV.U32 R5, RZ, RZ, R26 ;  /* 0x000000ffff059224 */ /* 0x008fc600078e001a */
[----:B------:R-:W-:Y:S04]  /*251f0*/  STL [R1+0x1e30], R3 ;  /* 0x001e300301007387 */ /* 0x000fe80000100800 */
[----:B------:R-:W-:Y:S04]  /*25200*/  STL [R1+0x1e34], R3 ;  /* 0x001e340301007387 */ /* 0x000fe80000100800 */
[----:B------:R-:W-:Y:S04]  /*25210*/  STL [R1+0x1e50], R3 ;  /* 0x001e500301007387 */ /* 0x000fe80000100800 */
[----:B------:R-:W-:Y:S04]  /*25220*/  STL [R1+0x1e5c], R3 ;  /* 0x001e5c0301007387 */ /* 0x000fe80000100800 */
[----:B------:R-:W2:Y:S04]  /*25230*/  LDL R25, [R1+0xb20] ;  /* 0x000b200001197983 */ /* 0x000ea80000100800 */
[----:B------:R-:W3:Y:S04]  /*25240*/  LDL R24, [R1+0xb24] ;  /* 0x000b240001187983 */ /* 0x000ee80000100800 */
[----:B------:R2:W4:Y:S01]  /*25250*/  @!P1 LDG.E.U16 R9, desc[UR12][R4.64] ;  /* 0x0000000c04099981 */ /* 0x000522000c1e1500 */
[----:B------:R-:W-:-:S03]  /*25260*/  PRMT R8, RZ, 0x7610, R8 ;  /* 0x00007610ff087816 */ /* 0x000fc60000000008 */
[----:B------:R0:W-:Y:S04]  /*25270*/  STS.U16 [R2+UR5+0xc00], R27 ;  /* 0x000c001b02007988 */ /* 0x0001e80008000405 */
[----:B------:R1:W-:Y:S04]  /*25280*/  STS.U16 [R2+UR5+0xe00], R29 ;  /* 0x000e001d02007988 */ /* 0x0003e80008000405 */
[----:B0-----:R-:W4:Y:S04]  /*25290*/  LDL.LU R27, [R1+0x20] ;  /* 0x00002000011b7983 */ /* 0x001f280000300800 */
[----:B------:R-:W-:Y:S04]  /*252a0*/  STL [R1+0x1e14], R6 ;  /* 0x001e140601007387 */ /* 0x000fe80000100800 */
[----:B------:R-:W-:Y:S04]  /*252b0*/  STL [R1+0x1e18], R6 ;  /* 0x001e180601007387 */ /* 0x000fe80000100800 */
[----:B------:R-:W-:Y:S04]  /*252c0*/  STL [R1+0x1e60], R6 ;  /* 0x001e600601007387 */ /* 0x000fe80000100800 */
[----:B-1----:R-:W4:Y:S04]  /*252d0*/  LDL.LU R29, [R1+0x1c] ;  /* 0x00001c00011d7983 */ /* 0x002f280000300800 */
[----:B------:R-:W4:Y:S04]  /*252e0*/  LDL.LU R23, [R1+0x18] ;  /* 0x0000180001177983 */ /* 0x000f280000300800 */
[----:B------:R0:W-:Y:S01]  /*252f0*/  STS.U16 [R2+UR5+0x1000], R28 ;  /* 0x0010001c02007988 */ /* 0x0001e20008000405 */
[----:B--2---:R-:W-:-:S02]  /*25300*/  @!P1 IMAD.MOV.U32 R5, RZ, RZ, R25 ;  /* 0x000000ffff059224 */ /* 0x004fc400078e0019 */
[----:B---3--:R-:W-:Y:S01]  /*25310*/  @!P1 IMAD.MOV.U32 R4, RZ, RZ, R24 ;  /* 0x000000ffff049224 */ /* 0x008fe200078e0018 */
[----:B----4-:R-:W-:Y:S04]  /*25320*/  STL [R1+0x1e1c], R9 ;  /* 0x001e1c0901007387 */ /* 0x010fe80000100800 */
[----:B------:R-:W-:Y:S04]  /*25330*/  STL [R1+0x1e20], R9 ;  /* 0x001e200901007387 */ /* 0x000fe80000100800 */
[----:B------:R-:W2:Y:S04]  /*25340*/  @!P1 LDG.E.U16 R8, desc[UR12][R4.64] ;  /* 0x0000000c04089981 */ /* 0x000ea8000c1e1500 */
[----:B------:R-:W-:Y:S04]  /*25350*/  STL [R1+0x1e24], R9 ;  /* 0x001e240901007387 */ /* 0x000fe80000100800 */
[----:B------:R-:W-:Y:S04]  /*25360*/  STL [R1+0x1e28], R9 ;  /* 0x001e280901007387 */ /* 0x000fe80000100800 */
[----:B0-----:R-:W3:Y:S04]  /*25370*/  LDL R28, [R1+0xb04] ;  /* 0x000b0400011c7983 */ /* 0x001ee80000100800 */
[----:B------:R-:W4:Y:S04]  /*25380*/  LDL.LU R24, [R1+0x14] ;  /* 0x0000140001187983 */ /* 0x000f280000300800 */
[----:B------:R-:W4:Y:S04]  /*25390*/  LDL.LU R25, [R1+0x10] ;  /* 0x0000100001197983 */ /* 0x000f280000300800 */
[----:B------:R-:W4:Y:S04]  /*253a0*/  LDL.LU R26, [R1+0xc] ;  /* 0x00000c00011a7983 */ /* 0x000f280000300800 */
[----:B------:R-:W4:Y:S01]  /*253b0*/  LDL R5, [R1+0xb00] ;  /* 0x000b000001057983 */ /* 0x000f220000100800 */
[----:B------:R-:W-:-:S03]  /*253c0*/  PRMT R11, RZ, 0x7610, R11 ;  /* 0x00007610ff0b7816 */ /* 0x000fc6000000000b */
[----:B------:R0:W-:Y:S04]  /*253d0*/  STS.U16 [R2+UR5+0x1200], R27 ;  /* 0x0012001b02007988 */ /* 0x0001e80008000405 */
[----:B--2---:R-:W-:Y:S04]  /*253e0*/  STL [R1+0x1e2c], R8 ;  /* 0x001e2c0801007387 */ /* 0x004fe80000100800 */
[----:B------:R-:W-:Y:S04]  /*253f0*/  STL [R1+0x1e38], R8 ;  /* 0x001e380801007387 */ /* 0x000fe80000100800 */
[----:B------:R-:W-:Y:S04]  /*25400*/  STL [R1+0x1e3c], R8 ;  /* 0x001e3c0801007387 */ /* 0x000fe80000100800 */
[----:B------:R-:W-:Y:S01]  /*25410*/  STL [R1+0x1e40], R8 ;  /* 0x001e400801007387 */ /* 0x000fe20000100800 */
[----:B---3--:R-:W-:-:S03]  /*25420*/  @!P1 IMAD.MOV.U32 R4, RZ, RZ, R28 ;  /* 0x000000ffff049224 */ /* 0x008fc600078e001c */
[----:B------:R-:W-:Y:S04]  /*25430*/  STL [R1+0x1e44], R8 ;  /* 0x001e440801007387 */ /* 0x000fe80000100800 */
[----:B------:R-:W-:Y:S04]  /*25440*/  STL [R1+0x1e54], R8 ;  /* 0x001e540801007387 */ /* 0x000fe80000100800 */
[----:B------:R-:W-:Y:S04]  /*25450*/  STL [R1+0x1e64], R8 ;  /* 0x001e640801007387 */ /* 0x000fe80000100800 */
[----:B0-----:R-:W2:Y:S04]  /*25460*/  LDL.LU R27, [R1+0x8] ;  /* 0x00000800011b7983 */ /* 0x001ea80000300800 */
[----:B------:R-:W3:Y:S04]  /*25470*/  LDL.LU R28, [R1+0x4] ;  /* 0x00000400011c7983 */ /* 0x000ee80000300800 */
[----:B----4-:R-:W4:Y:S04]  /*25480*/  @!P1 LDG.E.U16 R11, desc[UR12][R4.64] ;  /* 0x0000000c040b9981 */ /* 0x010f28000c1e1500 */
[----:B------:R-:W2:Y:S04]  /*25490*/  LDL R4, [R1+0xae0] ;  /* 0x000ae00001047983 */ /* 0x000ea80000100800 */
[----:B------:R-:W2:Y:S01]  /*254a0*/  LDL R5, [R1+0xae4] ;  /* 0x000ae40001057983 */ /* 0x000ea20000100800 */
[----:B------:R-:W-:-:S03]  /*254b0*/  PRMT R10, RZ, 0x7610, R10 ;  /* 0x00007610ff0a7816 */ /* 0x000fc6000000000a */
[----:B------:R0:W-:Y:S04]  /*254c0*/  STS.U16 [R2+UR5+0x1400], R29 ;  /* 0x0014001d02007988 */ /* 0x0001e80008000405 */
[----:B----4-:R-:W-:Y:S01]  /*254d0*/  STL [R1+0x1e48], R11 ;  /* 0x001e480b01007387 */ /* 0x010fe20000100800 */
[----:B--2---:R-:W-:-:S04]  /*254e0*/  @!P1 LOP3.LUT R5, R5, R4, RZ, 0x3c, !PT ;  /* 0x0000000405059212 */ /* 0x004fc800078e3cff */
[----:B------:R-:W-:-:S04]  /*254f0*/  @!P1 LOP3.LUT R4, R5, R4, RZ, 0x3c, !PT ;  /* 0x0000000405049212 */ /* 0x000fc800078e3cff */
[----:B------:R-:W-:Y:S01]  /*25500*/  @!P1 LOP3.LUT R5, R5, R4, RZ, 0x3c, !PT ;  /* 0x0000000405059212 */ /* 0x000fe200078e3cff */
[----:B------:R-:W-:Y:S04]  /*25510*/  STL [R1+0x1e68], R11 ;  /* 0x001e680b01007387 */ /* 0x000fe80000100800 */
[----:B0-----:R-:W2:Y:S04]  /*25520*/  LDL.LU R29, [R1] ;  /* 0x00000000011d7983 */ /* 0x001ea80000300800 */
[----:B------:R0:W4:Y:S04]  /*25530*/  @!P1 LDG.E.U16 R10, desc[UR12][R4.64] ;  /* 0x0000000c040a9981 */ /* 0x000128000c1e1500 */
[----:B------:R-:W0:Y:S04]  /*25540*/  LDL R4, [R1+0xac0] ;  /* 0x000ac00001047983 */ /* 0x000e280000100800 */
[----:B------:R-:W0:Y:S04]  /*25550*/  LDL R5, [R1+0xac4] ;  /* 0x000ac40001057983 */ /* 0x000e280000100800 */
[----:B------:R1:W-:Y:S02]  /*25560*/  STS.U16 [R2+UR5+0x1600], R23 ;  /* 0x0016001702007988 */ /* 0x0003e40008000405 */
[----:B-1----:R-:W-:-:S02]  /*25570*/  PRMT R2, RZ, 0x7610, R2 ;  /* 0x00007610ff027816 */ /* 0x002fc40000000002 */
[----:B0-----:R-:W-:-:S04]  /*25580*/  @!P1 LOP3.LUT R5, R5, R4, RZ, 0x3c, !PT ;  /* 0x0000000405059212 */ /* 0x001fc800078e3cff */
[----:B------:R-:W-:-:S04]  /*25590*/  @!P1 LOP3.LUT R4, R5, R4, RZ, 0x3c, !PT ;  /* 0x0000000405049212 */ /* 0x000fc800078e3cff */
[----:B------:R-:W-:-:S05]  /*255a0*/  @!P1 LOP3.LUT R5, R5, R4, RZ, 0x3c, !PT ;  /* 0x0000000405059212 */ /* 0x000fca00078e3cff */
[----:B------:R-:W3:Y:S04]  /*255b0*/  @!P1 LDG.E.U16 R2, desc[UR12][R4.64] ;  /* 0x0000000c04029981 */ /* 0x000ee8000c1e1500 */
[----:B----4-:R-:W-:Y:S04]  /*255c0*/  STL [R1+0x1e4c], R10 ;  /* 0x001e4c0a01007387 */ /* 0x010fe80000100800 */
[----:B------:R-:W4:Y:S04]  /*255d0*/  LDL.LU R23, [R1+0x1e84] ;  /* 0x001e840001177983 */ /* 0x000f280000300800 */
        /* <DEDUP_REMOVED lines=71> */
[----:B--2---:R0:W-:Y:S02]  /*25a50*/  STS.U16 [R2+UR5+0x2200], R29 ;  /* 0x0022001d02007988 */ /* 0x0041e40008000405 */
[----:B0-----:R-:W-:Y:S02]  /*25a60*/  PRMT R2, RZ, 0x7610, R2 ;  /* 0x00007610ff027816 */ /* 0x001fe40000000002 */
[----:B------:R-:W2:Y:S01]  /*25a70*/  LDL.LU R29, [R1+0x1e6c] ;  /* 0x001e6c00011d7983 */ /* 0x000ea20000300800 */
        /* <DEDUP_REMOVED lines=22> */
[----:B----4-:R0:W-:Y:S02]  /*25be0*/  STS.U16 [R2+UR5+0x2600], R28 ;  /* 0x0026001c02007988 */ /* 0x0101e40008000405 */
[----:B0-----:R-:W-:Y:S02]  /*25bf0*/  PRMT R2, RZ, 0x7610, R2 ;  /* 0x00007610ff027816 */ /* 0x001fe40000000002 */
[----:B--2---:R-:W-:-:S04]  /*25c00*/  @!P1 LOP3.LUT R5, R5, R4, RZ, 0x3c, !PT ;  /* 0x0000000405059212 */ /* 0x004fc800078e3cff */
[----:B------:R-:W-:-:S04]  /*25c10*/  @!P1 LOP3.LUT R4, R5, R4, RZ, 0x3c, !PT ;  /* 0x0000000405049212 */ /* 0x000fc800078e3cff */
[----:B------:R-:W-:-:S05]  /*25c20*/  @!P1 LOP3.LUT R5, R5, R4, RZ, 0x3c, !PT ;  /* 0x0000000405059212 */ /* 0x000fca00078e3cff */
[----:B------:R-:W2:Y:S04]  /*25c30*/  @!P1 LDG.E.U16 R2, desc[UR12][R4.64] ;  /* 0x0000000c04029981 */ /* 0x000ea8000c1e1500 */
[----:B--2---:R0:W-:Y:S04]  /*25c40*/  STL [R1+0x12c], R2 ;  /* 0x00012c0201007387 */ /* 0x0041e80000100800 */
[----:B------:R-:W2:Y:S04]  /*25c50*/  LDL R4, [R1+0x9a0] ;  /* 0x0009a00001047983 */ /* 0x000ea80000100800 */
[----:B------:R-:W2:Y:S01]  /*25c60*/  LDL R5, [R1+0x9a4] ;  /* 0x0009a40001057983 */ /* 0x000ea20000100800 */
[----:B------:R-:W-:Y:S01]  /*25c70*/  PRMT R11, RZ, 0x7610, R11 ;  /* 0x00007610ff0b7816 */ /* 0x000fe2000000000b */
[----:B0-----:R-:W0:Y:S01]  /*25c80*/  S2R R2, SR_TID.X ;  /* 0x0000000000027919 */ /* 0x001e220000002100 */
[----:B--2---:R-:W-:-:S04]  /*25c90*/  @!P1 LOP3.LUT R5, R5, R4, RZ, 0x3c, !PT ;  /* 0x0000000405059212 */ /* 0x004fc800078e3cff */
[----:B------:R-:W-:-:S04]  /*25ca0*/  @!P1 LOP3.LUT R4, R5, R4, RZ, 0x3c, !PT ;  /* 0x0000000405049212 */ /* 0x000fc800078e3cff */
[----:B------:R-:W-:-:S05]  /*25cb0*/  @!P1 LOP3.LUT R5, R5, R4, RZ, 0x3c, !PT ;  /* 0x0000000405059212 */ /* 0x000fca00078e3cff */
[----:B------:R-:W2:Y:S04]  /*25cc0*/  @!P1 LDG.E.U16 R11, desc[UR12][R4.64] ;  /* 0x0000000c040b9981 */ /* 0x000ea8000c1e1500 */
[----:B------:R-:W3:Y:S04]  /*25cd0*/  LDL R4, [R1+0x980] ;  /* 0x0009800001047983 */ /* 0x000ee80000100800 */
[----:B------:R-:W3:Y:S01]  /*25ce0*/  LDL R5, [R1+0x984] ;  /* 0x0009840001057983 */ /* 0x000ee20000100800 */
[----:B0-----:R-:W-:-:S05]  /*25cf0*/  LOP3.LUT R2, R2, 0x3f, RZ, 0xc0, !PT ;  /* 0x0000003f02027812 */ /* 0x001fca00078ec0ff */
[----:B------:R-:W-:-:S05]  /*25d00*/  IMAD.SHL.U32 R2, R2, 0x2, RZ ;  /* 0x0000000202027824 */ /* 0x000fca00078e00ff */
[----:B------:R0:W-:Y:S02]  /*25d10*/  STS.U16 [R2+UR5+0x2800], R27 ;  /* 0x0028001b02007988 */ /* 0x0001e40008000405 */
[----:B0-----:R-:W-:Y:S02]  /*25d20*/  PRMT R27, RZ, 0x7610, R27 ;  /* 0x00007610ff1b7816 */ /* 0x001fe4000000001b */
[----:B--2---:R0:W-:Y:S01]  /*25d30*/  STL [R1+0x128], R11 ;  /* 0x0001280b01007387 */ /* 0x0041e20000100800 */
[-C--:B---3--:R-:W-:Y:S02]  /*25d40*/  @!P1 LOP3.LUT R5, R5, R4.reuse, RZ, 0x3c, !PT ;  /* 0x0000000405059212 */ /* 0x088fe400078e3cff */
[----:B------:R-:W-:Y:S01]  /*25d50*/  PRMT R29, RZ, 0x7610, R29 ;  /* 0x00007610ff1d7816 */ /* 0x000fe2000000001d */
[----:B------:R-:W-:Y:S01]  /*25d60*/  STS.U16 [R2+UR5+0x2a00], R26 ;  /* 0x002a001a02007988 */ /* 0x000fe20008000405 */
[----:B------:R-:W-:-:S03]  /*25d70*/  @!P1 LOP3.LUT R4, R5, R4, RZ, 0x3c, !PT ;  /* 0x0000000405049212 */ /* 0x000fc600078e3cff */
[----:B------:R-:W-:Y:S01]  /*25d80*/  STS.U16 [R2+UR5+0x2c00], R25 ;  /* 0x002c001902007988 */ /* 0x000fe20008000405 */
[----:B------:R-:W-:-:S03]  /*25d90*/  @!P1 LOP3.LUT R5, R5, R4, RZ, 0x3c, !PT ;  /* 0x0000000405059212 */ /* 0x000fc600078e3cff */
[----:B------:R1:W-:Y:S04]  /*25da0*/  STS.U16 [R2+UR5+0x2e00], R24 ;  /* 0x002e001802007988 */ /* 0x0003e80008000405 */
[----:B------:R2:W3:Y:S04]  /*25db0*/  @!P1 LDG.E.U16 R27, desc[UR12][R4.64] ;  /* 0x0000000c041b9981 */ /* 0x0004e8000c1e1500 */
[----:B0-----:R-:W4:Y:S04]  /*25dc0*/  LDL R11, [R1+0x904] ;  /* 0x00090400010b7983 */ /* 0x001f280000100800 */
[----:B------:R-:W2:Y:S04]  /*25dd0*/  LDL R4, [R1+0x960] ;  /* 0x0009600001047983 */ /* 0x000ea80000100800 */
[----:B------:R-:W2:Y:S02]  /*25de0*/  LDL R5, [R1+0x964] ;  /* 0x0009640001057983 */ /* 0x000ea40000100800 */
[----:B--2---:R-:W-:-:S04]  /*25df0*/  @!P1 LOP3.LUT R5, R5, R4, RZ, 0x3c, !PT ;  /* 0x0000000405059212 */ /* 0x004fc800078e3cff */
[----:B------:R-:W-:-:S04]  /*25e00*/  @!P1 LOP3.LUT R4, R5, R4, RZ, 0x3c, !PT ;  /* 0x0000000405049212 */ /* 0x000fc800078e3cff */
[----:B------:R-:W-:-:S05]  /*25e10*/  @!P1 LOP3.LUT R5, R5, R4, RZ, 0x3c, !PT ;  /* 0x0000000405059212 */ /* 0x000fca00078e3cff */
[----:B------:R0:W2:Y:S04]  /*25e20*/  @!P1 LDG.E.U16 R29, desc[UR12][R4.64] ;  /* 0x0000000c041d9981 */ /* 0x0000a8000c1e1500 */
[----:B------:R-:W0:Y:S04]  /*25e30*/  LDL R4, [R1+0x940] ;  /* 0x0009400001047983 */ /* 0x000e280000100800 */
[----:B------:R-:W0:Y:S01]  /*25e40*/  LDL R5, [R1+0x944] ;  /* 0x0009440001057983 */ /* 0x000e220000100800 */
[----:B-1----:R-:W-:Y:S02]  /*25e50*/  PRMT R2, RZ, 0x7610, R2 ;  /* 0x00007610ff027816 */ /* 0x002fe40000000002 */
[----:B0-----:R-:W-:-:S04]  /*25e60*/  @!P1 LOP3.LUT R5, R5, R4, RZ, 0x3c, !PT ;  /* 0x0000000405059212 */ /* 0x001fc800078e3cff */
        /* <DEDUP_REMOVED lines=11> */
[----:B---3--:R-:W-:-:S04]  /*25f20*/  @!P1 LOP3.LUT R5, R5, R4, RZ, 0x3c, !PT ;  /* 0x0000000405059212 */ /* 0x008fc800078e3cff */
[----:B------:R-:W-:-:S04]  /*25f30*/  @!P1 LOP3.LUT R4, R5, R4, RZ, 0x3c, !PT ;  /* 0x0000000405049212 */ /* 0x000fc800078e3cff */
[----:B------:R-:W-:-:S05]  /*25f40*/  @!P1 LOP3.LUT R5, R5, R4, RZ, 0x3c, !PT ;  /* 0x0000000405059212 */ /* 0x000fca00078e3cff */
[----:B------:R-:W3:Y:S04]  /*25f50*/  @!P1 LDG.E.U16 R2, desc[UR12][R4.64] ;  /* 0x0000000c04029981 */ /* 0x000ee8000c1e1500 */
[----:B---3--:R0:W-:Y:S04]  /*25f60*/  STL [R1+0x114], R2 ;  /* 0x0001140201007387 */ /* 0x0081e80000100800 */
[----:B------:R-:W3:Y:S01]  /*25f70*/  LDL R5, [R1+0x900] ;  /* 0x0009000001057983 */ /* 0x000ee20000100800 */
[----:B0-----:R-:W0:Y:S01]  /*25f80*/  S2R R2, SR_TID.X ;  /* 0x0000000000027919 */ /* 0x001e220000002100 */
[----:B----4-:R-:W-:-:S02]  /*25f90*/  @!P1 IMAD.MOV.U32 R4, RZ, RZ, R11 ;  /* 0x000000ffff049224 */ /* 0x010fc400078e000b */
[----:B------:R-:W4:Y:S01]  /*25fa0*/  LDL R11, [R1+0x884] ;  /* 0x00088400010b7983 */ /* 0x000f220000100800 */
[----:B0-----:R-:W-:-:S05]  /*25fb0*/  LOP3.LUT R2, R2, 0x3f, RZ, 0xc0, !PT ;  /* 0x0000003f02027812 */ /* 0x001fca00078ec0ff */
[----:B------:R-:W-:-:S05]  /*25fc0*/  IMAD.SHL.U32 R2, R2, 0x2, RZ ;  /* 0x0000000202027824 */ /* 0x000fca00078e00ff */
[----:B------:R0:W-:Y:S02]  /*25fd0*/  STS.U16 [R2+UR5+0x3200], R22 ;  /* 0x0032001602007988 */ /* 0x0001e40008000405 */
[----:B0-----:R-:W-:-:S06]  /*25fe0*/  PRMT R2, RZ, 0x7610, R2 ;  /* 0x00007610ff027816 */ /* 0x001fcc0000000002 */
[----:B---3--:R-:W3:Y:S04]  /*25ff0*/  @!P1 LDG.E.U16 R2, desc[UR12][R4.64] ;  /* 0x0000000c04029981 */ /* 0x008ee8000c1e1500 */
        /* <DEDUP_REMOVED lines=13> */
[----:B------:R-:W3:Y:S04]  /*260d0*/  LDL R4, [R1+0x8c0] ;  /* 0x0008c00001047983 */ /* 0x000ee80000100800 */
[----:B------:R-:W3:Y:S01]  /*260e0*/  LDL R5, [R1+0x8c4] ;  /* 0x0008c40001057983 */ /* 0x000ee20000100800 */
[----:B------:R-:W-:Y:S01]  /*260f0*/  PRMT R7, RZ, 0x7610, R7 ;  /* 0x00007610ff077816 */ /* 0x000fe20000000007 */
[----:B0-----:R-:W0:Y:S01]  /*26100*/  S2R R2, SR_TID.X ;  /* 0x0000000000027919 */ /* 0x001e220000002100 */
[----:B---3--:R-:W-:-:S04]  /*26110*/  @!P1 LOP3.LUT R5, R5, R4, RZ, 0x3c, !PT ;  /* 0x0000000405059212 */ /* 0x008fc800078e3cff */
[----:B------:R-:W-:-:S04]  /*26120*/  @!P1 LOP3.LUT R4, R5, R4, RZ, 0x3c, !PT ;  /* 0x0000000405049212 */ /* 0x000fc800078e3cff */
[----:B------:R-:W-:-:S05]  /*26130*/  @!P1 LOP3.LUT R5, R5, R4, RZ, 0x3c, !PT ;  /* 0x0000000405059212 */ /* 0x000fca00078e3cff */
[----:B------:R1:W3:Y:S04]  /*26140*/  @!P1 LDG.E.U16 R7, desc[UR12][R4.64] ;  /* 0x0000000c04079981 */ /* 0x0002e8000c1e1500 */
[----:B------:R-:W1:Y:S04]  /*26150*/  LDL R4, [R1+0x8a0] ;  /* 0x0008a00001047983 */ /* 0x000e680000100800 */
[----:B------:R-:W1:Y:S01]  /*26160*/  LDL R5, [R1+0x8a4] ;  /* 0x0008a40001057983 */ /* 0x000e620000100800 */
[----:B0-----:R-:W-:-:S05]  /*26170*/  LOP3.LUT R2, R2, 0x3f, RZ, 0xc0, !PT ;  /* 0x0000003f02027812 */ /* 0x001fca00078ec0ff */
[----:B------:R-:W-:-:S05]  /*26180*/  IMAD.SHL.U32 R2, R2, 0x2, RZ ;  /* 0x0000000202027824 */ /* 0x000fca00078e00ff */
[----:B------:R-:W-:Y:S04]  /*26190*/  STS.U16 [R2+UR5+0x3600], R20 ;  /* 0x0036001402007988 */ /* 0x000fe80008000405 */
[----:B------:R0:W-:Y:S02]  /*261a0*/  STS.U16 [R2+UR5+0x3800], R19 ;  /* 0x0038001302007988 */ /* 0x0001e40008000405 */
[----:B0-----:R-:W-:Y:S02]  /*261b0*/  PRMT R2, RZ, 0x7610, R2 ;  /* 0x00007610ff027816 */ /* 0x001fe40000000002 */
[----:B-1----:R-:W-:-:S04]  /*261c0*/  @!P1 LOP3.LUT R5, R5, R4, RZ, 0x3c, !PT ;  /* 0x0000000405059212 */ /* 0x002fc800078e3cff */
[----:B------:R-:W-:-:S04]  /*261d0*/  @!P1 LOP3.LUT R4, R5, R4, RZ, 0x3c, !PT ;  /* 0x0000000405049212 */ /* 0x000fc800078e3cff */
[----:B------:R-:W-:-:S05]  /*261e0*/  @!P1 LOP3.LUT R5, R5, R4, RZ, 0x3c, !PT ;  /* 0x0000000405059212 */ /* 0x000fca00078e3cff */
[----:B------:R-:W2:Y:S04]  /*261f0*/  @!P1 LDG.E.U16 R2, desc[UR12][R4.64] ;  /* 0x0000000c04029981 */ /* 0x000ea8000c1e1500 */
[----:B---3--:R0:W-:Y:S04]  /*26200*/  STL [R1+0xe4], R7 ;  /* 0x0000e40701007387 */ /* 0x0081e80000100800 */
[----:B0-----:R-:W3:Y:S04]  /*26210*/  LDL R7, [R1+0x844] ;  /* 0x0008440001077983 */ /* 0x001ee80000100800 */
[----:B--2---:R-:W-:Y:S04]  /*26220*/  STL [R1+0xd8], R2 ;  /* 0x0000d80201007387 */ /* 0x004fe80000100800 */
[----:B------:R-:W2:Y:S01]  /*26230*/  LDL R5, [R1+0x880] ;  /* 0x0008800001057983 */ /* 0x000ea20000100800 */
[----:B------:R-:W-:Y:S01]  /*26240*/  PRMT R0, RZ, 0x7610, R0 ;  /* 0x00007610ff007816 */ /* 0x000fe20000000000 */
[----:B----4-:R-:W-:-:S05]  /*26250*/  @!P1 IMAD.MOV.U32 R4, RZ, RZ, R11 ;  /* 0x000000ffff049224 */ /* 0x010fca00078e000b */
[----:B--2---:R-:W2:Y:S04]  /*26260*/  @!P1 LDG.E.U16 R0, desc[UR12][R4.64] ;  /* 0x0000000c04009981 */ /* 0x004ea8000c1e1500 */
[----:B------:R-:W4:Y:S04]  /*26270*/  LDL R4, [R1+0x860] ;  /* 0x0008600001047983 */ /* 0x000f280000100800 */
[----:B------:R-:W4:Y:S01]  /*26280*/  LDL R5, [R1+0x864] ;  /* 0x0008640001057983 */ /* 0x000f220000100800 */
[----:B------:R-:W-:-:S03]  /*26290*/  PRMT R8, RZ, 0x7610, R8 ;  /* 0x00007610ff087816 */ /* 0x000fc60000000008 */
[----:B--2---:R0:W-:Y:S04]  /*262a0*/  STL [R1+0xc8], R0 ;  /* 0x0000c80001007387 */ /* 0x0041e80000100800 */
[----:B0-----:R-:W2:Y:S01]  /*262b0*/  LDL R0, [R1+0x804] ;  /* 0x0008040001007983 */ /* 0x001ea20000100800 */
[----:B----4-:R-:W-:-:S03]  /*262c0*/  @!P1 LOP3.LUT R5, R5, R4, RZ, 0x3c, !PT ;  /* 0x0000000405059212 */ /* 0x010fc600078e3cff */
[----:B------:R-:W4:Y:S01]  /*262d0*/  LDL.LU R11, [R1+0x48] ;  /* 0x00004800010b7983 */ /* 0x000f220000300800 */
[----:B------:R-:W-:-:S04]  /*262e0*/  @!P1 LOP3.LUT R4, R5, R4, RZ, 0x3c, !PT ;  /* 0x0000000405049212 */ /* 0x000fc800078e3cff */
[----:B------:R-:W-:-:S05]  /*262f0*/  @!P1 LOP3.LUT R5, R5, R4, RZ, 0x3c, !PT ;  /* 0x0000000405059212 */ /* 0x000fca00078e3cff */
[----:B------:R3:W2:Y:S04]  /*26300*/  @!P1 LDG.E.U16 R8, desc[UR12][R4.64] ;  /* 0x0000000c04089981 */ /* 0x0006a8000c1e1500 */
[----:B------:R-:W4:Y:S01]  /*26310*/  LDL R5, [R1+0x840] ;  /* 0x0008400001057983 */ /* 0x000f220000100800 */
[----:B------:R-:W-:Y:S01]  /*26320*/  PRMT R6, RZ, 0x7610, R6 ;  /* 0x00007610ff067816 */ /* 0x000fe20000000006 */
[----:B---3--:R-:W-:Y:S02]  /*26330*/  @!P1 IMAD.MOV.U32 R4, RZ, RZ, R7 ;  /* 0x000000ffff049224 */ /* 0x008fe400078e0007 */
[----:B--2---:R0:W-:Y:S04]  /*26340*/  STL [R1+0xbc], R8 ;  /* 0x0000bc0801007387 */ /* 0x0041e80000100800 */
[----:B0-----:R-:W2:Y:S04]  /*26350*/  LDL.LU R8, [R1+0x54] ;  /* 0x0000540001087983 */ /* 0x001ea80000300800 */
[----:B----4-:R-:W3:Y:S01]  /*26360*/  @!P1 LDG.E.U16 R6, desc[UR12][R4.64] ;  /* 0x0000000c04069981 */ /* 0x010ee2000c1e1500 */
[----:B------:R-:W-:-:S03]  /*26370*/  PRMT R3, RZ, 0x7610, R3 ;  /* 0x00007610ff037816 */ /* 0x000fc60000000003 */
[----:B------:R-:W4:Y:S04]  /*26380*/  LDL R7, [R1+0x7c4] ;  /* 0x0007c40001077983 */ /* 0x000f280000100800 */
[----:B------:R-:W2:Y:S04]  /*26390*/  LDL R4, [R1+0x820] ;  /* 0x0008200001047983 */ /* 0x000ea80000100800 */
[----:B------:R-:W2:Y:S04]  /*263a0*/  LDL R5, [R1+0x824] ;  /* 0x0008240001057983 */ /* 0x000ea80000100800 */
[----:B---3--:R0:W-:Y:S04]  /*263b0*/  STL [R1+0xb8], R6 ;  /* 0x0000b80601007387 */ /* 0x0081e80000100800 */
[----:B0-----:R-:W3:Y:S01]  /*263c0*/  LDL.LU R6, [R1+0x58] ;  /* 0x0000580001067983 */ /* 0x001ee20000300800 */
[----:B--2---:R-:W-:-:S04]  /*263d0*/  @!P1 LOP3.LUT R5, R5, R4, RZ, 0x3c, !PT ;  /* 0x0000000405059212 */ /* 0x004fc800078e3cff */
[----:B------:R-:W-:-:S04]  /*263e0*/  @!P1 LOP3.LUT R4, R5, R4, RZ, 0x3c, !PT ;  /* 0x0000000405049212 */ /* 0x000fc800078e3cff */
[----:B------:R-:W-:-:S05]  /*263f0*/  @!P1 LOP3.LUT R5, R5, R4, RZ, 0x3c, !PT ;  /* 0x0000000405059212 */ /* 0x000fca00078e3cff */
[----:B------:R0:W2:Y:S04]  /*26400*/  @!P1 LDG.E.U16 R3, desc[UR12][R4.64] ;  /* 0x0000000c04039981 */ /* 0x0000a8000c1e1500 */
[----:B------:R-:W4:Y:S01]  /*26410*/  LDL R5, [R1+0x800] ;  /* 0x0008000001057983 */ /* 0x000f220000100800 */
[----:B------:R-:W-:Y:S01]  /*26420*/  PRMT R9, RZ, 0x7610, R9 ;  /* 0x00007610ff097816 */ /* 0x000fe20000000009 */
[----:B0-----:R-:W-:Y:S01]  /*26430*/  @!P1 IMAD.MOV.U32 R4, RZ, RZ, R0 ;  /* 0x000000ffff049224 */ /* 0x001fe200078e0000 */
[----:B------:R-:W0:Y:S01]  /*26440*/  S2R R2, SR_TID.X ;  /* 0x0000000000027919 */ /* 0x000e220000002100 */
[----:B--2---:R1:W-:Y:S04]  /*26450*/  STL [R1+0xb4], R3 ;  /* 0x0000b40301007387 */ /* 0x0043e80000100800 */
[----:B-1----:R-:W2:Y:S04]  /*26460*/  LDL.LU R3, [R1+0x60] ;  /* 0x0000600001037983 */ /* 0x002ea80000300800 */
[----:B------:R-:W2:Y:S04]  /*26470*/  LDL.LU R0, [R1+0x64] ;  /* 0x0000640001007983 */ /* 0x000ea80000300800 */
[----:B----4-:R1:W4:Y:S04]  /*26480*/  @!P1 LDG.E.U16 R9, desc[UR12][R4.64] ;  /* 0x0000000c04099981 */ /* 0x010328000c1e1500 */
[----:B------:R-:W1:Y:S04]  /*26490*/  LDL R4, [R1+0x7e0] ;  /* 0x0007e00001047983 */ /* 0x000e680000100800 */
[----:B------:R-:W1:Y:S01]  /*264a0*/  LDL R5, [R1+0x7e4] ;  /* 0x0007e40001057983 */ /* 0x000e620000100800 */
[----:B0-----:R-:W-:-:S05]  /*264b0*/  LOP3.LUT R2, R2, 0x3f, RZ, 0xc0, !PT ;  /* 0x0000003f02027812 */ /* 0x001fca00078ec0ff */
[----:B------:R-:W-:-:S05]  /*264c0*/  IMAD.SHL.U32 R2, R2, 0x2, RZ ;  /* 0x0000000202027824 */ /* 0x000fca00078e00ff */
[----:B------:R-:W-:Y:S04]  /*264d0*/  STS.U16 [R2+UR5+0x3a00], R18 ;  /* 0x003a001202007988 */ /* 0x000fe80008000405 */
[----:B------:R-:W-:Y:S04]  /*264e0*/  STS.U16 [R2+UR5+0x3c00], R17 ;  /* 0x003c001102007988 */ /* 0x000fe80008000405 */
[----:B------:R-:W-:Y:S04]  /*264f0*/  STS.U16 [R2+UR5+0x3e00], R16 ;  /* 0x003e001002007988 */ /* 0x000fe80008000405 */
[----:B------:R-:W-:Y:S04]  /*26500*/  STS.U16 [R2+UR5+0x4000], R15 ;  /* 0x0040000f02007988 */ /* 0x000fe80008000405 */
[----:B------:R-:W-:Y:S04]  /*26510*/  STS.U16 [R2+UR5+0x4200], R14 ;  /* 0x0042000e02007988 */ /* 0x000fe80008000405 */
[----:B------:R0:W-:Y:S02]  /*26520*/  STS.U16 [R2+UR5+0x4400], R13 ;  /* 0x0044000d02007988 */ /* 0x0001e40008000405 */
[----:B0-----:R-:W-:-:S02]  /*26530*/  PRMT R2, RZ, 0x7610, R2 ;  /* 0x00007610ff027816 */ /* 0x001fc40000000002 */
[----:B-1----:R-:W-:-:S04]  /*26540*/  @!P1 LOP3.LUT R5, R5, R4, RZ, 0x3c, !PT ;  /* 0x0000000405059212 */ /* 0x002fc800078e3cff */
[----:B------:R-:W-:-:S04]  /*26550*/  @!P1 LOP3.LUT R4, R5, R4, RZ, 0x3c, !PT ;  /* 0x0000000405049212 */ /* 0x000fc800078e3cff */
[----:B------:R-:W-:-:S05]  /*26560*/  @!P1 LOP3.LUT R5, R5, R4, RZ, 0x3c, !PT ;  /* 0x0000000405059212 */ /* 0x000fca00078e3cff */
[----:B------:R-:W3:Y:S04]  /*26570*/  @!P1 LDG.E.U16 R2, desc[UR12][R4.64] ;  /* 0x0000000c04029981 */ /* 0x000ee8000c1e1500 */
[----:B----4-:R0:W-:Y:S04]  /*26580*/  STL [R1+0xb0], R9 ;  /* 0x0000b00901007387 */ /* 0x0101e80000100800 */
[----:B0-----:R-:W4:Y:S04]  /*26590*/  LDL.LU R9, [R1+0x70] ;  /* 0x0000700001097983 */ /* 0x001f280000300800 */
[----:B---3--:R0:W-:Y:S04]  /*265a0*/  STL [R1+0xac], R2 ;  /* 0x0000ac0201007387 */ /* 0x0081e80000100800 */
[----:B------:R-:W3:Y:S01]  /*265b0*/  LDL R5, [R1+0x7c0] ;  /* 0x0007c00001057983 */ /* 0x000ee20000100800 */
[----:B0-----:R-:W0:Y:S01]  /*265c0*/  S2R R2, SR_TID.X ;  /* 0x0000000000027919 */ /* 0x001e220000002100 */
[----:B------:R-:W-:-:S02]  /*265d0*/  @!P1 IMAD.MOV.U32 R4, RZ, RZ, R7 ;  /* 0x000000ffff049224 */ /* 0x000fc400078e0007 */
[----:B------:R-:W4:Y:S01]  /*265e0*/  LDL.LU R7, [R1+0x74] ;  /* 0x0000740001077983 */ /* 0x000f220000300800 */
        /* <DEDUP_REMOVED lines=11> */
[----:B------:R0:W-:Y:S04]  /*266a0*/  STS.U16 [R2+UR5+0x4800], R11 ;  /* 0x0048000b02007988 */ /* 0x0001e80008000405 */
[----:B0-----:R-:W2:Y:S01]  /*266b0*/  LDL.LU R11, [R1+0x1e68] ;  /* 0x001e6800010b7983 */ /* 0x001ea20000300800 */
[----:B---3--:R-:W-:-:S04]  /*266c0*/  @!P1 LOP3.LUT R5, R5, R4, RZ, 0x3c, !PT ;  /* 0x0000000405059212 */ /* 0x008fc800078e3cff */
[----:B------:R-:W-:-:S04]  /*266d0*/  @!P1 LOP3.LUT R4, R5, R4, RZ, 0x3c, !PT ;  /* 0x0000000405049212 */ /* 0x000fc800078e3cff */
[----:B------:R-:W-:Y:S02]  /*266e0*/  @!P1 LOP3.LUT R5, R5, R4, RZ, 0x3c, !PT ;  /* 0x0000000405059212 */ /* 0x000fe400078e3cff */
[----:B--2---:R-:W-:-:S06]  /*266f0*/  PRMT R11, RZ, 0x7610, R11 ;  /* 0x00007610ff0b7816 */ /* 0x004fcc000000000b */
[----:B------:R0:W2:Y:S04]  /*26700*/  @!P1 LDG.E.U16 R11, desc[UR12][R4.64] ;  /* 0x0000000c040b9981 */ /* 0x0000a8000c1e1500 */
        /* <DEDUP_REMOVED lines=8> */
[----:B--2---:R0:W-:Y:S04]  /*26790*/  STL [R1+0xa4], R11 ;  /* 0x0000a40b01007387 */ /* 0x0041e80000100800 */
[----:B0-----:R-:W2:Y:S04]  /*267a0*/  LDL.LU R11, [R1+0x78] ;  /* 0x00007800010b7983 */ /* 0x001ea80000300800 */
        /* <DEDUP_REMOVED lines=30> */
[----:B0-----:R-:W0:Y:S01]  /*26990*/  S2R R2, SR_TID.X ;  /* 0x0000000000027919 */ /* 0x001e220000002100 */
[----:B----4-:R-:W-:-:S02]  /*269a0*/  PRMT R8, RZ, 0x7610, R8 ;  /* 0x00007610ff087816 */ /* 0x010fc40000000008 */
[----:B0-----:R-:W-:-:S05]  /*269b0*/  LOP3.LUT R2, R2, 0x3f, RZ, 0xc0, !PT ;  /* 0x0000003f02027812 */ /* 0x001fca00078ec0ff */
[----:B------:R-:W-:-:S05]  /*269c0*/  IMAD.SHL.U32 R2, R2, 0x2, RZ ;  /* 0x0000000202027824 */ /* 0x000fca00078e00ff */
[----:B------:R0:W-:Y:S04]  /*269d0*/  STS.U16 [R2+UR5+0x5000], R0 ;  /* 0x0050000002007988 */ /* 0x0001e80008000405 */
[----:B0-----:R-:W4:Y:S01]  /*269e0*/  LDL.LU R0, [R1+0x1e58] ;  /* 0x001e580001007983 */ /* 0x001f220000300800 */
[----:B---3--:R-:W-:-:S04]  /*269f0*/  @!P1 LOP3.LUT R5, R5, R4, RZ, 0x3c, !PT ;  /* 0x0000000405059212 */ /* 0x008fc800078e3cff */
[----:B------:R-:W-:-:S04]  /*26a00*/  @!P1 LOP3.LUT R4, R5, R4, RZ, 0x3c, !PT ;  /* 0x0000000405049212 */ /* 0x000fc800078e3cff */
[----:B------:R-:W-:-:S05]  /*26a10*/  @!P1 LOP3.LUT R5, R5, R4, RZ, 0x3c, !PT ;  /* 0x0000000405059212 */ /* 0x000fca00078e3cff */
[----:B------:R-:W3:Y:S04]  /*26a20*/  @!P1 LDG.E.U16 R8, desc[UR12][R4.64] ;  /* 0x0000000c04089981 */ /* 0x000ee8000c1e1500 */
[----:B------:R-:W4:Y:S04]  /*26a30*/  LDL R4, [R1+0x700] ;  /* 0x0007000001047983 */ /* 0x000f280000100800 */
[----:B------:R-:W4:Y:S01]  /*26a40*/  LDL R5, [R1+0x704] ;  /* 0x0007040001057983 */ /* 0x000f220000100800 */
[----:B--2---:R-:W-:-:S03]  /*26a50*/  PRMT R3, RZ, 0x7610, R3 ;  /* 0x00007610ff037816 */ /* 0x004fc60000000003 */
[----:B------:R-:W-:Y:S04]  /*26a60*/  STS.U16 [R2+UR5+0x5200], R9 ;  /* 0x0052000902007988 */ /* 0x000fe80008000405 */
[----:B---3--:R0:W-:Y:S04]  /*26a70*/  STL [R1+0x94], R8 ;  /* 0x0000940801007387 */ /* 0x0081e80000100800 */
[----:B0-----:R-:W2:Y:S01]  /*26a80*/  LDL R8, [R1+0xe2c] ;  /* 0x000e2c0001087983 */ /* 0x001ea20000100800 */
[----:B----4-:R-:W-:-:S03]  /*26a90*/  @!P1 LOP3.LUT R5, R5, R4, RZ, 0x3c, !PT ;  /* 0x0000000405059212 */ /* 0x010fc600078e3cff */
[----:B------:R-:W3:Y:S01]  /*26aa0*/  LDL.LU R9, [R1+0xcc] ;  /* 0x0000cc0001097983 */ /* 0x000ee20000300800 */
[----:B------:R-:W-:-:S04]  /*26ab0*/  @!P1 LOP3.LUT R4, R5, R4, RZ, 0x3c, !PT ;  /* 0x0000000405049212 */ /* 0x000fc800078e3cff */
[----:B------:R-:W-:-:S05]  /*26ac0*/  @!P1 LOP3.LUT R5, R5, R4, RZ, 0x3c, !PT ;  /* 0x0000000405059212 */ /* 0x000fca00078e3cff */
[----:B------:R-:W4:Y:S04]  /*26ad0*/  @!P1 LDG.E.U16 R3, desc[UR12][R4.64] ;  /* 0x0000000c04039981 */ /* 0x000f28000c1e1500 */
[----:B------:R-:W2:Y:S04]  /*26ae0*/  LDL R4, [R1+0x6e0] ;  /* 0x0006e00001047983 */ /* 0x000ea80000100800 */
[----:B------:R-:W2:Y:S01]  /*26af0*/  LDL R5, [R1+0x6e4] ;  /* 0x0006e40001057983 */ /* 0x000ea20000100800 */
[----:B------:R-:W-:-:S03]  /*26b00*/  PRMT R10, RZ, 0x7610, R10 ;  /* 0x00007610ff0a7816 */ /* 0x000fc6000000000a */
[----:B------:R-:W-:Y:S04]  /*26b10*/  STS.U16 [R2+UR5+0x5400], R7 ;  /* 0x0054000702007988 */ /* 0x000fe80008000405 */
[----:B----4-:R0:W-:Y:S04]  /*26b20*/  STL [R1+0x90], R3 ;  /* 0x0000900301007387 */ /* 0x0101e80000100800 */
[----:B0-----:R-:W4:Y:S01]  /*26b30*/  LDL R3, [R1+0xe4c] ;  /* 0x000e4c0001037983 */ /* 0x001f220000100800 */
[----:B--2---:R-:W-:-:S03]  /*26b40*/  @!P1 LOP3.LUT R5, R5, R4, RZ, 0x3c, !PT ;  /* 0x0000000405059212 */ /* 0x004fc600078e3cff */
[----:B------:R-:W2:Y:S01]  /*26b50*/  LDL.LU R7, [R1+0xd0] ;  /* 0x0000d00001077983 */ /* 0x000ea20000300800 */
[----:B------:R-:W-:-:S04]  /*26b60*/  @!P1 LOP3.LUT R4, R5, R4, RZ, 0x3c, !PT ;  /* 0x0000000405049212 */ /* 0x000fc800078e3cff */
[----:B------:R-:W-:-:S05]  /*26b70*/  @!P1 LOP3.LUT R5, R5, R4, RZ, 0x3c, !PT ;  /* 0x0000000405059212 */ /* 0x000fca00078e3cff */
[----:B------:R0:W3:Y:S04]  /*26b80*/  @!P1 LDG.E.U16 R10, desc[UR12][R4.64] ;  /* 0x0000000c040a9981 */ /* 0x0000e8000c1e1500 */
[----:B------:R-:W0:Y:S04]  /*26b90*/  LDL R4, [R1+0x6c0] ;  /* 0x0006c00001047983 */ /* 0x000e280000100800 */
[----:B------:R-:W0:Y:S04]  /*26ba0*/  LDL R5, [R1+0x6c4] ;  /* 0x0006c40001057983 */ /* 0x000e280000100800 */
[----:B------:R1:W-:Y:S02]  /*26bb0*/  STS.U16 [R2+UR5+0x5600], R11 ;  /* 0x0056000b02007988 */ /* 0x0003e40008000405 */
[----:B-1----:R-:W-:-:S02]  /*26bc0*/  PRMT R2, RZ, 0x7610, R2 ;  /* 0x00007610ff027816 */ /* 0x002fc40000000002 */
[----:B0-----:R-:W-:-:S04]  /*26bd0*/  @!P1 LOP3.LUT R5, R5, R4, RZ, 0x3c, !PT ;  /* 0x0000000405059212 */ /* 0x001fc800078e3cff */
[----:B------:R-:W-:-:S04]  /*26be0*/  @!P1 LOP3.LUT R4, R5, R4, RZ, 0x3c, !PT ;  /* 0x0000000405049212 */ /* 0x000fc800078e3cff */
[----:B------:R-:W-:-:S05]  /*26bf0*/  @!P1 LOP3.LUT R5, R5, R4, RZ, 0x3c, !PT ;  /* 0x0000000405059212 */ /* 0x000fca00078e3cff */
[----:B------:R-:W4:Y:S04]  /*26c00*/  @!P1 LDG.E.U16 R2, desc[UR12][R4.64] ;  /* 0x0000000c04029981 */ /* 0x000f28000c1e1500 */
[----:B---3--:R0:W-:Y:S04]  /*26c10*/  STL [R1+0x8c], R10 ;  /* 0x00008c0a01007387 */ /* 0x0081e80000100800 */
[----:B0-----:R-:W3:Y:S04]  /*26c20*/  LDL R10, [R1+0xe80] ;  /* 0x000e8000010a7983 */ /* 0x001ee80000100800 */
[----:B------:R-:W2:Y:S04]  /*26c30*/  LDL.LU R11, [R1+0xd4] ;  /* 0x0000d400010b7983 */ /* 0x000ea80000300800 */
[----:B----4-:R0:W-:Y:S04]  /*26c40*/  STL [R1+0x88], R2 ;  /* 0x0000880201007387 */ /* 0x0101e80000100800 */
[----:B------:R-:W4:Y:S04]  /*26c50*/  LDL.LU R4, [R1+0x80] ;  /* 0x0000800001047983 */ /* 0x000f280000300800 */
[----:B------:R-:W3:Y:S01]  /*26c60*/  LDL R5, [R1+0x6b0] ;  /* 0x0006b00001057983 */ /* 0x000ee20000100800 */
[----:B0-----:R-:W0:Y:S02]  /*26c70*/  S2R R2, SR_TID.X ;  /* 0x0000000000027919 */ /* 0x001e240000002100 */
[----:B0-----:R-:W-:-:S05]  /*26c80*/  LOP3.LUT R2, R2, 0x3f, RZ, 0xc0, !PT ;  /* 0x0000003f02027812 */ /* 0x001fca00078ec0ff */
[----:B------:R-:W-:-:S05]  /*26c90*/  IMAD.SHL.U32 R2, R2, 0x2, RZ ;  /* 0x0000000202027824 */ /* 0x000fca00078e00ff */
[----:B----4-:R0:W-:Y:S02]  /*26ca0*/  STS.U16 [R2+UR5+0x5800], R4 ;  /* 0x0058000402007988 */ /* 0x0101e40008000405 */
[----:B0-----:R-:W-:Y:S01]  /*26cb0*/  PRMT R2, RZ, 0x7610, R2 ;  /* 0x00007610ff027816 */ /* 0x001fe20000000002 */
[----:B------:R-:W-:Y:S02]  /*26cc0*/  @!P1 IMAD.MOV.U32 R4, RZ, RZ, R8 ;  /* 0x000000ffff049224 */ /* 0x000fe400078e0008 */
[----:B------:R-:W4:Y:S04]  /*26cd0*/  LDL.LU R8, [R1+0xdc] ;  /* 0x0000dc0001087983 */ /* 0x000f280000300800 */
[----:B---3--:R-:W3:Y:S04]  /*26ce0*/  @!P1 LDG.E.U16 R2, desc[UR12][R4.64] ;  /* 0x0000000c04029981 */ /* 0x008ee8000c1e1500 */
[----:B---3--:R0:W-:Y:S04]  /*26cf0*/  STL [R1+0x84], R2 ;  /* 0x0000840201007387 */ /* 0x0081e80000100800 */
[----:B------:R-:W3:Y:S04]  /*26d00*/  LDL.LU R4, [R1+0xc0] ;  /* 0x0000c00001047983 */ /* 0x000ee80000300800 */
[----:B------:R-:W2:Y:S01]  /*26d10*/  LDL R5, [R1+0xe10] ;  /* 0x000e100001057983 */ /* 0x000ea20000100800 */
[----:B0-----:R-:W0:Y:S02]  /*26d20*/  S2R R2, SR_TID.X ;  /* 0x0000000000027919 */ /* 0x001e240000002100 */
[----:B0-----:R-:W-:-:S05]  /*26d30*/  LOP3.LUT R2, R2, 0x3f, RZ, 0xc0, !PT ;  /* 0x0000003f02027812 */ /* 0x001fca00078ec0ff */
[----:B------:R-:W-:-:S05]  /*26d40*/  IMAD.SHL.U32 R2, R2, 0x2, RZ ;  /* 0x0000000202027824 */ /* 0x000fca00078e00ff */
[----:B---3--:R0:W-:Y:S02]  /*26d50*/  STS.U16 [R2+UR5+0x5a00], R4 ;  /* 0x005a000402007988 */ /* 0x0081e40008000405 */
[----:B0-----:R-:W-:Y:S01]  /*26d60*/  PRMT R2, RZ, 0x7610, R2 ;  /* 0x00007610ff027816 */ /* 0x001fe20000000002 */
[----:B------:R-:W-:Y:S02]  /*26d70*/  @!P1 IMAD.MOV.U32 R4, RZ, RZ, R3 ;  /* 0x000000ffff049224 */ /* 0x000fe400078e0003 */
[----:B------:R-:W3:Y:S04]  /*26d80*/  LDL.LU R3, [R1+0xe0] ;  /* 0x0000e00001037983 */ /* 0x000ee80000300800 */
[----:B--2---:R-:W2:Y:S04]  /*26d90*/  @!P1 LDG.E.U16 R2, desc[UR12][R4.64] ;  /* 0x0000000c04029981 */ /* 0x004ea8000c1e1500 */
[----:B--2---:R0:W-:Y:S04]  /*26da0*/  STL [R1+0x80], R2 ;  /* 0x0000800201007387 */ /* 0x0041e80000100800 */
[----:B------:R-:W2:Y:S04]  /*26db0*/  LDL.LU R4, [R1+0xc4] ;  /* 0x0000c40001047983 */ /* 0x000ea80000300800 */
[----:B------:R-:W4:Y:S01]  /*26dc0*/  LDL R5, [R1+0xe30] ;  /* 0x000e300001057983 */ /* 0x000f220000100800 */
[----:B0-----:R-:W0:Y:S02]  /*26dd0*/  S2R R2, SR_TID.X ;  /* 0x0000000000027919 */ /* 0x001e240000002100 */
[----:B0-----:R-:W-:-:S05]  /*26de0*/  LOP3.LUT R2, R2, 0x3f, RZ, 0xc0, !PT ;  /* 0x0000003f02027812 */ /* 0x001fca00078ec0ff */
[----:B------:R-:W-:-:S05]  /*26df0*/  IMAD.SHL.U32 R2, R2, 0x2, RZ ;  /* 0x0000000202027824 */ /* 0x000fca00078e00ff */
[----:B--2---:R0:W-:Y:S02]  /*26e00*/  STS.U16 [R2+UR5+0x5c00], R4 ;  /* 0x005c000402007988 */ /* 0x0041e40008000405 */
[----:B0-----:R-:W-:Y:S01]  /*26e10*/  PRMT R2, RZ, 0x7610, R2 ;  /* 0x00007610ff027816 */ /* 0x001fe20000000002 */
[----:B------:R-:W-:Y:S02]  /*26e20*/  @!P1 IMAD.MOV.U32 R4, RZ, RZ, R10 ;  /* 0x000000ffff049224 */ /* 0x000fe400078e000a */
[----:B------:R-:W2:Y:S04]  /*26e30*/  LDL.LU R10, [R1+0xe8] ;  /* 0x0000e800010a7983 */ /* 0x000ea80000300800 */
[----:B----4-:R-:W4:Y:S04]  /*26e40*/  @!P1 LDG.E.U16 R2, desc[UR12][R4.64] ;  /* 0x0000000c04029981 */ /* 0x010f28000c1e1500 */
[----:B----4-:R0:W-:Y:S04]  /*26e50*/  STL [R1+0x7c], R2 ;  /* 0x00007c0201007387 */ /* 0x0101e80000100800 */
[----:B------:R-:W4:Y:S04]  /*26e60*/  LDL R4, [R1+0xe50] ;  /* 0x000e500001047983 */ /* 0x000f280000100800 */
[----:B------:R-:W4:Y:S01]  /*26e70*/  LDL R5, [R1+0xe70] ;  /* 0x000e700001057983 */ /* 0x000f220000100800 */
[----:B0-----:R-:W0:Y:S01]  /*26e80*/  S2R R2, SR_TID.X ;  /* 0x0000000000027919 */ /* 0x001e220000002100 */
[----:B------:R-:W-:-:S02]  /*26e90*/  PRMT R0, RZ, 0x7610, R0 ;  /* 0x00007610ff007816 */ /* 0x000fc40000000000 */
[----:B0-----:R-:W-:-:S05]  /*26ea0*/  LOP3.LUT R2, R2, 0x3f, RZ, 0xc0, !PT ;  /* 0x0000003f02027812 */ /* 0x001fca00078ec0ff */
[----:B------:R-:W-:-:S05]  /*26eb0*/  IMAD.SHL.U32 R2, R2, 0x2, RZ ;  /* 0x0000000202027824 */ /* 0x000fca00078e00ff */
[----:B------:R0:W-:Y:S04]  /*26ec0*/  STS.U16 [R2+UR5+0x5e00], R9 ;  /* 0x005e000902007988 */ /* 0x0001e80008000405 */
[----:B0-----:R-:W2:Y:S01]  /*26ed0*/  LDL.LU R9, [R1+0xec] ;  /* 0x0000ec0001097983 */ /* 0x001ea20000300800 */
[----:B----4-:R-:W-:-:S04]  /*26ee0*/  @!P1 LOP3.LUT R5, R5, R4, RZ, 0x3c, !PT ;  /* 0x0000000405059212 */ /* 0x010fc800078e3cff */
[----:B------:R-:W-:-:S04]  /*26ef0*/  @!P1 LOP3.LUT R4, R5, R4, RZ, 0x3c, !PT ;  /* 0x0000000405049212 */ /* 0x000fc800078e3cff */
[----:B------:R-:W-:-:S05]  /*26f00*/  @!P1 LOP3.LUT R5, R5, R4, RZ, 0x3c, !PT ;  /* 0x0000000405059212 */ /* 0x000fca00078e3cff */
        /* <DEDUP_REMOVED lines=19> */
[----:B------:R-:W3:Y:S01]  /*27040*/  @!P1 LDG.E.U16 R6, desc[UR12][R4.64] ;  /* 0x0000000c04069981 */ /* 0x000ee2000c1e1500 */
[----:B0-----:R-:W-:-:S05]  /*27050*/  LOP3.LUT R2, R2, 0x3f, RZ, 0xc0, !PT ;  /* 0x0000003f02027812 */ /* 0x001fca00078ec0ff */
[----:B------:R-:W-:-:S05]  /*27060*/  IMAD.SHL.U32 R2, R2, 0x2, RZ ;  /* 0x0000000202027824 */ /* 0x000fca00078e00ff */
[----:B------:R0:W-:Y:S04]  /*27070*/  STS.U16 [R2+UR5+0x6200], R11 ;  /* 0x0062000b02007988 */ /* 0x0001e80008000405 */
[----:B0-----:R-:W4:Y:S04]  /*27080*/  LDL.LU R11, [R1+0xf8] ;  /* 0x0000f800010b7983 */ /* 0x001f280000300800 */
[----:B------:R-:W2:Y:S04]  /*27090*/  LDL R4, [R1+0xdd8] ;  /* 0x000dd80001047983 */ /* 0x000ea80000100800 */
[----:B------:R-:W2:Y:S04]  /*270a0*/  LDL R5, [R1+0xddc] ;  /* 0x000ddc0001057983 */ /* 0x000ea80000100800 */
[----:B------:R-:W-:Y:S04]  /*270b0*/  STS.U16 [R2+UR5+0x6400], R8 ;  /* 0x0064000802007988 */ /* 0x000fe80008000405 */
[----:B---3--:R0:W-:Y:S04]  /*270c0*/  STL [R1+0x70], R6 ;  /* 0x0000700601007387 */ /* 0x0081e80000100800 */
[----:B0-----:R-:W3:Y:S04]  /*270d0*/  LDL.LU R6, [R1+0xfc] ;  /* 0x0000fc0001067983 */ /* 0x001ee80000300800 */
[----:B------:R-:W4:Y:S01]  /*270e0*/  LDL.LU R8, [R1+0x1e54] ;  /* 0x001e540001087983 */ /* 0x000f220000300800 */
[----:B--2---:R-:W-:-:S04]  /*270f0*/  @!P1 LOP3.LUT R5, R5, R4, RZ, 0x3c, !PT ;  /* 0x0000000405059212 */ /* 0x004fc800078e3cff */
[----:B------:R-:W-:-:S04]  /*27100*/  @!P1 LOP3.LUT R4, R5, R4, RZ, 0x3c, !PT ;  /* 0x0000000405049212 */ /* 0x000fc800078e3cff */
[----:B------:R-:W-:Y:S02]  /*27110*/  @!P1 LOP3.LUT R5, R5, R4, RZ, 0x3c, !PT ;  /* 0x0000000405059212 */ /* 0x000fe400078e3cff */
[----:B----4-:R-:W-:-:S06]  /*27120*/  PRMT R8, RZ, 0x7610, R8 ;  /* 0x00007610ff087816 */ /* 0x010fcc0000000008 */
[----:B------:R-:W2:Y:S04]  /*27130*/  @!P1 LDG.E.U16 R8, desc[UR12][R4.64] ;  /* 0x0000000c04089981 */ /* 0x000ea8000c1e1500 */
[----:B------:R-:W-:Y:S04]  /*27140*/  STS.U16 [R2+UR5+0x6600], R3 ;  /* 0x0066000302007988 */ /* 0x000fe80008000405 */
[----:B------:R-:W4:Y:S04]  /*27150*/  LDL R4, [R1+0xdb8] ;  /* 0x000db80001047983 */ /* 0x000f280000100800 */
[----:B------:R-:W4:Y:S04]  /*27160*/  LDL R5, [R1+0xdbc] ;  /* 0x000dbc0001057983 */ /* 0x000f280000100800 */
[----:B--2---:R0:W-:Y:S04]  /*27170*/  STL [R1+0x6c], R8 ;  /* 0x00006c0801007387 */ /* 0x0041e80000100800 */
[----:B0-----:R-:W2:Y:S04]  /*27180*/  LDL.LU R8, [R1+0x100] ;  /* 0x0001000001087983 */ /* 0x001ea80000300800 */
[----:B------:R-:W3:Y:S01]  /*27190*/  LDL.LU R3, [R1+0x1e50] ;  /* 0x001e500001037983 */ /* 0x000ee20000300800 */
[----:B----4-:R-:W-:-:S04]  /*271a0*/  @!P1 LOP3.LUT R5, R5, R4, RZ, 0x3c, !PT ;  /* 0x0000000405059212 */ /* 0x010fc800078e3cff */
[----:B------:R-:W-:-:S04]  /*271b0*/  @!P1 LOP3.LUT R4, R5, R4, RZ, 0x3c, !PT ;  /* 0x0000000405049212 */ /* 0x000fc800078e3cff */
[----:B------:R-:W-:Y:S02]  /*271c0*/  @!P1 LOP3.LUT R5, R5, R4, RZ, 0x3c, !PT ;  /* 0x0000000405059212 */ /* 0x000fe400078e3cff */
[----:B---3--:R-:W-:-:S06]  /*271d0*/  PRMT R3, RZ, 0x7610, R3 ;  /* 0x00007610ff037816 */ /* 0x008fcc0000000003 */
        /* <DEDUP_REMOVED lines=10> */
[----:B0-----:R-:W3:Y:S04]  /*27280*/  LDL.LU R3, [R1+0x108] ;  /* 0x0001080001037983 */ /* 0x001ee80000300800 */
[----:B------:R-:W3:Y:S04]  /*27290*/  LDL.LU R10, [R1+0x1e4c] ;  /* 0x001e4c00010a7983 */ /* 0x000ee80000300800 */
[----:B----4-:R0:W-:Y:S04]  /*272a0*/  STL [R1+0x64], R2 ;  /* 0x0000640201007387 */ /* 0x0101e80000100800 */
[----:B------:R-:W4:Y:S04]  /*272b0*/  LDL R4, [R1+0xd78] ;  /* 0x000d780001047983 */ /* 0x000f280000100800 */
[----:B------:R-:W4:Y:S01]  /*272c0*/  LDL R5, [R1+0xd7c] ;  /* 0x000d7c0001057983 */ /* 0x000f220000100800 */
[----:B0-----:R-:W0:Y:S02]  /*272d0*/  S2R R2, SR_TID.X ;  /* 0x0000000000027919 */ /* 0x001e240000002100 */
[----:B0-----:R-:W-:-:S05]  /*272e0*/  LOP3.LUT R2, R2, 0x3f, RZ, 0xc0, !PT ;  /* 0x0000003f02027812 */ /* 0x001fca00078ec0ff */
[----:B------:R-:W-:-:S05]  /*272f0*/  IMAD.SHL.U32 R2, R2, 0x2, RZ ;  /* 0x0000000202027824 */ /* 0x000fca00078e00ff */
[----:B------:R0:W-:Y:S02]  /*27300*/  STS.U16 [R2+UR5+0x6a00], R9 ;  /* 0x006a000902007988 */ /* 0x0001e40008000405 */
[----:B0-----:R-:W-:Y:S02]  /*27310*/  PRMT R2, RZ, 0x7610, R2 ;  /* 0x00007610ff027816 */ /* 0x001fe40000000002 */
[----:B------:R-:W3:Y:S01]  /*27320*/  LDL.LU R9, [R1+0x10c] ;  /* 0x00010c0001097983 */ /* 0x000ee20000300800 */
[----:B----4-:R-:W-:-:S04]  /*27330*/  @!P1 LOP3.LUT R5, R5, R4, RZ, 0x3c, !PT ;  /* 0x0000000405059212 */ /* 0x010fc800078e3cff */
[----:B------:R-:W-:-:S04]  /*27340*/  @!P1 LOP3.LUT R4, R5, R4, RZ, 0x3c, !PT ;  /* 0x0000000405049212 */ /* 0x000fc800078e3cff */
[----:B------:R-:W-:-:S05]  /*27350*/  @!P1 LOP3.LUT R5, R5, R4, RZ, 0x3c, !PT ;  /* 0x0000000405059212 */ /* 0x000fca00078e3cff */
[----:B------:R-:W4:Y:S04]  /*27360*/  @!P1 LDG.E.U16 R2, desc[UR12][R4.64] ;  /* 0x0000000c04029981 */ /* 0x000f28000c1e1500 */
        /* <DEDUP_REMOVED lines=42> */
[----:B0-----:R-:W0:Y:S01]  /*27610*/  S2R R2, SR_TID.X ;  /* 0x0000000000027919 */ /* 0x001e220000002100 */
[----:B------:R-:W-:-:S02]  /*27620*/  PRMT R14, RZ, 0x7610, R14 ;  /* 0x00007610ff0e7816 */ /* 0x000fc4000000000e */
[----:B0-----:R-:W-:-:S05]  /*27630*/  LOP3.LUT R2, R2, 0x3f, RZ, 0xc0, !PT ;  /* 0x0000003f02027812 */ /* 0x001fca00078ec0ff */
[----:B------:R-:W-:-:S05]  /*27640*/  IMAD.SHL.U32 R2, R2, 0x2, RZ ;  /* 0x0000000202027824 */ /* 0x000fca00078e00ff */
[----:B--2---:R0:W-:Y:S04]  /*27650*/  STS.U16 [R2+UR5+0x7200], R8 ;  /* 0x0072000802007988 */ /* 0x0041e80008000405 */
[----:B0-----:R-:W2:Y:S01]  /*27660*/  LDL.LU R8, [R1+0x120] ;  /* 0x0001200001087983 */ /* 0x001ea20000300800 */
[----:B----4-:R-:W-:-:S04]  /*27670*/  @!P1 LOP3.LUT R5, R5, R4, RZ, 0x3c, !PT ;  /* 0x0000000405059212 */ /* 0x010fc800078e3cff */
[----:B------:R-:W-:-:S04]  /*27680*/  @!P1 LOP3.LUT R4, R5, R4, RZ, 0x3c, !PT ;  /* 0x0000000405049212 */ /* 0x000fc800078e3cff */
[----:B------:R-:W-:-:S05]  /*27690*/  @!P1 LOP3.LUT R5, R5, R4, RZ, 0x3c, !PT ;  /* 0x0000000405059212 */ /* 0x000fca00078e3cff */
[----:B------:R0:W4:Y:S04]  /*276a0*/  @!P1 LDG.E.U16 R14, desc[UR12][R4.64] ;  /* 0x0000000c040e9981 */ /* 0x000128000c1e1500 */
[----:B------:R-:W0:Y:S04]  /*276b0*/  LDL R4, [R1+0xcd8] ;  /* 0x000cd80001047983 */ /* 0x000e280000100800 */
[----:B------:R-:W0:Y:S04]  /*276c0*/  LDL R5, [R1+0xcdc] ;  /* 0x000cdc0001057983 */ /* 0x000e280000100800 */
[----:B---3--:R1:W-:Y:S02]  /*276d0*/  STS.U16 [R2+UR5+0x7400], R3 ;  /* 0x0074000302007988 */ /* 0x0083e40008000405 */
[----:B-1----:R-:W-:-:S02]  /*276e0*/  PRMT R2, RZ, 0x7610, R2 ;  /* 0x00007610ff027816 */ /* 0x002fc40000000002 */
[----:B------:R-:W3:Y:S01]  /*276f0*/  LDL R3, [R1+0xc7c] ;  /* 0x000c7c0001037983 */ /* 0x000ee20000100800 */
[----:B0-----:R-:W-:-:S04]  /*27700*/  @!P1 LOP3.LUT R5, R5, R4, RZ, 0x3c, !PT ;  /* 0x0000000405059212 */ /* 0x001fc800078e3cff */
[----:B------:R-:W-:-:S04]  /*27710*/  @!P1 LOP3.LUT R4, R5, R4, RZ, 0x3c, !PT ;  /* 0x0000000405049212 */ /* 0x000fc800078e3cff */
[----:B------:R-:W-:-:S05]  /*27720*/  @!P1 LOP3.LUT R5, R5, R4, RZ, 0x3c, !PT ;  /* 0x0000000405059212 */ /* 0x000fca00078e3cff */
[----:B------:R-:W2:Y:S04]  /*27730*/  @!P1 LDG.E.U16 R2, desc[UR12][R4.64] ;  /* 0x0000000c04029981 */ /* 0x000ea8000c1e1500 */
[----:B----4-:R0:W-:Y:S04]  /*27740*/  STL [R1+0x50], R14 ;  /* 0x0000500e01007387 */ /* 0x0101e80000100800 */
[----:B0-----:R-:W4:Y:S04]  /*27750*/  LDL.LU R14, [R1+0x19c] ;  /* 0x00019c00010e7983 */ /* 0x001f280000300800 */
        /* <DEDUP_REMOVED lines=8> */
[----:B------:R-:W4:Y:S01]  /*277e0*/  LDL.LU R9, [R1+0x198] ;  /* 0x0001980001097983 */ /* 0x000f220000300800 */
[----:B--2---:R-:W-:-:S04]  /*277f0*/  @!P1 LOP3.LUT R5, R5, R4, RZ, 0x3c, !PT ;  /* 0x0000000405059212 */ /* 0x004fc800078e3cff */
        /* <DEDUP_REMOVED lines=17> */
[----:B------:R-:W2:Y:S04]  /*27910*/  LDL.LU R4, [R1+0x118] ;  /* 0x0001180001047983 */ /* 0x000ea80000300800 */
[----:B------:R-:W4:Y:S01]  /*27920*/  LDL R5, [R1+0xc78] ;  /* 0x000c780001057983 */ /* 0x000f220000100800 */
[----:B0-----:R-:W0:Y:S01]  /*27930*/  S2R R2, SR_TID.X ;  /* 0x0000000000027919 */ /* 0x001e220000002100 */
[----:B------:R-:W-:-:S02]  /*27940*/  PRMT R12, RZ, 0x7610, R12 ;  /* 0x00007610ff0c7816 */ /* 0x000fc4000000000c */
[----:B0-----:R-:W-:-:S05]  /*27950*/  LOP3.LUT R2, R2, 0x3f, RZ, 0xc0, !PT ;  /* 0x0000003f02027812 */ /* 0x001fca00078ec0ff */
[----:B------:R-:W-:-:S05]  /*27960*/  IMAD.SHL.U32 R2, R2, 0x2, RZ ;  /* 0x0000000202027824 */ /* 0x000fca00078e00ff */
[----:B--2---:R3:W-:Y:S02]  /*27970*/  STS.U16 [R2+UR5+0x7a00], R4 ;  /* 0x007a000402007988 */ /* 0x0047e40008000405 */
[----:B---3--:R-:W-:Y:S02]  /*27980*/  @!P1 IMAD.MOV.U32 R4, RZ, RZ, R3 ;  /* 0x000000ffff049224 */ /* 0x008fe400078e0003 */
[----:B------:R-:W2:Y:S04]  /*27990*/  LDL.LU R3, [R1+0x190] ;  /* 0x0001900001037983 */ /* 0x000ea80000300800 */
[----:B----4-:R0:W3:Y:S04]  /*279a0*/  @!P1 LDG.E.U16 R12, desc[UR12][R4.64] ;  /* 0x0000000c040c9981 */ /* 0x0100e8000c1e1500 */
[----:B------:R-:W0:Y:S04]  /*279b0*/  LDL R4, [R1+0xc58] ;  /* 0x000c580001047983 */ /* 0x000e280000100800 */
[----:B------:R-:W0:Y:S04]  /*279c0*/  LDL R5, [R1+0xc5c] ;  /* 0x000c5c0001057983 */ /* 0x000e280000100800 */
[----:B------:R1:W-:Y:S02]  /*279d0*/  STS.U16 [R2+UR5+0x7c00], R6 ;  /* 0x007c000602007988 */ /* 0x0003e40008000405 */
[----:B-1----:R-:W-:-:S02]  /*279e0*/  PRMT R2, RZ, 0x7610, R2 ;  /* 0x00007610ff027816 */ /* 0x002fc40000000002 */
[----:B------:R-:W4:Y:S01]  /*279f0*/  LDL.LU R6, [R1+0x18c] ;  /* 0x00018c0001067983 */ /* 0x000f220000300800 */
[----:B0-----:R-:W-:-:S04]  /*27a00*/  @!P1 LOP3.LUT R5, R5, R4, RZ, 0x3c, !PT ;  /* 0x0000000405059212 */ /* 0x001fc800078e3cff */
[----:B------:R-:W-:-:S04]  /*27a10*/  @!P1 LOP3.LUT R4, R5, R4, RZ, 0x3c, !PT ;  /* 0x0000000405049212 */ /* 0x000fc800078e3cff */
[----:B------:R-:W-:-:S05]  /*27a20*/  @!P1 LOP3.LUT R5, R5, R4, RZ, 0x3c, !PT ;  /* 0x0000000405059212 */ /* 0x000fca00078e3cff */
[----:B------:R-:W2:Y:S04]  /*27a30*/  @!P1 LDG.E.U16 R2, desc[UR12][R4.64] ;  /* 0x0000000c04029981 */ /* 0x000ea8000c1e1500 */
[----:B---3--:R-:W-:Y:S04]  /*27a40*/  STL [R1+0x40], R12 ;  /* 0x0000400c01007387 */ /* 0x008fe80000100800 */
[----:B--2---:R0:W-:Y:S04]  /*27a50*/  STL [R1+0x3c], R2 ;  /* 0x00003c0201007387 */ /* 0x0041e80000100800 */
[----:B------:R-:W2:Y:S04]  /*27a60*/  LDL R4, [R1+0xc38] ;  /* 0x000c380001047983 */ /* 0x000ea80000100800 */
[----:B------:R-:W2:Y:S01]  /*27a70*/  LDL R5, [R1+0xc3c] ;  /* 0x000c3c0001057983 */ /* 0x000ea20000100800 */
[----:B0-----:R-:W0:Y:S02]  /*27a80*/  S2R R2, SR_TID.X ;  /* 0x0000000000027919 */ /* 0x001e240000002100 */
[----:B0-----:R-:W-:-:S05]  /*27a90*/  LOP3.LUT R2, R2, 0x3f, RZ, 0xc0, !PT ;  /* 0x0000003f02027812 */ /* 0x001fca00078ec0ff */
[----:B------:R-:W-:-:S05]  /*27aa0*/  IMAD.SHL.U32 R2, R2, 0x2, RZ ;  /* 0x0000000202027824 */ /* 0x000fca00078e00ff */
[----:B------:R0:W-:Y:S04]  /*27ab0*/  STS.U16 [R2+UR5+0x7e00], R8 ;  /* 0x007e000802007988 */ /* 0x0001e80008000405 */
[----:B0-----:R-:W3:Y:S01]  /*27ac0*/  LDL.LU R8, [R1+0x1e44] ;  /* 0x001e440001087983 */ /* 0x001ee20000300800 */
[----:B--2---:R-:W-:-:S04]  /*27ad0*/  @!P1 LOP3.LUT R5, R5, R4, RZ, 0x3c, !PT ;  /* 0x0000000405059212 */ /* 0x004fc800078e3cff */
[----:B------:R-:W-:-:S04]  /*27ae0*/  @!P1 LOP3.LUT R4, R5, R4, RZ, 0x3c, !PT ;  /* 0x0000000405049212 */ /* 0x000fc800078e3cff */
[----:B------:R-:W-:Y:S02]  /*27af0*/  @!P1 LOP3.LUT R5, R5, R4, RZ, 0x3c, !PT ;  /* 0x0000000405059212 */ /* 0x000fe400078e3cff */
[----:B---3--:R-:W-:-:S06]  /*27b00*/  PRMT R8, RZ, 0x7610, R8 ;  /* 0x00007610ff087816 */ /* 0x008fcc0000000008 */
[----:B------:R-:W2:Y:S04]  /*27b10*/  @!P1 LDG.E.U16 R8, desc[UR12][R4.64] ;  /* 0x0000000c04089981 */ /* 0x000ea8000c1e1500 */
[----:B--2---:R0:W-:Y:S04]  /*27b20*/  STL [R1+0x38], R8 ;  /* 0x0000380801007387 */ /* 0x0041e80000100800 */
[----:B0-----:R-:W2:Y:S04]  /*27b30*/  LDL.LU R8, [R1+0x1e40] ;  /* 0x001e400001087983 */ /* 0x001ea80000300800 */
[----:B------:R-:W3:Y:S04]  /*27b40*/  LDL R4, [R1+0xc18] ;  /* 0x000c180001047983 */ /* 0x000ee80000100800 */
[----:B------:R-:W3:Y:S01]  /*27b50*/  LDL R5, [R1+0xc1c] ;  /* 0x000c1c0001057983 */ /* 0x000ee20000100800 */
[----:B------:R-:W0:Y:S01]  /*27b60*/  S2R R12, SR_TID.X ;  /* 0x00000000000c7919 */ /* 0x000e220000002100 */
[----:B--2---:R-:W-:-:S02]  /*27b70*/  PRMT R8, RZ, 0x7610, R8 ;  /* 0x00007610ff087816 */ /* 0x004fc40000000008 */
[----:B---3--:R-:W-:-:S04]  /*27b80*/  @!P1 LOP3.LUT R5, R5, R4, RZ, 0x3c, !PT ;  /* 0x0000000405059212 */ /* 0x008fc800078e3cff */
[----:B------:R-:W-:-:S04]  /*27b90*/  @!P1 LOP3.LUT R4, R5, R4, RZ, 0x3c, !PT ;  /* 0x0000000405049212 */ /* 0x000fc800078e3cff */
[----:B------:R-:W-:-:S05]  /*27ba0*/  @!P1 LOP3.LUT R5, R5, R4, RZ, 0x3c, !PT ;  /* 0x0000000405059212 */ /* 0x000fca00078e3cff */
[----:B------:R-:W2:Y:S01]  /*27bb0*/  @!P1 LDG.E.U16 R8, desc[UR12][R4.64] ;  /* 0x0000000c04089981 */ /* 0x000ea2000c1e1500 */
[----:B0-----:R-:W-:-:S05]  /*27bc0*/  LOP3.LUT R12, R12, 0x3f, RZ, 0xc0, !PT ;  /* 0x0000003f0c0c7812 */ /* 0x001fca00078ec0ff */
[----:B------:R-:W-:-:S05]  /*27bd0*/  IMAD.SHL.U32 R12, R12, 0x2, RZ ;  /* 0x000000020c0c7824 */ /* 0x000fca00078e00ff */
[----:B------:R-:W-:-:S05]  /*27be0*/  LOP3.LUT R12, R12, 0x10, RZ, 0x3c, !PT ;  /* 0x000000100c0c7812 */ /* 0x000fca00078e3cff */
[----:B------:R0:W-:Y:S04]  /*27bf0*/  STS.U16 [R12+UR5+0x80], R14 ;  /* 0x0000800e0c007988 */ /* 0x0001e80008000405 */
[----:B0-----:R-:W3:Y:S04]  /*27c00*/  LDL.LU R14, [R1+0x184] ;  /* 0x00018400010e7983 */ /* 0x001ee80000300800 */
[----:B--2---:R0:W-:Y:S04]  /*27c10*/  STL [R1+0x34], R8 ;  /* 0x0000340801007387 */ /* 0x0041e80000100800 */
[----:B0-----:R-:W2:Y:S04]  /*27c20*/  LDL.LU R8, [R1+0x1e3c] ;  /* 0x001e3c0001087983 */ /* 0x001ea80000300800 */
[----:B------:R-:W4:Y:S04]  /*27c30*/  LDL R4, [R1+0xbf8] ;  /* 0x000bf80001047983 */ /* 0x000f280000100800 */
[----:B------:R-:W4:Y:S01]  /*27c40*/  LDL R5, [R1+0xbfc] ;  /* 0x000bfc0001057983 */ /* 0x000f220000100800 */
[----:B------:R-:W-:-:S03]  /*27c50*/  PRMT R15, RZ, 0x7610, R15 ;  /* 0x00007610ff0f7816 */ /* 0x000fc6000000000f */
[----:B------:R0:W-:Y:S04]  /*27c60*/  STS.U16 [R12+UR5+0x280], R9 ;  /* 0x000280090c007988 */ /* 0x0001e80008000405 */
[----:B0-----:R-:W3:Y:S01]  /*27c70*/  LDL.LU R9, [R1+0x180] ;  /* 0x0001800001097983 */ /* 0x001ee20000300800 */
        /* <DEDUP_REMOVED lines=11> */
[----:B------:R0:W-:Y:S04]  /*27d30*/  STS.U16 [R12+UR5+0x480], R7 ;  /* 0x000480070c007988 */ /* 0x0001e80008000405 */
[----:B0-----:R-:W3:Y:S04]  /*27d40*/  LDL R7, [R1+0xb7c] ;  /* 0x000b7c0001077983 */ /* 0x001ee80000100800 */
[----:B----4-:R0:W-:Y:S04]  /*27d50*/  STL [R1+0x30], R15 ;  /* 0x0000300f01007387 */ /* 0x0101e80000100800 */
[----:B0-----:R-:W4:Y:S04]  /*27d60*/  LDL.LU R15, [R1+0x17c] ;  /* 0x00017c00010f7983 */ /* 0x001f280000300800 */
[----:B------:R-:W-:Y:S04]  /*27d70*/  STS.U16 [R12+UR5+0x680], R3 ;  /* 0x000680030c007988 */ /* 0x000fe80008000405 */
[----:B--2---:R0:W-:Y:S04]  /*27d80*/  STL [R1+0x2c], R8 ;  /* 0x00002c0801007387 */ /* 0x0041e80000100800 */
[----:B0-----:R-:W2:Y:S04]  /*27d90*/  LDL.LU R8, [R1+0x1e38] ;  /* 0x001e380001087983 */ /* 0x001ea80000300800 */
[----:B------:R-:W3:Y:S04]  /*27da0*/  LDL R4, [R1+0xbb8] ;  /* 0x000bb80001047983 */ /* 0x000ee80000100800 */
[----:B------:R-:W3:Y:S04]  /*27db0*/  LDL R5, [R1+0xbbc] ;  /* 0x000bbc0001057983 */ /* 0x000ee80000100800 */
[----:B------:R-:W4:Y:S01]  /*27dc0*/  LDL.LU R3, [R1+0x1e34] ;  /* 0x001e340001037983 */ /* 0x000f220000300800 */
[----:B---3--:R-:W-:-:S04]  /*27dd0*/  @!P1 LOP3.LUT R5, R5, R4, RZ, 0x3c, !PT ;  /* 0x0000000405059212 */ /* 0x008fc800078e3cff */
[C---:B------:R-:W-:Y:S02]  /*27de0*/  @!P1 LOP3.LUT R4, R5.reuse, R4, RZ, 0x3c, !PT ;  /* 0x0000000405049212 */ /* 0x040fe400078e3cff */
[----:B----4-:R-:W-:Y:S02]  /*27df0*/  PRMT R3, RZ, 0x7610, R3 ;  /* 0x00007610ff037816 */ /* 0x010fe40000000003 */
        /* <DEDUP_REMOVED lines=12> */
[----:B------:R-:W3:Y:S04]  /*27ec0*/  @!P1 LDG.E.U16 R3, desc[UR12][R4.64] ;  /* 0x0000000c04039981 */ /* 0x000ee8000c1e1500 */
[----:B------:R-:W4:Y:S04]  /*27ed0*/  LDL.LU R4, [R1+0x188] ;  /* 0x0001880001047983 */ /* 0x000f280000300800 */
[----:B------:R-:W2:Y:S01]  /*27ee0*/  LDL R5, [R1+0xb78] ;  /* 0x000b780001057983 */ /* 0x000ea20000100800 */
[----:B------:R-:W-:-:S03]  /*27ef0*/  PRMT R13, RZ, 0x7610, R13 ;  /* 0x00007610ff0d7816 */ /* 0x000fc6000000000d */
[----:B---3--:R0:W-:Y:S04]  /*27f00*/  STL [R1+0x24], R3 ;  /* 0x0000240301007387 */ /* 0x0081e80000100800 */
[----:B----4-:R1:W-:Y:S04]  /*27f10*/  STS.U16 [R12+UR5+0xa80], R4 ;  /* 0x000a80040c007988 */ /* 0x0103e80008000405 */
[----:B0-----:R-:W3:Y:S01]  /*27f20*/  LDL.LU R3, [R1+0x170] ;  /* 0x0001700001037983 */ /* 0x001ee20000300800 */
[----:B-1----:R-:W-:-:S03]  /*27f30*/  @!P1 IMAD.MOV.U32 R4, RZ, RZ, R7 ;  /* 0x000000ffff049224 */ /* 0x002fc600078e0007 */
[----:B------:R-:W4:Y:S04]  /*27f40*/  LDL.LU R7, [R1+0x16c] ;  /* 0x00016c0001077983 */ /* 0x000f280000300800 */
[----:B--2---:R0:W2:Y:S04]  /*27f50*/  @!P1 LDG.E.U16 R13, desc[UR12][R4.64] ;  /* 0x0000000c040d9981 */ /* 0x0040a8000c1e1500 */
[----:B------:R-:W0:Y:S04]  /*27f60*/  LDL R4, [R1+0xb58] ;  /* 0x000b580001047983 */ /* 0x000e280000100800 */
[----:B------:R-:W0:Y:S01]  /*27f70*/  LDL R5, [R1+0xb5c] ;  /* 0x000b5c0001057983 */ /* 0x000e220000100800 */
[----:B------:R-:W-:-:S02]  /*27f80*/  PRMT R8, RZ, 0x7610, R8 ;  /* 0x00007610ff087816 */ /* 0x000fc40000000008 */
[----:B0-----:R-:W-:-:S04]  /*27f90*/  @!P1 LOP3.LUT R5, R5, R4, RZ, 0x3c, !PT ;  /* 0x0000000405059212 */ /* 0x001fc800078e3cff */
[----:B------:R-:W-:-:S04]  /*27fa0*/  @!P1 LOP3.LUT R4, R5, R4, RZ, 0x3c, !PT ;  /* 0x0000000405049212 */ /* 0x000fc800078e3cff */
[----:B------:R-:W-:-:S05]  /*27fb0*/  @!P1 LOP3.LUT R5, R5, R4, RZ, 0x3c, !PT ;  /* 0x0000000405059212 */ /* 0x000fca00078e3cff */
[----:B------:R-:W3:Y:S04]  /*27fc0*/  @!P1 LDG.E.U16 R8, desc[UR12][R4.64] ;  /* 0x0000000c04089981 */ /* 0x000ee8000c1e1500 */
[----:B--2---:R0:W-:Y:S04]  /*27fd0*/  STL [R1+0x20], R13 ;  /* 0x0000200d01007387 */ /* 0x0041e80000100800 */
[----:B------:R1:W-:Y:S04]  /*27fe0*/  STS.U16 [R12+UR5+0xc80], R14 ;  /* 0x000c800e0c007988 */ /* 0x0003e80008000405 */
[----:B0-----:R-:W2:Y:S04]  /*27ff0*/  LDL R13, [R1+0xafc] ;  /* 0x000afc00010d7983 */ /* 0x001ea80000100800 */
[----:B-1----:R-:W4:Y:S04]  /*28000*/  LDL.LU R14, [R1+0x168] ;  /* 0x00016800010e7983 */ /* 0x002f280000300800 */
        /* <DEDUP_REMOVED lines=20> */
[----:B------:R0:W-:Y:S04]  /*28150*/  STS.U16 [R12+UR5+0x1080], R15 ;  /* 0x0010800f0c007988 */ /* 0x0001e80008000405 */
[----:B0-----:R-:W4:Y:S04]  /*28160*/  LDL.LU R15, [R1+0x164] ;  /* 0x00016400010f7983 */ /* 0x001f280000300800 */
[----:B--2---:R0:W-:Y:S04]  /*28170*/  STL [R1+0x14], R9 ;  /* 0x0000140901007387 */ /* 0x0041e80000100800 */
[----:B0-----:R-:W2:Y:S04]  /*28180*/  LDL.LU R9, [R1+0x1e20] ;  /* 0x001e200001097983 */ /* 0x001ea80000300800 */
[----:B------:R-:W3:Y:S04]  /*28190*/  LDL.LU R4, [R1+0x178] ;  /* 0x0001780001047983 */ /* 0x000ee80000300800 */
[----:B------:R-:W4:Y:S01]  /*281a0*/  LDL R5, [R1+0xaf8] ;  /* 0x000af80001057983 */ /* 0x000f220000100800 */
[----:B--2---:R-:W-:-:S03]  /*281b0*/  PRMT R9, RZ, 0x7610, R9 ;  /* 0x00007610ff097816 */ /* 0x004fc60000000009 */
[----:B---3--:R0:W-:Y:S02]  /*281c0*/  STS.U16 [R12+UR5+0x1280], R4 ;  /* 0x001280040c007988 */ /* 0x0081e40008000405 */
[----:B0-----:R-:W-:Y:S02]  /*281d0*/  @!P1 IMAD.MOV.U32 R4, RZ, RZ, R13 ;  /* 0x000000ffff049224 */ /* 0x001fe400078e000d */
[----:B------:R-:W2:Y:S04]  /*281e0*/  LDL.LU R13, [R1+0x160] ;  /* 0x00016000010d7983 */ /* 0x000ea80000300800 */
[----:B----4-:R-:W3:Y:S04]  /*281f0*/  @!P1 LDG.E.U16 R9, desc[UR12][R4.64] ;  /* 0x0000000c04099981 */ /* 0x010ee8000c1e1500 */
[----:B------:R-:W-:Y:S04]  /*28200*/  STS.U16 [R12+UR5+0x1480], R6 ;  /* 0x001480060c007988 */ /* 0x000fe80008000405 */
[----:B---3--:R0:W-:Y:S04]  /*28210*/  STL [R1+0x10], R9 ;  /* 0x0000100901007387 */ /* 0x0081e80000100800 */
[----:B0-----:R-:W3:Y:S04]  /*28220*/  LDL.LU R9, [R1+0x1e1c] ;  /* 0x001e1c0001097983 */ /* 0x001ee80000300800 */
[----:B------:R-:W4:Y:S04]  /*28230*/  LDL R4, [R1+0xad8] ;  /* 0x000ad80001047983 */ /* 0x000f280000100800 */
[----:B------:R-:W4:Y:S04]  /*28240*/  LDL R5, [R1+0xadc] ;  /* 0x000adc0001057983 */ /* 0x000f280000100800 */
[----:B------:R-:W2:Y:S01]  /*28250*/  LDL.LU R6, [R1+0x1e18] ;  /* 0x001e180001067983 */ /* 0x000ea20000300800 */
[----:B----4-:R-:W-:-:S04]  /*28260*/  @!P1 LOP3.LUT R5, R5, R4, RZ, 0x3c, !PT ;  /* 0x0000000405059212 */ /* 0x010fc800078e3cff */
[C---:B------:R-:W-:Y:S02]  /*28270*/  @!P1 LOP3.LUT R4, R5.reuse, R4, RZ, 0x3c, !PT ;  /* 0x0000000405049212 */ /* 0x040fe400078e3cff */
[----:B--2---:R-:W-:Y:S02]  /*28280*/  PRMT R6, RZ, 0x7610, R6 ;  /* 0x00007610ff067816 */ /* 0x004fe40000000006 */
[----:B------:R-:W-:-:S05]  /*28290*/  @!P1 LOP3.LUT R5, R5, R4, RZ, 0x3c, !PT ;  /* 0x0000000405059212 */ /* 0x000fca00078e3cff */
[----:B------:R-:W2:Y:S04]  /*282a0*/  @!P1 LDG.E.U16 R6, desc[UR12][R4.64] ;  /* 0x0000000c04069981 */ /* 0x000ea8000c1e1500 */
[----:B------:R-:W-:Y:S04]  /*282b0*/  STS.U16 [R12+UR5+0x1680], R3 ;  /* 0x001680030c007988 */ /* 0x000fe80008000405 */
[----:B--2---:R0:W-:Y:S04]  /*282c0*/  STL [R1+0xc], R6 ;  /* 0x00000c0601007387 */ /* 0x0041e80000100800 */
        /* <DEDUP_REMOVED lines=12> */
[----:B------:R-:W4:Y:S01]  /*28390*/  LDL R5, [R1+0xa9c] ;  /* 0x000a9c0001057983 */ /* 0x000f220000100800 */
[----:B------:R-:W-:-:S03]  /*283a0*/  PRMT R0, RZ, 0x7610, R0 ;  /* 0x00007610ff007816 */ /* 0x000fc60000000000 */
[----:B------:R0:W-:Y:S04]  /*283b0*/  STS.U16 [R12+UR5+0x1880], R7 ;  /* 0x001880070c007988 */ /* 0x0001e80008000405 */
[----:B0-----:R-:W2:Y:S01]  /*283c0*/  LDL.LU R7, [R1+0x1e08] ;  /* 0x001e080001077983 */ /* 0x001ea20000300800 */
[----:B----4-:R-:W-:-:S04]  /*283d0*/  @!P1 LOP3.LUT R5, R5, R4, RZ, 0x3c, !PT ;  /* 0x0000000405059212 */ /* 0x010fc800078e3cff */
[----:B------:R-:W-:-:S04]  /*283e0*/  @!P1 LOP3.LUT R4, R5, R4, RZ, 0x3c, !PT ;  /* 0x0000000405049212 */ /* 0x000fc800078e3cff */
[----:B------:R-:W-:-:S05]  /*283f0*/  @!P1 LOP3.LUT R5, R5, R4, RZ, 0x3c, !PT ;  /* 0x0000000405059212 */ /* 0x000fca00078e3cff */
[----:B------:R-:W4:Y:S04]  /*28400*/  @!P1 LDG.E.U16 R0, desc[UR12][R4.64] ;  /* 0x0000000c04009981 */ /* 0x000f28000c1e1500 */
[----:B------:R-:W3:Y:S04]  /*28410*/  LDL R4, [R1+0xa78] ;  /* 0x000a780001047983 */ /* 0x000ee80000100800 */
[----:B------:R-:W3:Y:S01]  /*28420*/  LDL R5, [R1+0xa7c] ;  /* 0x000a7c0001057983 */ /* 0x000ee20000100800 */
[----:B------:R-:W-:-:S03]  /*28430*/  PRMT R2, RZ, 0x7610, R2 ;  /* 0x00007610ff027816 */ /* 0x000fc60000000002 */
[----:B------:R0:W-:Y:S04]  /*28440*/  STS.U16 [R12+UR5+0x1a80], R14 ;  /* 0x001a800e0c007988 */ /* 0x0001e80008000405 */
[----:B0-----:R-:W2:Y:S04]  /*28450*/  LDL R14, [R1+0xa38] ;  /* 0x000a3800010e7983 */ /* 0x001ea80000100800 */
[----:B----4-:R0:W-:Y:S01]  /*28460*/  STL [R1+0x4], R0 ;  /* 0x0000040001007387 */ /* 0x0101e20000100800 */
[----:B------:R-:W-:-:S03]  /*28470*/  PRMT R28, RZ, 0x7610, R28 ;  /* 0x00007610ff1c7816 */ /* 0x000fc6000000001c */
[----:B0-----:R-:W4:Y:S01]  /*28480*/  LDL R0, [R1+0xa3c] ;  /* 0x000a3c0001007983 */ /* 0x001f220000100800 */
[----:B---3--:R-:W-:-:S04]  /*28490*/  @!P1 LOP3.LUT R5, R5, R4, RZ, 0x3c, !PT ;  /* 0x0000000405059212 */ /* 0x008fc800078e3cff */
[----:B------:R-:W-:-:S04]  /*284a0*/  @!P1 LOP3.LUT R4, R5, R4, RZ, 0x3c, !PT ;  /* 0x0000000405049212 */ /* 0x000fc800078e3cff */
[----:B------:R-:W-:-:S05]  /*284b0*/  @!P1 LOP3.LUT R5, R5, R4, RZ, 0x3c, !PT ;  /* 0x0000000405059212 */ /* 0x000fca00078e3cff */
[----:B------:R0:W3:Y:S04]  /*284c0*/  @!P1 LDG.E.U16 R2, desc[UR12][R4.64] ;  /* 0x0000000c04029981 */ /* 0x0000e8000c1e1500 */
[----:B------:R-:W0:Y:S04]  /*284d0*/  LDL R4, [R1+0xa58] ;  /* 0x000a580001047983 */ /* 0x000e280000100800 */
[----:B------:R-:W0:Y:S01]  /*284e0*/  LDL R5, [R1+0xa5c] ;  /* 0x000a5c0001057983 */ /* 0x000e220000100800 */
[----:B------:R-:W1:Y:S01]  /*284f0*/  S2R R12, SR_TID.X ;  /* 0x00000000000c7919 */ /* 0x000e620000002100 */
[----:B0-----:R-:W-:-:S04]  /*28500*/  @!P1 LOP3.LUT R5, R5, R4, RZ, 0x3c, !PT ;  /* 0x0000000405059212 */ /* 0x001fc800078e3cff */
[----:B------:R-:W-:-:S04]  /*28510*/  @!P1 LOP3.LUT R4, R5, R4, RZ, 0x3c, !PT ;  /* 0x0000000405049212 */ /* 0x000fc800078e3cff */
[----:B------:R-:W-:-:S05]  /*28520*/  @!P1 LOP3.LUT R5, R5, R4, RZ, 0x3c, !PT ;  /* 0x0000000405059212 */ /* 0x000fca00078e3cff */
[----:B------:R4:W2:Y:S01]  /*28530*/  @!P1 LDG.E.U16 R28, desc[UR12][R4.64] ;  /* 0x0000000c041c9981 */ /* 0x0008a2000c1e1500 */
[----:B-1----:R-:W-:-:S03]  /*28540*/  LOP3.LUT R12, R12, 0x3f, RZ, 0xc0, !PT ;  /* 0x0000003f0c0c7812 */ /* 0x002fc600078ec0ff */
[----:B---3--:R0:W-:Y:S01]  /*28550*/  STL [R1+0x1d88], R2 ;  /* 0x001d880201007387 */ /* 0x0081e20000100800 */
[----:B------:R-:W-:Y:S01]  /*28560*/  PRMT R26, RZ, 0x7610, R26 ;  /* 0x00007610ff1a7816 */ /* 0x000fe2000000001a */
[----:B0-----:R-:W-:Y:S02]  /*28570*/  IMAD.SHL.U32 R2, R12, 0x2, RZ ;  /* 0x000000020c027824 */ /* 0x001fe400078e00ff */
[----:B----4-:R-:W-:Y:S01]  /*28580*/  @!P1 IMAD.MOV.U32 R4, RZ, RZ, R0 ;  /* 0x000000ffff049224 */ /* 0x010fe200078e0000 */
[----:B------:R-:W3:Y:S02]  /*28590*/  LDL R12, [R1+0xa1c] ;  /* 0x000a1c00010c7983 */ /* 0x000ee40000100800 */
[----:B------:R-:W-:Y:S01]  /*285a0*/  LOP3.LUT R2, R2, 0x10, RZ, 0x3c, !PT ;  /* 0x0000001002027812 */ /* 0x000fe200078e3cff */
[----:B--2---:R-:W-:-:S04]  /*285b0*/  @!P1 IMAD.MOV.U32 R5, RZ, RZ, R14 ;  /* 0x000000ffff059224 */ /* 0x004fc800078e000e */
[----:B------:R0:W-:Y:S04]  /*285c0*/  STS.U16 [R2+UR5+0x1c80], R15 ;  /* 0x001c800f02007988 */ /* 0x0001e80008000405 */
[----:B------:R-:W-:Y:S04]  /*285d0*/  STS.U16 [R2+UR5+0x1e80], R13 ;  /* 0x001e800d02007988 */ /* 0x000fe80008000405 */
[----:B------:R3:W2:Y:S04]  /*285e0*/  @!P1 LDG.E.U16 R26, desc[UR12][R4.64] ;  /* 0x0000000c041a9981 */ /* 0x0006a8000c1e1500 */
[----:B0-----:R-:W4:Y:S04]  /*285f0*/  LDL R15, [R1+0xa18] ;  /* 0x000a1800010f7983 */ /* 0x001f280000100800 */
[----:B------:R0:W-:Y:S04]  /*28600*/  STL [R1+0x1d8c], R28 ;  /* 0x001d8c1c01007387 */ /* 0x0001e80000100800 */
[----:B0-----:R-:W4:Y:S04]  /*28610*/  LDL.LU R28, [R1+0x150] ;  /* 0x00015000011c7983 */ /* 0x001f280000300800 */
[----:B------:R-:W4:Y:S04]  /*28620*/  LDL R13, [R1+0x9fc] ;  /* 0x0009fc00010d7983 */ /* 0x000f280000100800 */
[----:B------:R-:W4:Y:S04]  /*28630*/  LDL R14, [R1+0x9d8] ;  /* 0x0009d800010e7983 */ /* 0x000f280000100800 */
[----:B------:R-:W4:Y:S04]  /*28640*/  LDL R0, [R1+0x9dc] ;  /* 0x0009dc0001007983 */ /* 0x000f280000100800 */
[----:B------:R-:W4:Y:S01]  /*28650*/  LDL.LU R5, [R1+0x15c] ;  /* 0x00015c0001057983 */ /* 0x000f220000300800 */
[----:B------:R-:W-:Y:S01]  /*28660*/  PRMT R24, RZ, 0x7610, R24 ;  /* 0x00007610ff187816 */ /* 0x000fe20000000018 */
[----:B---3--:R-:W-:-:S02]  /*28670*/  @!P1 IMAD.MOV.U32 R4, RZ, RZ, R12 ;  /* 0x000000ffff049224 */ /* 0x008fc400078e000c */
[----:B--2---:R0:W-:Y:S04]  /*28680*/  STL [R1+0x1d90], R26 ;  /* 0x001d901a01007387 */ /* 0x0041e80000100800 */
[----:B0-----:R-:W2:Y:S04]  /*28690*/  LDL.LU R26, [R1+0x154] ;  /* 0x00015400011a7983 */ /* 0x001ea80000300800 */
[----:B------:R-:W3:Y:S04]  /*286a0*/  LDL R12, [R1+0x9bc] ;  /* 0x0009bc00010c7983 */ /* 0x000ee80000100800 */
[----:B----4-:R0:W-:Y:S02]  /*286b0*/  STS.U16 [R2+UR5+0x2080], R5 ;  /* 0x0020800502007988 */ /* 0x0101e40008000405 */
[----:B0-----:R-:W-:-:S02]  /*286c0*/  @!P1 IMAD.MOV.U32 R5, RZ, RZ, R15 ;  /* 0x000000ffff059224 */ /* 0x001fc400078e000f */
[----:B------:R-:W4:Y:S04]  /*286d0*/  LDL R15, [R1+0x9b8] ;  /* 0x0009b800010f7983 */ /* 0x000f280000100800 */
[----:B------:R-:W2:Y:S04]  /*286e0*/  @!P1 LDG.E.U16 R24, desc[UR12][R4.64] ;  /* 0x0000000c04189981 */ /* 0x000ea8000c1e1500 */
[----:B------:R-:W3:Y:S04]  /*286f0*/  LDL.LU R4, [R1+0x158] ;  /* 0x0001580001047983 */ /* 0x000ee80000300800 */
[----:B------:R-:W4:Y:S01]  /*28700*/  LDL R5, [R1+0x9f8] ;  /* 0x0009f80001057983 */ /* 0x000f220000100800 */
[----:B------:R-:W-:-:S03]  /*28710*/  PRMT R22, RZ, 0x7610, R22 ;  /* 0x00007610ff167816 */ /* 0x000fc60000000016 */
[----:B--2---:R0:W-:Y:S04]  /*28720*/  STL [R1+0x1d94], R24 ;  /* 0x001d941801007387 */ /* 0x0041e80000100800 */
[----:B---3--:R1:W-:Y:S04]  /*28730*/  STS.U16 [R2+UR5+0x2280], R4 ;  /* 0x0022800402007988 */ /* 0x0083e80008000405 */
[----:B0-----:R-:W2:Y:S01]  /*28740*/  LDL R24, [R1+0x998] ;  /* 0x0009980001187983 */ /* 0x001ea20000100800 */
[----:B-1----:R-:W-:-:S03]  /*28750*/  @!P1 IMAD.MOV.U32 R4, RZ, RZ, R13 ;  /* 0x000000ffff049224 */ /* 0x002fc600078e000d */
[----:B------:R-:W3:Y:S04]  /*28760*/  LDL R13, [R1+0x99c] ;  /* 0x00099c00010d7983 */ /* 0x000ee80000100800 */
[----:B----4-:R0:W4:Y:S01]  /*28770*/  @!P1 LDG.E.U16 R22, desc[UR12][R4.64] ;  /* 0x0000000c04169981 */ /* 0x010122000c1e1500 */
[----:B------:R-:W-:Y:S02]  /*28780*/  PRMT R20, RZ, 0x7610, R20 ;  /* 0x00007610ff147816 */ /* 0x000fe40000000014 */
[----:B------:R-:W-:Y:S01]  /*28790*/  PRMT R18, RZ, 0x7610, R18 ;  /* 0x00007610ff127816 */ /* 0x000fe20000000012 */
[----:B0-----:R-:W-:Y:S02]  /*287a0*/  @!P1 IMAD.MOV.U32 R4, RZ, RZ, R0 ;  /* 0x000000ffff049224 */ /* 0x001fe400078e0000 */
[----:B------:R-:W-:-:S05]  /*287b0*/  @!P1 IMAD.MOV.U32 R5, RZ, RZ, R14 ;  /* 0x000000ffff059224 */ /* 0x000fca00078e000e */
[----:B------:R0:W4:Y:S01]  /*287c0*/  @!P1 LDG.E.U16 R20, desc[UR12][R4.64] ;  /* 0x0000000c04149981 */ /* 0x000122000c1e1500 */
[----:B------:R-:W-:Y:S01]  /*287d0*/  PRMT R16, RZ, 0x7610, R16 ;  /* 0x00007610ff107816 */ /* 0x000fe20000000010 */
[----:B0-----:R-:W-:Y:S02]  /*287e0*/  @!P1 IMAD.MOV.U32 R4, RZ, RZ, R12 ;  /* 0x000000ffff049224 */ /* 0x001fe400078e000c */
[----:B------:R-:W-:-:S05]  /*287f0*/  @!P1 IMAD.MOV.U32 R5, RZ, RZ, R15 ;  /* 0x000000ffff059224 */ /* 0x000fca00078e000f */
[----:B------:R2:W4:Y:S02]  /*28800*/  @!P1 LDG.E.U16 R18, desc[UR12][R4.64] ;  /* 0x0000000c04129981 */ /* 0x000524000c1e1500 */
[----:B--2---:R-:W-:Y:S02]  /*28810*/  @!P1 IMAD.MOV.U32 R5, RZ, RZ, R24 ;  /* 0x000000ffff059224 */ /* 0x004fe400078e0018 */
[----:B---3--:R-:W-:Y:S01]  /*28820*/  @!P1 IMAD.MOV.U32 R4, RZ, RZ, R13 ;  /* 0x000000ffff049224 */ /* 0x008fe200078e000d */
[----:B----4-:R-:W-:Y:S04]  /*28830*/  STL [R1+0x1d98], R22 ;  /* 0x001d981601007387 */ /* 0x010fe80000100800 */
[----:B------:R-:W2:Y:S04]  /*28840*/  LDL R14, [R1+0x978] ;  /* 0x00097800010e7983 */ /* 0x000ea80000100800 */
[----:B------:R-:W3:Y:S04]  /*28850*/  LDL R0, [R1+0x97c] ;  /* 0x00097c0001007983 */ /* 0x000ee80000100800 */
[----:B------:R2:W4:Y:S04]  /*28860*/  @!P1 LDG.E.U16 R16, desc[UR12][R4.64] ;  /* 0x0000000c04109981 */ /* 0x000528000c1e1500 */
[----:B------:R-:W-:Y:S04]  /*28870*/  STL [R1+0x1d9c], R20 ;  /* 0x001d9c1401007387 */ /* 0x000fe80000100800 */
[----:B------:R-:W4:Y:S04]  /*28880*/  LDL R15, [R1+0x958] ;  /* 0x00095800010f7983 */ /* 0x000f280000100800 */
[----:B------:R-:W4:Y:S04]  /*28890*/  LDL R12, [R1+0x95c] ;  /* 0x00095c00010c7983 */ /* 0x000f280000100800 */
[----:B------:R-:W-:Y:S04]  /*288a0*/  STS.U16 [R2+UR5+0x2480], R26 ;  /* 0x0024801a02007988 */ /* 0x000fe80008000405 */
[----:B------:R0:W-:Y:S04]  /*288b0*/  STL [R1+0x1da0], R18 ;  /* 0x001da01201007387 */ /* 0x0001e80000100800 */
[----:B------:R-:W4:Y:S04]  /*288c0*/  LDL R13, [R1+0x93c] ;  /* 0x00093c00010d7983 */ /* 0x000f280000100800 */
[----:B------:R-:W-:Y:S04]  /*288d0*/  STS.U16 [R2+UR5+0x2680], R28 ;  /* 0x0026801c02007988 */ /* 0x000fe80008000405 */
[----:B0-----:R-:W4:Y:S04]  /*288e0*/  LDL R18, [R1+0x938] ;  /* 0x0009380001127983 */ /* 0x001f280000100800 */
[----:B------:R-:W-:Y:S04]  /*288f0*/  STS.U16 [R2+UR5+0x2880], R7 ;  /* 0x0028800702007988 */ /* 0x000fe80008000405 */
[----:B------:R0:W-:Y:S02]  /*28900*/  STS.U16 [R2+UR5+0x2a80], R3 ;  /* 0x002a800302007988 */ /* 0x0001e40008000405 */
[----:B0-----:R-:W-:Y:S01]  /*28910*/  PRMT R3, RZ, 0x7610, R3 ;  /* 0x00007610ff037816 */ /* 0x001fe20000000003 */
[----:B--2---:R-:W-:-:S02]  /*28920*/  @!P1 IMAD.MOV.U32 R5, RZ, RZ, R14 ;  /* 0x000000ffff059224 */ /* 0x004fc400078e000e */
[----:B---3--:R-:W-:Y:S01]  /*28930*/  @!P1 IMAD.MOV.U32 R4, RZ, RZ, R0 ;  /* 0x000000ffff049224 */ /* 0x008fe200078e0000 */
[----:B----4-:R-:W-:Y:S04]  /*28940*/  STL [R1+0x1da4], R16 ;  /* 0x001da41001007387 */ /* 0x010fe80000100800 */
[----:B------:R-:W2:Y:S04]  /*28950*/  LDL R14, [R1+0x918] ;  /* 0x00091800010e7983 */ /* 0x000ea80000100800 */
[----:B------:R-:W3:Y:S04]  /*28960*/  LDL R0, [R1+0x91c] ;  /* 0x00091c0001007983 */ /* 0x000ee80000100800 */
[----:B------:R0:W4:Y:S01]  /*28970*/  @!P1 LDG.E.U16 R3, desc[UR12][R4.64] ;  /* 0x0000000c04039981 */ /* 0x000122000c1e1500 */
[----:B------:R-:W-:-:S03]  /*28980*/  @!P1 IMAD.MOV.U32 R7, RZ, RZ, R15 ;  /* 0x000000ffff079224 */ /* 0x000fc600078e000f */
[----:B------:R1:W-:Y:S01]  /*28990*/  STS.U16 [R2+UR5+0x2c80], R6 ;  /* 0x002c800602007988 */ /* 0x0003e20008000405 */
[----:B0-----:R-:W-:Y:S01]  /*289a0*/  PRMT R4, RZ, 0x7610, R4 ;  /* 0x00007610ff047816 */ /* 0x001fe20000000004 */
[----:B-1----:R-:W-:Y:S01]  /*289b0*/  @!P1 IMAD.MOV.U32 R6, RZ, RZ, R12 ;  /* 0x000000ffff069224 */ /* 0x002fe200078e000c */
[----:B------:R-:W-:-:S04]  /*289c0*/  PRMT R5, RZ, 0x7610, R5 ;  /* 0x00007610ff057816 */ /* 0x000fc80000000005 */
[----:B------:R0:W4:Y:S04]  /*289d0*/  @!P1 LDG.E.U16 R4, desc[UR12][R6.64] ;  /* 0x0000000c06049981 */ /* 0x000128000c1e1500 */
[----:B------:R2:W-:Y:S01]  /*289e0*/  STS.U16 [R2+UR5+0x2e80], R9 ;  /* 0x002e800902007988 */ /* 0x0005e20008000405 */
[----:B0-----:R-:W-:Y:S02]  /*289f0*/  @!P1 IMAD.MOV.U32 R6, RZ, RZ, R13 ;  /* 0x000000ffff069224 */ /* 0x001fe400078e000d */
[----:B------:R-:W-:Y:S01]  /*28a00*/  @!P1 IMAD.MOV.U32 R7, RZ, RZ, R18 ;  /* 0x000000ffff079224 */ /* 0x000fe200078e0012 */
[----:B------:R3:W-:Y:S04]  /*28a10*/  STS.U16 [R2+UR5+0x3080], R8 ;  /* 0x0030800802007988 */ /* 0x0007e80008000405 */
[----:B------:R0:W4:Y:S02]  /*28a20*/  @!P1 LDG.E.U16 R5, desc[UR12][R6.64] ;  /* 0x0000000c06059981 */ /* 0x000124000c1e1500 */
[----:B0-----:R-:W-:Y:S01]  /*28a30*/  PRMT R6, RZ, 0x7610, R6 ;  /* 0x00007610ff067816 */ /* 0x001fe20000000006 */
[----:B--2---:R-:W-:-:S02]  /*28a40*/  @!P1 IMAD.MOV.U32 R9, RZ, RZ, R14 ;  /* 0x000000ffff099224 */ /* 0x004fc400078e000e */
[----:B---3--:R-:W-:Y:S01]  /*28a50*/  @!P1 IMAD.MOV.U32 R8, RZ, RZ, R0 ;  /* 0x000000ffff089224 */ /* 0x008fe200078e0000 */
[----:B----4-:R0:W-:Y:S04]  /*28a60*/  STL [R1+0x1da8], R3 ;  /* 0x001da80301007387 */ /* 0x0101e80000100800 */
[----:B------:R-:W2:Y:S04]  /*28a70*/  LDL R12, [R1+0x8fc] ;  /* 0x0008fc00010c7983 */ /* 0x000ea80000100800 */
[----:B------:R2:W3:Y:S04]  /*28a80*/  @!P1 LDG.E.U16 R6, desc[UR12][R8.64] ;  /* 0x0000000c08069981 */ /* 0x0004e8000c1e1500 */
[----:B------:R-:W4:Y:S04]  /*28a90*/  LDL R15, [R1+0x8f8] ;  /* 0x0008f800010f7983 */ /* 0x000f280000100800 */
[----:B------:R-:W4:Y:S04]  /*28aa0*/  LDL.LU R26, [R1+0x14c] ;  /* 0x00014c00011a7983 */ /* 0x000f280000300800 */
[----:B------:R1:W-:Y:S04]  /*28ab0*/  STL [R1+0x1dac], R4 ;  /* 0x001dac0401007387 */ /* 0x0003e80000100800 */
[----:B------:R-:W4:Y:S04]  /*28ac0*/  LDL R16, [R1+0x8d8] ;  /* 0x0008d80001107983 */ /* 0x000f280000100800 */
[----:B0-----:R-:W4:Y:S04]  /*28ad0*/  LDL R3, [R1+0x8dc] ;  /* 0x0008dc0001037983 */ /* 0x001f280000100800 */
[----:B------:R-:W4:Y:S04]  /*28ae0*/  LDL.LU R13, [R1+0x148] ;  /* 0x00014800010d7983 */ /* 0x000f280000300800 */
[----:B------:R-:W-:Y:S04]  /*28af0*/  STL [R1+0x1db0], R5 ;  /* 0x001db00501007387 */ /* 0x000fe80000100800 */
[----:B-1----:R-:W4:Y:S04]  /*28b00*/  LDL R4, [R1+0x8b8] ;  /* 0x0008b80001047983 */ /* 0x002f280000100800 */
[----:B------:R-:W4:Y:S04]  /*28b10*/  LDL R0, [R1+0x8bc] ;  /* 0x0008bc0001007983 */ /* 0x000f280000100800 */
[----:B------:R-:W4:Y:S01]  /*28b20*/  LDL.LU R14, [R1+0x144] ;  /* 0x00014400010e7983 */ /* 0x000f220000300800 */
[----:B------:R-:W-:Y:S01]  /*28b30*/  PRMT R7, RZ, 0x7610, R7 ;  /* 0x00007610ff077816 */ /* 0x000fe20000000007 */
[----:B--2---:R-:W-:-:S02]  /*28b40*/  @!P1 IMAD.MOV.U32 R8, RZ, RZ, R12 ;  /* 0x000000ffff089224 */ /* 0x004fc400078e000c */
[----:B---3--:R0:W-:Y:S04]  /*28b50*/  STL [R1+0x1db4], R6 ;  /* 0x001db40601007387 */ /* 0x0081e80000100800 */
[----:B------:R-:W2:Y:S04]  /*28b60*/  LDL R12, [R1+0x898] ;  /* 0x00089800010c7983 */ /* 0x000ea80000100800 */
[----:B0-----:R-:W3:Y:S01]  /*28b70*/  LDL R6, [R1+0x89c] ;  /* 0x00089c0001067983 */ /* 0x001ee20000100800 */
[----:B----4-:R-:W-:-:S03]  /*28b80*/  @!P1 IMAD.MOV.U32 R9, RZ, RZ, R15 ;  /* 0x000000ffff099224 */ /* 0x010fc600078e000f */
[----:B------:R0:W-:Y:S04]  /*28b90*/  STS.U16 [R2+UR5+0x3280], R11 ;  /* 0x0032800b02007988 */ /* 0x0001e80008000405 */
[----:B------:R1:W4:Y:S04]  /*28ba0*/  @!P1 LDG.E.U16 R7, desc[UR12][R8.64] ;  /* 0x0000000c08079981 */ /* 0x000328000c1e1500 */
[----:B------:R1:W-:Y:S01]  /*28bb0*/  STS.U16 [R2+UR5+0x3480], R10 ;  /* 0x0034800a02007988 */ /* 0x0003e20008000405 */
[----:B0-----:R-:W-:-:S03]  /*28bc0*/  @!P1 IMAD.MOV.U32 R11, RZ, RZ, R16 ;  /* 0x000000ffff0b9224 */ /* 0x001fc600078e0010 */
[----:B------:R-:W4:Y:S01]  /*28bd0*/  LDL.LU R15, [R1+0x140] ;  /* 0x00014000010f7983 */ /* 0x000f220000300800 */
[----:B-1----:R-:W-:Y:S01]  /*28be0*/  PRMT R8, RZ, 0x7610, R8 ;  /* 0x00007610ff087816 */ /* 0x002fe20000000008 */
[----:B------:R-:W-:Y:S01]  /*28bf0*/  @!P1 IMAD.MOV.U32 R10, RZ, RZ, R3 ;  /* 0x000000ffff0a9224 */ /* 0x000fe200078e0003 */
[----:B------:R-:W-:-:S04]  /*28c00*/  PRMT R9, RZ, 0x7610, R9 ;  /* 0x00007610ff097816 */ /* 0x000fc80000000009 */
[----:B------:R0:W4:Y:S04]  /*28c10*/  @!P1 LDG.E.U16 R8, desc[UR12][R10.64] ;  /* 0x0000000c0a089981 */ /* 0x000128000c1e1500 */
[----:B------:R-:W-:Y:S01]  /*28c20*/  STS.U16 [R2+UR5+0x3680], R26 ;  /* 0x0036801a02007988 */ /* 0x000fe20008000405 */
[----:B0-----:R-:W-:Y:S02]  /*28c30*/  @!P1 IMAD.MOV.U32 R10, RZ, RZ, R0 ;  /* 0x000000ffff0a9224 */ /* 0x001fe400078e0000 */
[----:B------:R-:W-:Y:S01]  /*28c40*/  @!P1 IMAD.MOV.U32 R11, RZ, RZ, R4 ;  /* 0x000000ffff0b9224 */ /* 0x000fe200078e0004 */
[----:B------:R2:W-:Y:S04]  /*28c50*/  STS.U16 [R2+UR5+0x3880], R13 ;  /* 0x0038800d02007988 */ /* 0x0005e80008000405 */
[----:B------:R0:W4:Y:S02]  /*28c60*/  @!P1 LDG.E.U16 R9, desc[UR12][R10.64] ;  /* 0x0000000c0a099981 */ /* 0x000124000c1e1500 */
[----:B0-----:R-:W-:Y:S01]  /*28c70*/  PRMT R10, RZ, 0x7610, R10 ;  /* 0x00007610ff0a7816 */ /* 0x001fe2000000000a */
[----:B--2---:R-:W-:-:S02]  /*28c80*/  @!P1 IMAD.MOV.U32 R13, RZ, RZ, R12 ;  /* 0x000000ffff0d9224 */ /* 0x004fc400078e000c */
[----:B---3--:R-:W-:-:S05]  /*28c90*/  @!P1 IMAD.MOV.U32 R12, RZ, RZ, R6 ;  /* 0x000000ffff0c9224 */ /* 0x008fca00078e0006 */
[----:B------:R-:W2:Y:S04]  /*28ca0*/  @!P1 LDG.E.U16 R10, desc[UR12][R12.64] ;  /* 0x0000000c0c0a9981 */ /* 0x000ea8000c1e1500 */
[----:B----4-:R0:W-:Y:S04]  /*28cb0*/  STL [R1+0x1db8], R7 ;  /* 0x001db80701007387 */ /* 0x0101e80000100800 */
[----:B------:R-:W3:Y:S04]  /*28cc0*/  LDL R5, [R1+0x878] ;  /* 0x0008780001057983 */ /* 0x000ee80000100800 */
[----:B------:R-:W4:Y:S04]  /*28cd0*/  LDL R3, [R1+0x87c] ;  /* 0x00087c0001037983 */ /* 0x000f280000100800 */
[----:B------:R-:W4:Y:S04]  /*28ce0*/  LDL.LU R28, [R1+0x13c] ;  /* 0x00013c00011c7983 */ /* 0x000f280000300800 */
[----:B------:R-:W-:Y:S04]  /*28cf0*/  STL [R1+0x1dbc], R8 ;  /* 0x001dbc0801007387 */ /* 0x000fe80000100800 */
[----:B------:R-:W4:Y:S04]  /*28d00*/  LDL R4, [R1+0x858] ;  /* 0x0008580001047983 */ /* 0x000f280000100800 */
[----:B------:R-:W4:Y:S04]  /*28d10*/  LDL R0, [R1+0x85c] ;  /* 0x00085c0001007983 */ /* 0x000f280000100800 */
[----:B------:R-:W4:Y:S04]  /*28d20*/  LDL.LU R20, [R1+0x138] ;  /* 0x0001380001147983 */ /* 0x000f280000300800 */
[----:B------:R-:W-:Y:S04]  /*28d30*/  STL [R1+0x1dc0], R9 ;  /* 0x001dc00901007387 */ /* 0x000fe80000100800 */
[----:B------:R-:W4:Y:S01]  /*28d40*/  LDL.LU R22, [R1+0x134] ;  /* 0x0001340001167983 */ /* 0x000f220000300800 */
[----:B------:R-:W-:-:S03]  /*28d50*/  PRMT R11, RZ, 0x7610, R11 ;  /* 0x00007610ff0b7816 */ /* 0x000fc6000000000b */
[----:B--2---:R-:W-:Y:S04]  /*28d60*/  STL [R1+0x1dc4], R10 ;  /* 0x001dc40a01007387 */ /* 0x004fe80000100800 */
[----:B0-----:R-:W2:Y:S04]  /*28d70*/  LDL R7, [R1+0x838] ;  /* 0x0008380001077983 */ /* 0x001ea80000100800 */
[----:B------:R-:W2:Y:S01]  /*28d80*/  LDL R6, [R1+0x83c] ;  /* 0x00083c0001067983 */ /* 0x000ea20000100800 */
[----:B---3--:R-:W-:Y:S02]  /*28d90*/  @!P1 IMAD.MOV.U32 R13, RZ, RZ, R5 ;  /* 0x000000ffff0d9224 */ /* 0x008fe400078e0005 */
[----:B----4-:R-:W-:Y:S01]  /*28da0*/  @!P1 IMAD.MOV.U32 R12, RZ, RZ, R3 ;  /* 0x000000ffff0c9224 */ /* 0x010fe200078e0003 */
[----:B------:R-:W3:Y:S04]  /*28db0*/  LDL R5, [R1+0x818] ;  /* 0x0008180001057983 */ /* 0x000ee80000100800 */
[----:B------:R-:W4:Y:S04]  /*28dc0*/  LDL R3, [R1+0x81c] ;  /* 0x00081c0001037983 */ /* 0x000f280000100800 */
[----:B------:R0:W3:Y:S04]  /*28dd0*/  @!P1 LDG.E.U16 R11, desc[UR12][R12.64] ;  /* 0x0000000c0c0b9981 */ /* 0x0000e8000c1e1500 */
[----:B------:R1:W-:Y:S04]  /*28de0*/  STS.U16 [R2+UR5+0x3a80], R14 ;  /* 0x003a800e02007988 */ /* 0x0003e80008000405 */
[----:B------:R1:W-:Y:S01]  /*28df0*/  STS.U16 [R2+UR5+0x3c80], R15 ;  /* 0x003c800f02007988 */ /* 0x0003e20008000405 */
[----:B0-----:R-:W-:Y:S01]  /*28e00*/  PRMT R12, RZ, 0x7610, R12 ;  /* 0x00007610ff0c7816 */ /* 0x001fe2000000000c */
[----:B-1----:R-:W-:-:S02]  /*28e10*/  @!P1 IMAD.MOV.U32 R14, RZ, RZ, R0 ;  /* 0x000000ffff0e9224 */ /* 0x002fc400078e0000 */
[----:B------:R-:W-:Y:S01]  /*28e20*/  @!P1 IMAD.MOV.U32 R15, RZ, RZ, R4 ;  /* 0x000000ffff0f9224 */ /* 0x000fe200078e0004 */
[----:B------:R-:W-:-:S04]  /*28e30*/  PRMT R13, RZ, 0x7610, R13 ;  /* 0x00007610ff0d7816 */ /* 0x000fc8000000000d */
[----:B------:R2:W3:Y:S01]  /*28e40*/  @!P1 LDG.E.U16 R12, desc[UR12][R14.64] ;  /* 0x0000000c0e0c9981 */ /* 0x0004e2000c1e1500 */
[----:B------:R-:W-:Y:S01]  /*28e50*/  PRMT R17, RZ, 0x7610, R17 ;  /* 0x00007610ff117816 */ /* 0x000fe20000000011 */
[----:B--2---:R-:W-:Y:S02]  /*28e60*/  @!P1 IMAD.MOV.U32 R15, RZ, RZ, R7 ;  /* 0x000000ffff0f9224 */ /* 0x004fe400078e0007 */
[----:B------:R-:W-:-:S05]  /*28e70*/  @!P1 IMAD.MOV.U32 R14, RZ, RZ, R6 ;  /* 0x000000ffff0e9224 */ /* 0x000fca00078e0006 */
[----:B------:R4:W2:Y:S02]  /*28e80*/  @!P1 LDG.E.U16 R13, desc[UR12][R14.64] ;  /* 0x0000000c0e0d9981 */ /* 0x0008a4000c1e1500 */
[----:B----4-:R-:W-:Y:S02]  /*28e90*/  @!P1 IMAD.MOV.U32 R14, RZ, RZ, R3 ;  /* 0x000000ffff0e9224 */ /* 0x010fe400078e0003 */
[----:B---3--:R-:W-:Y:S01]  /*28ea0*/  @!P1 IMAD.MOV.U32 R15, RZ, RZ, R5 ;  /* 0x000000ffff0f9224 */ /* 0x008fe200078e0005 */
[----:B------:R-:W-:Y:S04]  /*28eb0*/  STL [R1+0x1dc8], R11 ;  /* 0x001dc80b01007387 */ /* 0x000fe80000100800 */
[----:B------:R-:W3:Y:S04]  /*28ec0*/  @!P1 LDG.E.U16 R17, desc[UR12][R14.64] ;  /* 0x0000000c0e119981 */ /* 0x000ee8000c1e1500 */
[----:B------:R-:W4:Y:S04]  /*28ed0*/  LDL.LU R24, [R1+0x130] ;  /* 0x0001300001187983 */ /* 0x000f280000300800 */
[----:B------:R-:W4:Y:S04]  /*28ee0*/  LDL R4, [R1+0x7f8] ;  /* 0x0007f80001047983 */ /* 0x000f280000100800 */
[----:B------:R-:W4:Y:S04]  /*28ef0*/  LDL R0, [R1+0x7fc] ;  /* 0x0007fc0001007983 */ /* 0x000f280000100800 */
[----:B------:R-:W4:Y:S04]  /*28f00*/  LDL.LU R26, [R1+0x12c] ;  /* 0x00012c00011a7983 */ /* 0x000f280000300800 */
[----:B------:R-:W-:Y:S04]  /*28f10*/  STL [R1+0x1dcc], R12 ;  /* 0x001dcc0c01007387 */ /* 0x000fe80000100800 */
[----:B------:R0:W-:Y:S04]  /*28f20*/  STS.U16 [R2+UR5+0x3e80], R28 ;  /* 0x003e801c02007988 */ /* 0x0001e80008000405 */
[----:B0-----:R-:W4:Y:S01]  /*28f30*/  LDL.LU R28, [R1+0x128] ;  /* 0x00012800011c7983 */ /* 0x001f220000300800 */
[----:B------:R-:W-:-:S03]  /*28f40*/  PRMT R19, RZ, 0x7610, R19 ;  /* 0x00007610ff137816 */ /* 0x000fc60000000013 */
[----:B--2---:R-:W-:Y:S04]  /*28f50*/  STL [R1+0x1dd0], R13 ;  /* 0x001dd00d01007387 */ /* 0x004fe80000100800 */
[----:B------:R-:W2:Y:S04]  /*28f60*/  LDL R10, [R1+0x7d8] ;  /* 0x0007d800010a7983 */ /* 0x000ea80000100800 */
[----:B------:R-:W2:Y:S04]  /*28f70*/  LDL R3, [R1+0x7dc] ;  /* 0x0007dc0001037983 */ /* 0x000ea80000100800 */
[----:B------:R-:W2:Y:S04]  /*28f80*/  LDL R9, [R1+0x7b8] ;  /* 0x0007b80001097983 */ /* 0x000ea80000100800 */
[----:B------:R-:W2:Y:S04]  /*28f90*/  LDL R8, [R1+0x7bc] ;  /* 0x0007bc0001087983 */ /* 0x000ea80000100800 */
[----:B---3--:R-:W-:Y:S04]  /*28fa0*/  STL [R1+0x1dd4], R17 ;  /* 0x001dd41101007387 */ /* 0x008fe80000100800 */
[----:B------:R-:W3:Y:S04]  /*28fb0*/  LDL R7, [R1+0x798] ;  /* 0x0007980001077983 */ /* 0x000ee80000100800 */
[----:B------:R-:W3:Y:S01]  /*28fc0*/  LDL R6, [R1+0x79c] ;  /* 0x00079c0001067983 */ /* 0x000ee20000100800 */
[----:B----4-:R-:W-:-:S03]  /*28fd0*/  @!P1 IMAD.MOV.U32 R15, RZ, RZ, R4 ;  /* 0x000000ffff0f9224 */ /* 0x010fc600078e0004 */
[----:B------:R-:W4:Y:S04]  /*28fe0*/  LDL R5, [R1+0x778] ;  /* 0x0007780001057983 */ /* 0x000f280000100800 */
[----:B------:R-:W4:Y:S01]  /*28ff0*/  LDL R4, [R1+0x77c] ;  /* 0x00077c0001047983 */ /* 0x000f220000100800 */
[----:B------:R-:W-:Y:S01]  /*29000*/  @!P1 IMAD.MOV.U32 R14, RZ, RZ, R0 ;  /* 0x000000ffff0e9224 */ /* 0x000fe200078e0000 */
[----:B------:R-:W-:Y:S02]  /*29010*/  PRMT R21, RZ, 0x7610, R21 ;  /* 0x00007610ff157816 */ /* 0x000fe40000000015 */
[----:B------:R-:W-:Y:S01]  /*29020*/  PRMT R23, RZ, 0x7610, R23 ;  /* 0x00007610ff177816 */ /* 0x000fe20000000017 */
[----:B------:R-:W-:Y:S04]  /*29030*/  STS.U16 [R2+UR5+0x4080], R20 ;  /* 0x0040801402007988 */ /* 0x000fe80008000405 */
[----:B------:R2:W4:Y:S01]  /*29040*/  @!P1 LDG.E.U16 R19, desc[UR12][R14.64] ;  /* 0x0000000c0e139981 */ /* 0x000522000c1e1500 */
[----:B------:R-:W-:-:S03]  /*29050*/  PRMT R25, RZ, 0x7610, R25 ;  /* 0x00007610ff197816 */ /* 0x000fc60000000019 */
[----:B------:R-:W-:Y:S04]  /*29060*/  STS.U16 [R2+UR5+0x4280], R22 ;  /* 0x0042801602007988 */ /* 0x000fe80008000405 */
[----:B------:R-:W-:Y:S04]  /*29070*/  STS.U16 [R2+UR5+0x4480], R24 ;  /* 0x0044801802007988 */ /* 0x000fe80008000405 */
[----:B------:R-:W-:Y:S04]  /*29080*/  STS.U16 [R2+UR5+0x4680], R26 ;  /* 0x0046801a02007988 */ /* 0x000fe80008000405 */
[----:B------:R-:W-:Y:S04]  /*29090*/  STS.U16 [R2+UR5+0x4880], R28 ;  /* 0x0048801c02007988 */ /* 0x000fe80008000405 */
[----:B------:R0:W-:Y:S04]  /*290a0*/  STS.U16 [R2+UR5+0x4a80], R27 ;  /* 0x004a801b02007988 */ /* 0x0001e80008000405 */
[----:B------:R-:W4:Y:S01]  /*290b0*/  LDL R0, [R1+0x75c] ;  /* 0x00075c0001007983 */ /* 0x000f220000100800 */
[----:B0-----:R-:W-:Y:S01]  /*290c0*/  PRMT R27, RZ, 0x7610, R27 ;  /* 0x00007610ff1b7816 */ /* 0x001fe2000000001b */
[----:B--2---:R-:W-:-:S02]  /*290d0*/  @!P1 IMAD.MOV.U32 R15, RZ, RZ, R10 ;  /* 0x000000ffff0f9224 */ /* 0x004fc400078e000a */
[----:B------:R-:W-:-:S05]  /*290e0*/  @!P1 IMAD.MOV.U32 R14, RZ, RZ, R3 ;  /* 0x000000ffff0e9224 */ /* 0x000fca00078e0003 */
[----:B------:R0:W2:Y:S02]  /*290f0*/  @!P1 LDG.E.U16 R21, desc[UR12][R14.64] ;  /* 0x0000000c0e159981 */ /* 0x0000a4000c1e1500 */
[----:B0-----:R-:W-:Y:S02]  /*29100*/  @!P1 IMAD.MOV.U32 R14, RZ, RZ, R8 ;  /* 0x000000ffff0e9224 */ /* 0x001fe400078e0008 */
[----:B------:R-:W-:-:S05]  /*29110*/  @!P1 IMAD.MOV.U32 R15, RZ, RZ, R9 ;  /* 0x000000ffff0f9224 */ /* 0x000fca00078e0009 */
[----:B------:R3:W2:Y:S02]  /*29120*/  @!P1 LDG.E.U16 R23, desc[UR12][R14.64] ;  /* 0x0000000c0e179981 */ /* 0x0006a4000c1e1500 */
[----:B---3--:R-:W-:Y:S02]  /*29130*/  @!P1 IMAD.MOV.U32 R14, RZ, RZ, R6 ;  /* 0x000000ffff0e9224 */ /* 0x008fe400078e0006 */
[----:B------:R-:W-:-:S05]  /*29140*/  @!P1 IMAD.MOV.U32 R15, RZ, RZ, R7 ;  /* 0x000000ffff0f9224 */ /* 0x000fca00078e0007 */
[----:B------:R4:W3:Y:S02]  /*29150*/  @!P1 LDG.E.U16 R25, desc[UR12][R14.64] ;  /* 0x0000000c0e199981 */ /* 0x0008e4000c1e1500 */
[----:B----4-:R-:W-:Y:S02]  /*29160*/  @!P1 IMAD.MOV.U32 R14, RZ, RZ, R4 ;  /* 0x000000ffff0e9224 */ /* 0x010fe400078e0004 */
[----:B------:R-:W-:-:S05]  /*29170*/  @!P1 IMAD.MOV.U32 R15, RZ, RZ, R5 ;  /* 0x000000ffff0f9224 */ /* 0x000fca00078e0005 */
[----:B------:R0:W4:Y:S04]  /*29180*/  @!P1 LDG.E.U16 R27, desc[UR12][R14.64] ;  /* 0x0000000c0e1b9981 */ /* 0x000128000c1e1500 */
[----:B------:R-:W-:Y:S04]  /*29190*/  STL [R1+0x1dd8], R19 ;  /* 0x001dd81301007387 */ /* 0x000fe80000100800 */
[----:B------:R-:W4:Y:S01]  /*291a0*/  LDL R3, [R1+0x758] ;  /* 0x0007580001037983 */ /* 0x000f220000100800 */
[----:B0-----:R-:W-:-:S03]  /*291b0*/  @!P1 IMAD.MOV.U32 R14, RZ, RZ, R0 ;  /* 0x000000ffff0e9224 */ /* 0x001fc600078e0000 */
[----:B------:R0:W-:Y:S02]  /*291c0*/  STS.U16 [R2+UR5+0x4c80], R29 ;  /* 0x004c801d02007988 */ /* 0x0001e40008000405 */
[----:B0-----:R-:W-:Y:S02]  /*291d0*/  PRMT R29, RZ, 0x7610, R29 ;  /* 0x00007610ff1d7816 */ /* 0x001fe4000000001d */
[----:B--2---:R-:W-:Y:S04]  /*291e0*/  STL [R1+0x1ddc], R21 ;  /* 0x001ddc1501007387 */ /* 0x004fe80000100800 */
[----:B------:R0:W-:Y:S04]  /*291f0*/  STL [R1+0x1de0], R23 ;  /* 0x001de01701007387 */ /* 0x0001e80000100800 */
[----:B---3--:R-:W-:Y:S04]  /*29200*/  STL [R1+0x1de4], R25 ;  /* 0x001de41901007387 */ /* 0x008fe80000100800 */
[----:B----4-:R-:W-:Y:S04]  /*29210*/  STL [R1+0x1de8], R27 ;  /* 0x001de81b01007387 */ /* 0x010fe80000100800 */
[----:B0-----:R-:W2:Y:S04]  /*29220*/  LDL.LU R23, [R1+0x124] ;  /* 0x0001240001177983 */ /* 0x001ea80000300800 */
[----:B------:R-:W3:Y:S04]  /*29230*/  LDL.LU R21, [R1+0x114] ;  /* 0x0001140001157983 */ /* 0x000ee80000300800 */
[----:B------:R-:W4:Y:S04]  /*29240*/  LDL.LU R19, [R1+0x104] ;  /* 0x0001040001137983 */ /* 0x000f280000300800 */
[----:B------:R-:W4:Y:S04]  /*29250*/  LDL.LU R17, [R1+0xf4] ;  /* 0x0000f40001117983 */ /* 0x000f280000300800 */
[----:B------:R-:W4:Y:S04]  /*29260*/  LDL.LU R13, [R1+0xe4] ;  /* 0x0000e400010d7983 */ /* 0x000f280000300800 */
[----:B------:R-:W4:Y:S04]  /*29270*/  LDL.LU R12, [R1+0xd8] ;  /* 0x0000d800010c7983 */ /* 0x000f280000300800 */
[----:B------:R-:W4:Y:S04]  /*29280*/  LDL.LU R11, [R1+0xc8] ;  /* 0x0000c800010b7983 */ /* 0x000f280000300800 */
[----:B------:R-:W4:Y:S01]  /*29290*/  LDL.LU R10, [R1+0xbc] ;  /* 0x0000bc00010a7983 */ /* 0x000f220000300800 */
[----:B------:R-:W-:-:S03]  /*292a0*/  @!P1 IMAD.MOV.U32 R15, RZ, RZ, R3 ;  /* 0x000000ffff0f9224 */ /* 0x000fc600078e0003 */
        /* <DEDUP_REMOVED lines=9> */
[----:B------:R-:W4:Y:S04]  /*29340*/  @!P1 LDG.E.U16 R29, desc[UR12][R14.64] ;  /* 0x0000000c0e1d9981 */ /* 0x000f28000c1e1500 */
[----:B------:R-:W4:Y:S04]  /*29350*/  LDL.LU R20, [R1+0x94] ;  /* 0x0000940001147983 */ /* 0x000f280000300800 */
[----:B------:R-:W4:Y:S04]  /*29360*/  LDL.LU R22, [R1+0x90] ;  /* 0x0000900001167983 */ /* 0x000f280000300800 */
[----:B------:R-:W4:Y:S04]  /*29370*/  LDL.LU R24, [R1+0x8c] ;  /* 0x00008c0001187983 */ /* 0x000f280000300800 */
[----:B------:R-:W4:Y:S04]  /*29380*/  LDL.LU R26, [R1+0x88] ;  /* 0x00008800011a7983 */ /* 0x000f280000300800 */
[----:B------:R-:W4:Y:S04]  /*29390*/  LDL.LU R28, [R1+0x84] ;  /* 0x00008400011c7983 */ /* 0x000f280000300800 */
[----:B------:R-:W4:Y:S04]  /*293a0*/  LDL.LU R0, [R1+0x80] ;  /* 0x0000800001007983 */ /* 0x000f280000300800 */
[----:B--2---:R-:W-:Y:S04]  /*293b0*/  STS.U16 [R2+UR5+0x4e80], R23 ;  /* 0x004e801702007988 */ /* 0x004fe80008000405 */
[----:B---3--:R-:W-:Y:S04]  /*293c0*/  STS.U16 [R2+UR5+0x5080], R21 ;  /* 0x0050801502007988 */ /* 0x008fe80008000405 */
[----:B----4-:R-:W-:Y:S04]  /*293d0*/  STS.U16 [R2+UR5+0x5280], R19 ;  /* 0x0052801302007988 */ /* 0x010fe80008000405 */
[----:B------:R-:W-:Y:S04]  /*293e0*/  STS.U16 [R2+UR5+0x5480], R17 ;  /* 0x0054801102007988 */ /* 0x000fe80008000405 */
        /* <DEDUP_REMOVED lines=13> */
[----:B------:R-:W-:Y:S04]  /*294c0*/  STL [R1+0x1dec], R29 ;  /* 0x001dec1d01007387 */ /* 0x000fe80000100800 */
[----:B------:R-:W-:Y:S04]  /*294d0*/  STL [R1+0x1d70], R14 ;  /* 0x001d700e01007387 */ /* 0x000fe80000100800 */
[----:B------:R-:W-:Y:S04]  /*294e0*/  STS.U16 [R2+UR5+0x7080], R20 ;  /* 0x0070801402007988 */ /* 0x000fe80008000405 */
        /* <DEDUP_REMOVED lines=9> */
[----:B------:R0:W-:Y:S04]  /*29580*/  STS.U16 [R2+UR5+0x7a80], R0 ;  /* 0x007a800002007988 */ /* 0x0001e80008000405 */
[----:B0-----:R-:W2:Y:S04]  /*29590*/  LDL.LU R0, [R1+0x7c] ;  /* 0x00007c0001007983 */ /* 0x001ea80000300800 */
[----:B------:R-:W3:Y:S01]  /*295a0*/  LDL.LU R15, [R1+0x70] ;  /* 0x00007000010f7983 */ /* 0x000ee20000300800 */
[----:B------:R-:W0:Y:S03]  /*295b0*/  S2R R2, SR_TID.X ;  /* 0x0000000000027919 */ /* 0x000e260000002100 */
[----:B---3--:R1:W-:Y:S04]  /*295c0*/  STL [R1+0x1df8], R15 ;  /* 0x001df80f01007387 */ /* 0x0083e80000100800 */
[----:B-1----:R-:W3:Y:S01]  /*295d0*/  LDL.LU R15, [R1+0x74] ;  /* 0x00007400010f7983 */ /* 0x002ee20000300800 */
[----:B0-----:R-:W-:-:S03]  /*295e0*/  LOP3.LUT R2, R2, 0x3f, RZ, 0xc0, !PT ;  /* 0x0000003f02027812 */ /* 0x001fc600078ec0ff */
[----:B---3--:R0:W-:Y:S04]  /*295f0*/  STL [R1+0x1e00], R15 ;  /* 0x001e000f01007387 */ /* 0x0081e80000100800 */
        /* <DEDUP_REMOVED lines=13> */
[----:B0-----:R-:W-:-:S03]  /*296d0*/  IMAD.SHL.U32 R15, R2, 0x2, RZ ;  /* 0x00000002020f7824 */ /* 0x001fc600078e00ff */
[----:B------:R-:W4:Y:S04]  /*296e0*/  LDL.LU R8, [R1+0x38] ;  /* 0x0000380001087983 */ /* 0x000f280000300800 */
[----:B------:R-:W4:Y:S04]  /*296f0*/  LDL.LU R7, [R1+0x34] ;  /* 0x0000340001077983 */ /* 0x000f280000300800 */
[----:B------:R-:W4:Y:S04]  /*29700*/  LDL.LU R6, [R1+0x30] ;  /* 0x0000300001067983 */ /* 0x000f280000300800 */
[----:B------:R-:W4:Y:S04]  /*29710*/  LDL.LU R5, [R1+0x2c] ;  /* 0x00002c0001057983 */ /* 0x000f280000300800 */
[----:B------:R-:W4:Y:S01]  /*29720*/  LDL.LU R4, [R1+0x28] ;  /* 0x0000280001047983 */ /* 0x000f220000300800 */
[----:B------:R-:W-:-:S03]  /*29730*/  LOP3.LUT R15, R15, 0x10, RZ, 0x3c, !PT ;  /* 0x000000100f0f7812 */ /* 0x000fc600078e3cff */
        /* <DEDUP_REMOVED lines=9> */
[----:B--2---:R0:W-:Y:S04]  /*297d0*/  STS.U16 [R15+UR5+0x7c80], R0 ;  /* 0x007c80000f007988 */ /* 0x0041e80008000405 */
[----:B0-----:R-:W2:Y:S04]  /*297e0*/  LDL.LU R0, [R1+0x1e04] ;  /* 0x001e040001007983 */ /* 0x001ea80000300800 */
[----:B--2---:R0:W-:Y:S04]  /*297f0*/  STS.U16 [R15+UR5+0x7e80], R0 ;  /* 0x007e80000f007988 */ /* 0x0041e80008000405 */
[----:B0-----:R-:W2:Y:S04]  /*29800*/  LDL.LU R15, [R1+0x1e00] ;  /* 0x001e0000010f7983 */ /* 0x001ea80000300800 */
[----:B------:R-:W2:Y:S04]  /*29810*/  LDL.LU R0, [R1+0x1dfc] ;  /* 0x001dfc0001007983 */ /* 0x000ea80000300800 */
[----:B--2---:R0:W-:Y:S04]  /*29820*/  STS.U16 [R0+UR5+0x100], R15 ;  /* 0x0001000f00007988 */ /* 0x0041e80008000405 */
[----:B0-----:R-:W2:Y:S04]  /*29830*/  LDL.LU R15, [R1+0x1df8] ;  /* 0x001df800010f7983 */ /* 0x001ea80000300800 */
[----:B--2---:R0:W-:Y:S04]  /*29840*/  STS.U16 [R0+UR5+0x300], R15 ;  /* 0x0003000f00007988 */ /* 0x0041e80008000405 */
[----:B---3--:R1:W-:Y:S04]  /*29850*/  STS.U16 [R0+UR5+0x500], R14 ;  /* 0x0005000e00007988 */ /* 0x0083e80008000405 */
[----:B----4-:R2:W-:Y:S04]  /*29860*/  STS.U16 [R0+UR5+0x700], R29 ;  /* 0x0007001d00007988 */ /* 0x0105e80008000405 */
[----:B0-----:R-:W3:Y:S04]  /*29870*/  LDL.LU R15, [R1+0x1df4] ;  /* 0x001df400010f7983 */ /* 0x001ee80000300800 */
[----:B-1----:R-:W4:Y:S04]  /*29880*/  LDL.LU R14, [R1+0x1df0] ;  /* 0x001df000010e7983 */ /* 0x002f280000300800 */
[----:B--2---:R-:W2:Y:S04]  /*29890*/  LDL.LU R29, [R1+0x1dec] ;  /* 0x001dec00011d7983 */ /* 0x004ea80000300800 */
[----:B------:R0:W-:Y:S04]  /*298a0*/  STS.U16 [R0+UR5+0x900], R27 ;  /* 0x0009001b00007988 */ /* 0x0001e80008000405 */
[----:B------:R1:W-:Y:S04]  /*298b0*/  STS.U16 [R0+UR5+0xb00], R25 ;  /* 0x000b001900007988 */ /* 0x0003e80008000405 */
[----:B------:R1:W-:Y:S04]  /*298c0*/  STS.U16 [R0+UR5+0xd00], R23 ;  /* 0x000d001700007988 */ /* 0x0003e80008000405 */
[----:B0-----:R-:W4:Y:S04]  /*298d0*/  LDL.LU R27, [R1+0x1de8] ;  /* 0x001de800011b7983 */ /* 0x001f280000300800 */
[----:B-1----:R-:W2:Y:S04]  /*298e0*/  LDL.LU R25, [R1+0x1de4] ;  /* 0x001de40001197983 */ /* 0x002ea80000300800 */
[----:B------:R-:W4:Y:S04]  /*298f0*/  LDL.LU R23, [R1+0x1de0] ;  /* 0x001de00001177983 */ /* 0x000f280000300800 */
[----:B------:R0:W-:Y:S04]  /*29900*/  STS.U16 [R0+UR5+0xf00], R21 ;  /* 0x000f001500007988 */ /* 0x0001e80008000405 */
[----:B------:R1:W-:Y:S04]  /*29910*/  STS.U16 [R0+UR5+0x1100], R19 ;  /* 0x0011001300007988 */ /* 0x0003e80008000405 */
[----:B------:R1:W-:Y:S04]  /*29920*/  STS.U16 [R0+UR5+0x1300], R17 ;  /* 0x0013001100007988 */ /* 0x0003e80008000405 */
[----:B0-----:R-:W2:Y:S04]  /*29930*/  LDL.LU R21, [R1+0x1ddc] ;  /* 0x001ddc0001157983 */ /* 0x001ea80000300800 */
[----:B-1----:R-:W4:Y:S04]  /*29940*/  LDL.LU R19, [R1+0x1dd8] ;  /* 0x001dd80001137983 */ /* 0x002f280000300800 */
[----:B------:R-:W2:Y:S04]  /*29950*/  LDL.LU R17, [R1+0x1dd4] ;  /* 0x001dd40001117983 */ /* 0x000ea80000300800 */
        /* <DEDUP_REMOVED lines=17> */
[----:B------:R-:W3:Y:S04]  /*29a70*/  LDL.LU R5, [R1+0x1db0] ;  /* 0x001db00001057983 */ /* 0x000ee80000300800 */
        /* <DEDUP_REMOVED lines=19> */
[----:B0-----:R-:W4:Y:S04]  /*29bb0*/  LDL.LU R2, [R1+0x1d88] ;  /* 0x001d880001027983 */ /* 0x001f280000300800 */
[----:B----4-:R0:W-:Y:S04]  /*29bc0*/  STS.U16 [R0+UR5+0x3b00], R2 ;  /* 0x003b000200007988 */ /* 0x0101e80008000405 */
[----:B---3--:R-:W-:Y:S04]  /*29bd0*/  STS.U16 [R0+UR5+0x3d00], R28 ;  /* 0x003d001c00007988 */ /* 0x008fe80008000405 */
[----:B--2---:R-:W-:Y:S04]  /*29be0*/  STS.U16 [R0+UR5+0x3f00], R26 ;  /* 0x003f001a00007988 */ /* 0x004fe80008000405 */
[----:B------:R-:W-:Y:S04]  /*29bf0*/  STS.U16 [R0+UR5+0x4100], R24 ;  /* 0x0041001800007988 */ /* 0x000fe80008000405 */
[----:B------:R-:W-:Y:S04]  /*29c00*/  STS.U16 [R0+UR5+0x4300], R22 ;  /* 0x0043001600007988 */ /* 0x000fe80008000405 */
[----:B------:R-:W-:Y:S04]  /*29c10*/  STS.U16 [R0+UR5+0x4500], R20 ;  /* 0x0045001400007988 */ /* 0x000fe80008000405 */
[----:B------:R-:W-:Y:S04]  /*29c20*/  STS.U16 [R0+UR5+0x4700], R18 ;  /* 0x0047001200007988 */ /* 0x000fe80008000405 */
[----:B------:R-:W-:Y:S04]  /*29c30*/  STS.U16 [R0+UR5+0x4900], R16 ;  /* 0x0049001000007988 */ /* 0x000fe80008000405 */
[----:B------:R-:W-:Y:S04]  /*29c40*/  STS.U16 [R0+UR5+0x4b00], R3 ;  /* 0x004b000300007988 */ /* 0x000fe80008000405 */
[----:B------:R1:W-:Y:S04]  /*29c50*/  STS.U16 [R0+UR5+0x4d00], R4 ;  /* 0x004d000400007988 */ /* 0x0003e80008000405 */
[----:B0-----:R-:W2:Y:S04]  /*29c60*/  LDL.LU R2, [R1+0xe60] ;  /* 0x000e600001027983 */ /* 0x001ea80000300800 */
[----:B------:R0:W-:Y:S04]  /*29c70*/  STS.U16 [R0+UR5+0x4f00], R5 ;  /* 0x004f000500007988 */ /* 0x0001e80008000405 */
[----:B-1----:R-:W3:Y:S04]  /*29c80*/  LDL R4, [R1+0xe04] ;  /* 0x000e040001047983 */ /* 0x002ee80000100800 */
[----:B0-----:R-:W3:Y:S01]  /*29c90*/  LDL R5, [R1+0x694] ;  /* 0x0006940001057983 */ /* 0x001ee20000100800 */
[----:B------:R-:W-:-:S03]  /*29ca0*/  PRMT R15, RZ, 0x7610, R15 ;  /* 0x00007610ff0f7816 */ /* 0x000fc6000000000f */
[----:B------:R-:W-:Y:S04]  /*29cb0*/  STS.U16 [R0+UR5+0x5100], R6 ;  /* 0x0051000600007988 */ /* 0x000fe80008000405 */
[----:B------:R-:W-:Y:S04]  /*29cc0*/  STS.U16 [R0+UR5+0x5300], R7 ;  /* 0x0053000700007988 */ /* 0x000fe80008000405 */
[----:B------:R-:W-:Y:S04]  /*29cd0*/  STS.U16 [R0+UR5+0x5500], R8 ;  /* 0x0055000800007988 */ /* 0x000fe80008000405 */
[----:B---3--:R-:W3:Y:S04]  /*29ce0*/  @!P1 LDG.E.U16 R15, desc[UR12][R4.64] ;  /* 0x0000000c040f9981 */ /* 0x008ee8000c1e1500 */
        /* <DEDUP_REMOVED lines=11> */
[----:B------:R0:W-:Y:S04]  /*29da0*/  STS.U16 [R0+UR5+0x6d00], R29 ;  /* 0x006d001d00007988 */ /* 0x0001e80008000405 */
[----:B0-----:R-:W4:Y:S04]  /*29db0*/  LDL.LU R0, [R1+0x1d84] ;  /* 0x001d840001007983 */ /* 0x001f280000300800 */
[----:B---3--:R0:W-:Y:S04]  /*29dc0*/  STL [R1+0xbc], R15 ;  /* 0x0000bc0f01007387 */ /* 0x0081e80000100800 */
[----:B0-----:R-:W3:Y:S04]  /*29dd0*/  LDL.LU R15, [R1+0x1d80] ;  /* 0x001d8000010f7983 */ /* 0x001ee80000300800 */
[----:B------:R-:W2:Y:S04]  /*29de0*/  LDL R4, [R1+0xdf0] ;  /* 0x000df00001047983 */ /* 0x000ea80000100800 */
[----:B------:R-:W2:Y:S01]  /*29df0*/  LDL R5, [R1+0xdf4] ;  /* 0x000df40001057983 */ /* 0x000ea20000100800 */
[----:B----4-:R-:W-:-:S02]  /*29e00*/  PRMT R0, RZ, 0x7610, R0 ;  /* 0x00007610ff007816 */ /* 0x010fc40000000000 */
[----:B--2---:R-:W-:-:S04]  /*29e10*/  @!P1 LOP3.LUT R5, R5, R4, RZ, 0x3c, !PT ;  /* 0x0000000405059212 */ /* 0x004fc800078e3cff */
        /* <DEDUP_REMOVED lines=25> */
[----:B----4-:R-:W-:-:S02]  /*29fb0*/  PRMT R14, RZ, 0x7610, R14 ;  /* 0x00007610ff0e7816 */ /* 0x010fc4000000000e */
        /* <DEDUP_REMOVED lines=34> */
[----:B------:R-:W3:Y:S02]  /*2a1e0*/  LDL R5, [R1+0xd14] ;  /* 0x000d140001057983 */ /* 0x000ee40000100800 */
[----:B---3--:R-:W-:-:S02]  /*2a1f0*/  @!P1 LOP3.LUT R5, R5, R4, RZ, 0x3c, !PT ;  /* 0x0000000405059212 */ /* 0x008fc400078e3cff */
[----:B--2---:R-:W-:Y:S02]  /*2a200*/  PRMT R0, RZ, 0x7610, R0 ;  /* 0x00007610ff007816 */ /* 0x004fe40000000000 */
        /* <DEDUP_REMOVED lines=195> */
[----:B------:R-:W4:Y:S02]  /*2ae40*/  LDL R5, [R1+0xa54] ;  /* 0x000a540001057983 */ /* 0x000f240000100800 */
[----:B----4-:R-:W-:-:S02]  /*2ae50*/  @!P1 LOP3.LUT R5, R5, R4, RZ, 0x3c, !PT ;  /* 0x0000000405059212 */ /* 0x010fc400078e3cff */
[----:B--2---:R-:W-:Y:S02]  /*2ae60*/  PRMT R0, RZ, 0x7610, R0 ;  /* 0x00007610ff007816 */ /* 0x004fe40000000000 */
[----:B------:R-:W-:-:S04]  /*2ae70*/  @!P1 LOP3.LUT R4, R5, R4, RZ, 0x3c, !PT ;  /* 0x0000000405049212 */ /* 0x000fc800078e3cff */
[----:B------:R-:W-:-:S05]  /*2ae80*/  @!P1 LOP3.LUT R5, R5, R4, RZ, 0x3c, !PT ;  /* 0x0000000405059212 */ /* 0x000fca00078e3cff */
[----:B------:R-:W2:Y:S04]  /*2ae90*/  @!P1 LDG.E.U16 R0, desc[UR12][R4.64] ;  /* 0x0000000c04009981 */ /* 0x000ea8000c1e1500 */
        /* <DEDUP_REMOVED lines=29> */
[----:B------:R-:W4:Y:S01]  /*2b070*/  LDL R5, [R1+0x9d0] ;  /* 0x0009d00001057983 */ /* 0x000f220000100800 */
[----:B---3--:R-:W-:-:S03]  /*2b080*/  @!P1 IMAD.MOV.U32 R4, RZ, RZ, R7 ;  /* 0x000000ffff049224 */ /* 0x008fc600078e0007 */
[----:B------:R-:W3:Y:S01]  /*2b090*/  LDL R7, [R1+0x934] ;  /* 0x0009340001077983 */ /* 0x000ee20000100800 */
[----:B--2---:R-:W-:-:S06]  /*2b0a0*/  PRMT R0, RZ, 0x7610, R0 ;  /* 0x00007610ff007816 */ /* 0x004fcc0000000000 */
[----:B----4-:R-:W2:Y:S04]  /*2b0b0*/  @!P1 LDG.E.U16 R0, desc[UR12][R4.64] ;  /* 0x0000000c04009981 */ /* 0x010ea8000c1e1500 */
        /* <DEDUP_REMOVED lines=23> */
[----:B------:R-:W-:Y:S01]  /*2b230*/  @!P1 LOP3.LUT R5, R5, R4, RZ, 0x3c, !PT ;  /* 0x0000000405059212 */ /* 0x000fe200078e3cff */
[----:B----4-:R0:W-:Y:S04]  /*2b240*/  STL [R1+0x2c], R15 ;  /* 0x00002c0f01007387 */ /* 0x0101e80000100800 */
[----:B------:R1:W4:Y:S01]  /*2b250*/  @!P1 LDG.E.U16 R14, desc[UR12][R4.64] ;  /* 0x0000000c040e9981 */ /* 0x000322000c1e1500 */
[----:B--2---:R-:W-:-:S03]  /*2b260*/  PRMT R0, RZ, 0x7610, R0 ;  /* 0x00007610ff007816 */ /* 0x004fc60000000000 */
[----:B0-----:R-:W2:Y:S04]  /*2b270*/  LDL R15, [R1+0x8f4] ;  /* 0x0008f400010f7983 */ /* 0x001ea80000100800 */
[----:B------:R-:W1:Y:S04]  /*2b280*/  LDL R4, [R1+0x950] ;  /* 0x0009500001047983 */ /* 0x000e680000100800 */
[----:B------:R-:W1:Y:S02]  /*2b290*/  LDL R5, [R1+0x954] ;  /* 0x0009540001057983 */ /* 0x000e640000100800 */
[----:B-1----:R-:W-:-:S04]  /*2b2a0*/  @!P1 LOP3.LUT R5, R5, R4, RZ, 0x3c, !PT ;  /* 0x0000000405059212 */ /* 0x002fc800078e3cff */
[----:B------:R-:W-:-:S04]  /*2b2b0*/  @!P1 LOP3.LUT R4, R5, R4, RZ, 0x3c, !PT ;  /* 0x0000000405049212 */ /* 0x000fc800078e3cff */
[----:B------:R-:W-:-:S05]  /*2b2c0*/  @!P1 LOP3.LUT R5, R5, R4, RZ, 0x3c, !PT ;  /* 0x0000000405059212 */ /* 0x000fca00078e3cff */
[----:B------:R-:W3:Y:S04]  /*2b2d0*/  @!P1 LDG.E.U16 R0, desc[UR12][R4.64] ;  /* 0x0000000c04009981 */ /* 0x000ee8000c1e1500 */
[----:B----4-:R0:W-:Y:S04]  /*2b2e0*/  STL [R1+0x28], R14 ;  /* 0x0000280e01007387 */ /* 0x0101e80000100800 */
[----:B0-----:R-:W4:Y:S04]  /*2b2f0*/  LDL R14, [R1+0x8d4] ;  /* 0x0008d400010e7983 */ /* 0x001f280000100800 */
[----:B---3--:R0:W-:Y:S04]  /*2b300*/  STL [R1+0x24], R0 ;  /* 0x0000240001007387 */ /* 0x0081e80000100800 */
[----:B0-----:R-:W3:Y:S04]  /*2b310*/  LDL.LU R0, [R1+0x1cf4] ;  /* 0x001cf40001007983 */ /* 0x001ee80000300800 */
[----:B------:R-:W2:Y:S01]  /*2b320*/  LDL R5, [R1+0x930] ;  /* 0x0009300001057983 */ /* 0x000ea20000100800 */
[----:B------:R-:W-:-:S03]  /*2b330*/  @!P1 IMAD.MOV.U32 R4, RZ, RZ, R7 ;  /* 0x000000ffff049224 */ /* 0x000fc600078e0007 */
[----:B------:R-:W4:Y:S01]  /*2b340*/  LDL R7, [R1+0x8b4] ;  /* 0x0008b40001077983 */ /* 0x000f220000100800 */
[----:B---3--:R-:W-:-:S06]  /*2b350*/  PRMT R0, RZ, 0x7610, R0 ;  /* 0x00007610ff007816 */ /* 0x008fcc0000000000 */
[----:B--2---:R-:W2:Y:S04]  /*2b360*/  @!P1 LDG.E.U16 R0, desc[UR12][R4.64] ;  /* 0x0000000c04009981 */ /* 0x004ea8000c1e1500 */
        /* <DEDUP_REMOVED lines=9> */
[----:B------:R-:W4:Y:S01]  /*2b400*/  LDL R5, [R1+0x8f0] ;  /* 0x0008f00001057983 */ /* 0x000f220000100800 */
[----:B------:R-:W-:Y:S01]  /*2b410*/  PRMT R9, RZ, 0x7610, R9 ;  /* 0x00007610ff097816 */ /* 0x000fe20000000009 */
[----:B0-----:R-:W-:Y:S02]  /*2b420*/  @!P1 IMAD.MOV.U32 R4, RZ, RZ, R15 ;  /* 0x000000ffff049224 */ /* 0x001fe400078e000f */
[----:B---3--:R0:W-:Y:S01]  /*2b430*/  STL [R1+0x1c], R13 ;  /* 0x00001c0d01007387 */ /* 0x0081e20000100800 */
[----:B------:R-:W-:-:S03]  /*2b440*/  PRMT R11, RZ, 0x7610, R11 ;  /* 0x00007610ff0b7816 */ /* 0x000fc6000000000b */
[----:B------:R-:W3:Y:S04]  /*2b450*/  LDL R15, [R1+0x870] ;  /* 0x00087000010f7983 */ /* 0x000ee80000100800 */
[----:B----4-:R1:W4:Y:S04]  /*2b460*/  @!P1 LDG.E.U16 R9, desc[UR12][R4.64] ;  /* 0x0000000c04099981 */ /* 0x010328000c1e1500 */
[----:B0-----:R-:W2:Y:S04]  /*2b470*/  LDL R13, [R1+0x894] ;  /* 0x00089400010d7983 */ /* 0x001ea80000100800 */
[----:B------:R-:W3:Y:S01]  /*2b480*/  LDL R5, [R1+0x8d0] ;  /* 0x0008d00001057983 */ /* 0x000ee20000100800 */
[----:B-1----:R-:W-:-:S03]  /*2b490*/  @!P1 IMAD.MOV.U32 R4, RZ, RZ, R14 ;  /* 0x000000ffff049224 */ /* 0x002fc600078e000e */
[----:B----4-:R0:W-:Y:S01]  /*2b4a0*/  STL [R1+0x18], R9 ;  /* 0x0000180901007387 */ /* 0x0101e20000100800 */
[----:B------:R-:W-:-:S03]  /*2b4b0*/  PRMT R6, RZ, 0x7610, R6 ;  /* 0x00007610ff067816 */ /* 0x000fc60000000006 */
[----:B------:R-:W4:Y:S04]  /*2b4c0*/  LDL R14, [R1+0x850] ;  /* 0x00085000010e7983 */ /* 0x000f280000100800 */
[----:B---3--:R1:W3:Y:S04]  /*2b4d0*/  @!P1 LDG.E.U16 R11, desc[UR12][R4.64] ;  /* 0x0000000c040b9981 */ /* 0x0082e8000c1e1500 */
[----:B0-----:R-:W4:Y:S04]  /*2b4e0*/  LDL R9, [R1+0x874] ;  /* 0x0008740001097983 */ /* 0x001f280000100800 */
[----:B------:R-:W2:Y:S01]  /*2b4f0*/  LDL R5, [R1+0x8b0] ;  /* 0x0008b00001057983 */ /* 0x000ea20000100800 */
[----:B-1----:R-:W-:-:S03]  /*2b500*/  @!P1 IMAD.MOV.U32 R4, RZ, RZ, R7 ;  /* 0x000000ffff049224 */ /* 0x002fc600078e0007 */
[----:B---3--:R0:W-:Y:S01]  /*2b510*/  STL [R1+0x14], R11 ;  /* 0x0000140b01007387 */ /* 0x0081e20000100800 */
[----:B------:R-:W-:-:S03]  /*2b520*/  PRMT R12, RZ, 0x7610, R12 ;  /* 0x00007610ff0c7816 */ /* 0x000fc6000000000c */
[----:B------:R-:W3:Y:S04]  /*2b530*/  LDL R7, [R1+0x830] ;  /* 0x0008300001077983 */ /* 0x000ee80000100800 */
[----:B--2---:R1:W2:Y:S04]  /*2b540*/  @!P1 LDG.E.U16 R6, desc[UR12][R4.64] ;  /* 0x0000000c04069981 */ /* 0x0042a8000c1e1500 */
[----:B0-----:R-:W3:Y:S04]  /*2b550*/  LDL R11, [R1+0x854] ;  /* 0x00085400010b7983 */ /* 0x001ee80000100800 */
[----:B------:R-:W4:Y:S01]  /*2b560*/  LDL R5, [R1+0x890] ;  /* 0x0008900001057983 */ /* 0x000f220000100800 */
[----:B-1----:R-:W-:-:S05]  /*2b570*/  @!P1 IMAD.MOV.U32 R4, RZ, RZ, R13 ;  /* 0x000000ffff049224 */ /* 0x002fca00078e000d */
[----:B----4-:R0:W4:Y:S04]  /*2b580*/  @!P1 LDG.E.U16 R12, desc[UR12][R4.64] ;  /* 0x0000000c040c9981 */ /* 0x010128000c1e1500 */
[----:B--2---:R1:W-:Y:S04]  /*2b590*/  STL [R1+0x10], R6 ;  /* 0x0000100601007387 */ /* 0x0043e80000100800 */
[----:B------:R-:W2:Y:S01]  /*2b5a0*/  LDL R13, [R1+0x810] ;  /* 0x00081000010d7983 */ /* 0x000ea20000100800 */
[----:B------:R-:W-:-:S03]  /*2b5b0*/  PRMT R8, RZ, 0x7610, R8 ;  /* 0x00007610ff087816 */ /* 0x000fc60000000008 */
[----:B-1----:R-:W2:Y:S01]  /*2b5c0*/  LDL R6, [R1+0x834] ;  /* 0x0008340001067983 */ /* 0x002ea20000100800 */
[----:B0-----:R-:W-:Y:S02]  /*2b5d0*/  @!P1 IMAD.MOV.U32 R4, RZ, RZ, R9 ;  /* 0x000000ffff049224 */ /* 0x001fe400078e0009 */
[----:B------:R-:W-:-:S05]  /*2b5e0*/  @!P1 IMAD.MOV.U32 R5, RZ, RZ, R15 ;  /* 0x000000ffff059224 */ /* 0x000fca00078e000f */
[----:B------:R3:W2:Y:S01]  /*2b5f0*/  @!P1 LDG.E.U16 R8, desc[UR12][R4.64] ;  /* 0x0000000c04089981 */ /* 0x0006a2000c1e1500 */
[----:B------:R-:W-:Y:S01]  /*2b600*/  PRMT R10, RZ, 0x7610, R10 ;  /* 0x00007610ff0a7816 */ /* 0x000fe2000000000a */
[----:B---3--:R-:W-:Y:S02]  /*2b610*/  @!P1 IMAD.MOV.U32 R4, RZ, RZ, R11 ;  /* 0x000000ffff049224 */ /* 0x008fe400078e000b */
[----:B------:R-:W-:-:S05]  /*2b620*/  @!P1 IMAD.MOV.U32 R5, RZ, RZ, R14 ;  /* 0x000000ffff059224 */ /* 0x000fca00078e000e */
[----:B------:R0:W3:Y:S04]  /*2b630*/  @!P1 LDG.E.U16 R10, desc[UR12][R4.64] ;  /* 0x0000000c040a9981 */ /* 0x0000e8000c1e1500 */
[----:B----4-:R1:W-:Y:S01]  /*2b640*/  STL [R1+0xc], R12 ;  /* 0x00000c0c01007387 */ /* 0x0103e20000100800 */
[----:B------:R-:W-:Y:S01]  /*2b650*/  PRMT R0, RZ, 0x7610, R0 ;  /* 0x00007610ff007816 */ /* 0x000fe20000000000 */
[----:B0-----:R-:W-:Y:S01]  /*2b660*/  @!P1 IMAD.MOV.U32 R5, RZ, RZ, R7 ;  /* 0x000000ffff059224 */ /* 0x001fe200078e0007 */
[----:B------:R-:W-:Y:S01]  /*2b670*/  PRMT R28, RZ, 0x7610, R28 ;  /* 0x00007610ff1c7816 */ /* 0x000fe2000000001c */
[----:B------:R-:W4:Y:S04]  /*2b680*/  LDL R9, [R1+0x7f0] ;  /* 0x0007f00001097983 */ /* 0x000f280000100800 */
[----:B-1----:R-:W4:Y:S01]  /*2b690*/  LDL R12, [R1+0x814] ;  /* 0x00081400010c7983 */ /* 0x002f220000100800 */
[----:B--2---:R-:W-:-:S05]  /*2b6a0*/  @!P1 IMAD.MOV.U32 R4, RZ, RZ, R6 ;  /* 0x000000ffff049224 */ /* 0x004fca00078e0006 */
[----:B------:R0:W2:Y:S04]  /*2b6b0*/  @!P1 LDG.E.U16 R0, desc[UR12][R4.64] ;  /* 0x0000000c04009981 */ /* 0x0000a8000c1e1500 */
[----:B------:R1:W-:Y:S04]  /*2b6c0*/  STL [R1+0x8], R8 ;  /* 0x0000080801007387 */ /* 0x0003e80000100800 */
[----:B------:R-:W2:Y:S01]  /*2b6d0*/  LDL R11, [R1+0x7d0] ;  /* 0x0007d000010b7983 */ /* 0x000ea20000100800 */
[----:B0-----:R-:W-:-:S03]  /*2b6e0*/  @!P1 IMAD.MOV.U32 R5, RZ, RZ, R13 ;  /* 0x000000ffff059224 */ /* 0x001fc600078e000d */
[----:B-1----:R-:W2:Y:S04]  /*2b6f0*/  LDL R8, [R1+0x7f4] ;  /* 0x0007f40001087983 */ /* 0x002ea80000100800 */
[----:B---3--:R0:W-:Y:S04]  /*2b700*/  STL [R1+0x4], R10 ;  /* 0x0000040a01007387 */ /* 0x0081e80000100800 */
[----:B------:R-:W3:Y:S04]  /*2b710*/  LDL R7, [R1+0x7b0] ;  /* 0x0007b00001077983 */ /* 0x000ee80000100800 */
[----:B------:R-:W3:Y:S04]  /*2b720*/  LDL R6, [R1+0x7b4] ;  /* 0x0007b40001067983 */ /* 0x000ee80000100800 */
[----:B0-----:R-:W3:Y:S01]  /*2b730*/  LDL R10, [R1+0x7d4] ;  /* 0x0007d400010a7983 */ /* 0x001ee20000100800 */
[----:B----4-:R-:W-:-:S05]  /*2b740*/  @!P1 IMAD.MOV.U32 R4, RZ, RZ, R12 ;  /* 0x000000ffff049224 */ /* 0x010fca00078e000c */
[----:B------:R0:W4:Y:S04]  /*2b750*/  @!P1 LDG.E.U16 R28, desc[UR12][R4.64] ;  /* 0x0000000c041c9981 */ /* 0x000128000c1e1500 */
[----:B--2---:R1:W-:Y:S01]  /*2b760*/  STL [R1+0x1ca4], R0 ;  /* 0x001ca40001007387 */ /* 0x0043e20000100800 */
[----:B------:R-:W-:Y:S01]  /*2b770*/  PRMT R26, RZ, 0x7610, R26 ;  /* 0x00007610ff1a7816 */ /* 0x000fe2000000001a */
[----:B0-----:R-:W-:Y:S02]  /*2b780*/  @!P1 IMAD.MOV.U32 R5, RZ, RZ, R9 ;  /* 0x000000ffff059224 */ /* 0x001fe400078e0009 */
[----:B------:R-:W-:-:S05]  /*2b790*/  @!P1 IMAD.MOV.U32 R4, RZ, RZ, R8 ;  /* 0x000000ffff049224 */ /* 0x000fca00078e0008 */
[----:B------:R0:W2:Y:S01]  /*2b7a0*/  @!P1 LDG.E.U16 R26, desc[UR12][R4.64] ;  /* 0x0000000c041a9981 */ /* 0x0000a2000c1e1500 */
[----:B------:R-:W-:Y:S01]  /*2b7b0*/  PRMT R24, RZ, 0x7610, R24 ;  /* 0x00007610ff187816 */ /* 0x000fe20000000018 */
[----:B0-----:R-:W-:Y:S02]  /*2b7c0*/  @!P1 IMAD.MOV.U32 R5, RZ, RZ, R11 ;  /* 0x000000ffff059224 */ /* 0x001fe400078e000b */
[----:B---3--:R-:W-:-:S05]  /*2b7d0*/  @!P1 IMAD.MOV.U32 R4, RZ, RZ, R10 ;  /* 0x000000ffff049224 */ /* 0x008fca00078e000a */
[----:B------:R0:W3:Y:S04]  /*2b7e0*/  @!P1 LDG.E.U16 R24, desc[UR12][R4.64] ;  /* 0x0000000c04189981 */ /* 0x0000e8000c1e1500 */
[----:B----4-:R-:W-:Y:S04]  /*2b7f0*/  STL [R1+0x1ca8], R28 ;  /* 0x001ca81c01007387 */ /* 0x010fe80000100800 */
[----:B------:R-:W4:Y:S04]  /*2b800*/  LDL R9, [R1+0x790] ;  /* 0x0007900001097983 */ /* 0x000f280000100800 */
[----:B------:R-:W4:Y:S01]  /*2b810*/  LDL R8, [R1+0x794] ;  /* 0x0007940001087983 */ /* 0x000f220000100800 */
[----:B------:R-:W-:Y:S01]  /*2b820*/  PRMT R22, RZ, 0x7610, R22 ;  /* 0x00007610ff167816 */ /* 0x000fe20000000016 */
[----:B0-----:R-:W-:-:S02]  /*2b830*/  @!P1 IMAD.MOV.U32 R4, RZ, RZ, R6 ;  /* 0x000000ffff049224 */ /* 0x001fc400078e0006 */
[----:B------:R-:W-:Y:S01]  /*2b840*/  @!P1 IMAD.MOV.U32 R5, RZ, RZ, R7 ;  /* 0x000000ffff059224 */ /* 0x000fe200078e0007 */
[----:B------:R-:W-:-:S04]  /*2b850*/  PRMT R20, RZ, 0x7610, R20 ;  /* 0x00007610ff147816 */ /* 0x000fc80000000014 */
[----:B------:R4:W4:Y:S04]  /*2b860*/  @!P1 LDG.E.U16 R22, desc[UR12][R4.64] ;  /* 0x0000000c04169981 */ /* 0x000928000c1e1500 */
[----:B--2---:R-:W-:Y:S04]  /*2b870*/  STL [R1+0x1cac], R26 ;  /* 0x001cac1a01007387 */ /* 0x004fe80000100800 */
[----:B------:R-:W2:Y:S04]  /*2b880*/  LDL R11, [R1+0x738] ;  /* 0x00073800010b7983 */ /* 0x000ea80000100800 */
[----:B------:R-:W2:Y:S04]  /*2b890*/  LDL R10, [R1+0x73c] ;  /* 0x00073c00010a7983 */ /* 0x000ea80000100800 */
[----:B---3--:R-:W-:Y:S04]  /*2b8a0*/  STL [R1+0x1cb0], R24 ;  /* 0x001cb01801007387 */ /* 0x008fe80000100800 */
[----:B------:R-:W3:Y:S04]  /*2b8b0*/  LDL R7, [R1+0x718] ;  /* 0x0007180001077983 */ /* 0x000ee80000100800 */
[----:B------:R-:W3:Y:S04]  /*2b8c0*/  LDL R6, [R1+0x71c] ;  /* 0x00071c0001067983 */ /* 0x000ee80000100800 */
[----:B-1----:R-:W3:Y:S04]  /*2b8d0*/  LDL R0, [R1+0x6fc] ;  /* 0x0006fc0001007983 */ /* 0x002ee80000100800 */
[----:B------:R-:W3:Y:S01]  /*2b8e0*/  LDL R12, [R1+0x6f8] ;  /* 0x0006f800010c7983 */ /* 0x000ee20000100800 */
[----:B----4-:R-:W-:-:S02]  /*2b8f0*/  @!P1 IMAD.MOV.U32 R5, RZ, RZ, R9 ;  /* 0x000000ffff059224 */ /* 0x010fc400078e0009 */
[----:B------:R-:W-:-:S05]  /*2b900*/  @!P1 IMAD.MOV.U32 R4, RZ, RZ, R8 ;  /* 0x000000ffff049224 */ /* 0x000fca00078e0008 */
[----:B------:R2:W4:Y:S04]  /*2b910*/  @!P1 LDG.E.U16 R20, desc[UR12][R4.64] ;  /* 0x0000000c04149981 */ /* 0x000528000c1e1500 */
[----:B------:R-:W-:Y:S04]  /*2b920*/  STL [R1+0x1cb4], R22 ;  /* 0x001cb41601007387 */ /* 0x000fe80000100800 */
[----:B------:R-:W4:Y:S04]  /*2b930*/  LDL R9, [R1+0x6d8] ;  /* 0x0006d80001097983 */ /* 0x000f280000100800 */
[----:B------:R-:W4:Y:S01]  /*2b940*/  LDL R8, [R1+0x6dc] ;  /* 0x0006dc0001087983 */ /* 0x000f220000100800 */
[----:B------:R-:W-:Y:S01]  /*2b950*/  PRMT R3, RZ, 0x7610, R3 ;  /* 0x00007610ff037816 */ /* 0x000fe20000000003 */
[----:B--2---:R-:W-:-:S02]  /*2b960*/  @!P1 IMAD.MOV.U32 R5, RZ, RZ, R11 ;  /* 0x000000ffff059224 */ /* 0x004fc400078e000b */
[----:B------:R-:W-:-:S05]  /*2b970*/  @!P1 IMAD.MOV.U32 R4, RZ, RZ, R10 ;  /* 0x000000ffff049224 */ /* 0x000fca00078e000a */
[----:B------:R0:W2:Y:S02]  /*2b980*/  @!P1 LDG.E.U16 R3, desc[UR12][R4.64] ;  /* 0x0000000c04039981 */ /* 0x0000a4000c1e1500 */
[----:B0-----:R-:W-:-:S06]  /*2b990*/  PRMT R4, RZ, 0x7610, R4 ;  /* 0x00007610ff047816 */ /* 0x001fcc0000000004 */
[----:B---3--:R0:W3:Y:S02]  /*2b9a0*/  @!P1 LDG.E.U16 R4, desc[UR12][R6.64] ;  /* 0x0000000c06049981 */ /* 0x0080e4000c1e1500 */
[----:B0-----:R-:W-:Y:S02]  /*2b9b0*/  @!P1 IMAD.MOV.U32 R6, RZ, RZ, R0 ;  /* 0x000000ffff069224 */ /* 0x001fe400078e0000 */
[----:B----4-:R0:W-:Y:S04]  /*2b9c0*/  STL [R1+0x1cb8], R20 ;  /* 0x001cb81401007387 */ /* 0x0101e80000100800 */
[----:B------:R-:W4:Y:S04]  /*2b9d0*/  LDL R15, [R1+0xe14] ;  /* 0x000e1400010f7983 */ /* 0x000f280000100800 */
[----:B------:R-:W2:Y:S04]  /*2b9e0*/  LDL R11, [R1+0x6ac] ;  /* 0x0006ac00010b7983 */ /* 0x000ea80000100800 */
[----:B------:R-:W2:Y:S04]  /*2b9f0*/  LDL R10, [R1+0xe34] ;  /* 0x000e3400010a7983 */ /* 0x000ea80000100800 */
[----:B------:R-:W3:Y:S04]  /*2ba00*/  LDL R0, [R1+0xe54] ;  /* 0x000e540001007983 */ /* 0x000ee80000100800 */
[----:B------:R-:W3:Y:S01]  /*2ba10*/  LDL R14, [R1+0xe18] ;  /* 0x000e1800010e7983 */ /* 0x000ee20000100800 */
[----:B------:R-:W-:Y:S01]  /*2ba20*/  PRMT R5, RZ, 0x7610, R5 ;  /* 0x00007610ff057816 */ /* 0x000fe20000000005 */
[----:B------:R-:W-:-:S02]  /*2ba30*/  @!P1 IMAD.MOV.U32 R7, RZ, RZ, R12 ;  /* 0x000000ffff079224 */ /* 0x000fc400078e000c */
[----:B------:R-:W3:Y:S04]  /*2ba40*/  LDL R13, [R1+0xe38] ;  /* 0x000e3800010d7983 */ /* 0x000ee80000100800 */
[----:B0-----:R-:W2:Y:S04]  /*2ba50*/  LDL R20, [R1+0x6bc] ;  /* 0x0006bc0001147983 */ /* 0x001ea80000100800 */
[----:B------:R0:W3:Y:S04]  /*2ba60*/  @!P1 LDG.E.U16 R5, desc[UR12][R6.64] ;  /* 0x0000000c06059981 */ /* 0x0000e8000c1e1500 */
[----:B------:R-:W3:Y:S04]  /*2ba70*/  LDL R12, [R1+0xe7c] ;  /* 0x000e7c00010c7983 */ /* 0x000ee80000100800 */
[----:B------:R-:W3:Y:S04]  /*2ba80*/  LDL R22, [R1+0xe58] ;  /* 0x000e580001167983 */ /* 0x000ee80000100800 */
[----:B------:R-:W3:Y:S04]  /*2ba90*/  LDL R28, [R1+0x770] ;  /* 0x00077000011c7983 */ /* 0x000ee80000100800 */
[----:B------:R-:W3:Y:S04]  /*2baa0*/  LDL R26, [R1+0x774] ;  /* 0x00077400011a7983 */ /* 0x000ee80000100800 */
[----:B------:R-:W3:Y:S01]  /*2bab0*/  LDL R24, [R1+0x750] ;  /* 0x0007500001187983 */ /* 0x000ee20000100800 */
[----:B0-----:R-:W-:-:S02]  /*2bac0*/  PRMT R6, RZ, 0x7610, R6 ;  /* 0x00007610ff067816 */ /* 0x001fc40000000006 */
[----:B------:R-:W-:-:S04]  /*2bad0*/  PRMT R7, RZ, 0x7610, R7 ;  /* 0x00007610ff077816 */ /* 0x000fc80000000007 */
[----:B------:R4:W3:Y:S02]  /*2bae0*/  @!P1 LDG.E.U16 R6, desc[UR12][R8.64] ;  /* 0x0000000c08069981 */ /* 0x0008e4000c1e1500 */
[----:B----4-:R-:W-:Y:S02]  /*2baf0*/  @!P1 IMAD.MOV.U32 R8, RZ, RZ, R15 ;  /* 0x000000ffff089224 */ /* 0x010fe400078e000f */
[----:B------:R-:W4:Y:S01]  /*2bb00*/  LDL R15, [R1+0x730] ;  /* 0x00073000010f7983 */ /* 0x000f220000100800 */
[----:B--2---:R-:W-:-:S03]  /*2bb10*/  @!P1 IMAD.MOV.U32 R9, RZ, RZ, R20 ;  /* 0x000000ffff099224 */ /* 0x004fc600078e0014 */
[----:B------:R-:W2:Y:S04]  /*2bb20*/  LDL R20, [R1+0xe6c] ;  /* 0x000e6c0001147983 */ /* 0x000ea80000100800 */
[----:B------:R0:W4:Y:S02]  /*2bb30*/  @!P1 LDG.E.U16 R7, desc[UR12][R8.64] ;  /* 0x0000000c08079981 */ /* 0x000124000c1e1500 */
[----:B0-----:R-:W-:-:S06]  /*2bb40*/  PRMT R8, RZ, 0x7610, R8 ;  /* 0x00007610ff087816 */ /* 0x001fcc0000000008 */
[----:B------:R3:W4:Y:S02]  /*2bb50*/  @!P1 LDG.E.U16 R8, desc[UR12][R10.64] ;  /* 0x0000000c0a089981 */ /* 0x000724000c1e1500 */
[----:B---3--:R-:W-:Y:S02]  /*2bb60*/  @!P1 IMAD.MOV.U32 R10, RZ, RZ, R0 ;  /* 0x000000ffff0a9224 */ /* 0x008fe400078e0000 */
[----:B------:R-:W3:Y:S01]  /*2bb70*/  LDL R0, [R1+0x754] ;  /* 0x0007540001007983 */ /* 0x000ee20000100800 */
[----:B------:R-:W-:-:S03]  /*2bb80*/  @!P1 IMAD.MOV.U32 R11, RZ, RZ, R14 ;  /* 0x000000ffff0b9224 */ /* 0x000fc600078e000e */
[----:B------:R-:W4:Y:S01]  /*2bb90*/  LDL R14, [R1+0x734] ;  /* 0x00073400010e7983 */ /* 0x000f220000100800 */
[----:B------:R-:W-:-:S06]  /*2bba0*/  PRMT R9, RZ, 0x7610, R9 ;  /* 0x00007610ff097816 */ /* 0x000fcc0000000009 */
[----:B------:R0:W4:Y:S02]  /*2bbb0*/  @!P1 LDG.E.U16 R9, desc[UR12][R10.64] ;  /* 0x0000000c0a099981 */ /* 0x000124000c1e1500 */
[----:B0-----:R-:W-:Y:S02]  /*2bbc0*/  PRMT R10, RZ, 0x7610, R10 ;  /* 0x00007610ff0a7816 */ /* 0x001fe4000000000a */
[----:B------:R-:W-:-:S04]  /*2bbd0*/  PRMT R11, RZ, 0x7610, R11 ;  /* 0x00007610ff0b7816 */ /* 0x000fc8000000000b */
[----:B------:R0:W4:Y:S01]  /*2bbe0*/  @!P1 LDG.E.U16 R10, desc[UR12][R12.64] ;  /* 0x0000000c0c0a9981 */ /* 0x000122000c1e1500 */
[----:B------:R-:W-:Y:S01]  /*2bbf0*/  PRMT R18, RZ, 0x7610, R18 ;  /* 0x00007610ff127816 */ /* 0x000fe20000000012 */
[----:B0-----:R-:W-:Y:S01]  /*2bc00*/  @!P1 IMAD.MOV.U32 R13, RZ, RZ, R22 ;  /* 0x000000ffff0d9224 */ /* 0x001fe200078e0016 */
[----:B------:R-:W-:Y:S01]  /*2bc10*/  PRMT R16, RZ, 0x7610, R16 ;  /* 0x00007610ff107816 */ /* 0x000fe20000000010 */
[----:B------:R-:W4:Y:S01]  /*2bc20*/  LDL R22, [R1+0x710] ;  /* 0x0007100001167983 */ /* 0x000f220000100800 */
[----:B--2---:R-:W-:-:S03]  /*2bc30*/  @!P1 IMAD.MOV.U32 R12, RZ, RZ, R20 ;  /* 0x000000ffff0c9224 */ /* 0x004fc600078e0014 */
[----:B------:R-:W2:Y:S04]  /*2bc40*/  LDL R20, [R1+0x714] ;  /* 0x0007140001147983 */ /* 0x000ea80000100800 */
[----:B------:R0:W2:Y:S02]  /*2bc50*/  @!P1 LDG.E.U16 R11, desc[UR12][R12.64] ;  /* 0x0000000c0c0b9981 */ /* 0x0000a4000c1e1500 */
[----:B0-----:R-:W-:Y:S02]  /*2bc60*/  @!P1 IMAD.MOV.U32 R12, RZ, RZ, R26 ;  /* 0x000000ffff0c9224 */ /* 0x001fe400078e001a */
[----:B------:R-:W-:-:S05]  /*2bc70*/  @!P1 IMAD.MOV.U32 R13, RZ, RZ, R28 ;  /* 0x000000ffff0d9224 */ /* 0x000fca00078e001c */
[----:B------:R3:W2:Y:S02]  /*2bc80*/  @!P1 LDG.E.U16 R18, desc[UR12][R12.64] ;  /* 0x0000000c0c129981 */ /* 0x0006a4000c1e1500 */
[----:B---3--:R-:W-:Y:S02]  /*2bc90*/  @!P1 IMAD.MOV.U32 R12, RZ, RZ, R0 ;  /* 0x000000ffff0c9224 */ /* 0x008fe400078e0000 */
[----:B------:R-:W-:-:S05]  /*2bca0*/  @!P1 IMAD.MOV.U32 R13, RZ, RZ, R24 ;  /* 0x000000ffff0d9224 */ /* 0x000fca00078e0018 */
[----:B------:R0:W3:Y:S02]  /*2bcb0*/  @!P1 LDG.E.U16 R16, desc[UR12][R12.64] ;  /* 0x0000000c0c109981 */ /* 0x0000e4000c1e1500 */
[----:B0-----:R-:W-:-:S06]  /*2bcc0*/  PRMT R12, RZ, 0x7610, R12 ;  /* 0x00007610ff0c7816 */ /* 0x001fcc000000000c */
[----:B----4-:R0:W4:Y:S01]  /*2bcd0*/  @!P1 LDG.E.U16 R12, desc[UR12][R14.64] ;  /* 0x0000000c0e0c9981 */ /* 0x010122000c1e1500 */
[----:B------:R-:W-:Y:S01]  /*2bce0*/  PRMT R13, RZ, 0x7610, R13 ;  /* 0x00007610ff0d7816 */ /* 0x000fe2000000000d */
[----:B0-----:R-:W-:Y:S02]  /*2bcf0*/  @!P1 IMAD.MOV.U32 R15, RZ, RZ, R22 ;  /* 0x000000ffff0f9224 */ /* 0x001fe400078e0016 */
[----:B--2---:R-:W-:Y:S04]  /*2bd00*/  STL [R1+0x1cbc], R18 ;  /* 0x001cbc1201007387 */ /* 0x004fe80000100800 */
[----:B------:R-:W2:Y:S04]  /*2bd10*/  LDL R0, [R1+0x6f4] ;  /* 0x0006f40001007983 */ /* 0x000ea80000100800 */
[----:B---3--:R0:W-:Y:S04]  /*2bd20*/  STL [R1+0x1cc0], R16 ;  /* 0x001cc01001007387 */ /* 0x0081e80000100800 */
[----:B------:R-:W3:Y:S04]  /*2bd30*/  LDL R28, [R1+0x6d0] ;  /* 0x0006d000011c7983 */ /* 0x000ee80000100800 */
[----:B------:R-:W3:Y:S04]  /*2bd40*/  LDL R26, [R1+0x6d4] ;  /* 0x0006d400011a7983 */ /* 0x000ee80000100800 */
[----:B0-----:R-:W3:Y:S04]  /*2bd50*/  LDL R16, [R1+0x6f0] ;  /* 0x0006f00001107983 */ /* 0x001ee80000100800 */
[----:B----4-:R-:W-:Y:S04]  /*2bd60*/  STL [R1+0x1cc4], R12 ;  /* 0x001cc40c01007387 */ /* 0x010fe80000100800 */
[----:B------:R-:W4:Y:S04]  /*2bd70*/  LDL R24, [R1+0x6b8] ;  /* 0x0006b80001187983 */ /* 0x000f280000100800 */
[----:B------:R-:W4:Y:S01]  /*2bd80*/  LDL R22, [R1+0xe1c] ;  /* 0x000e1c0001167983 */ /* 0x000f220000100800 */
[----:B------:R-:W-:-:S03]  /*2bd90*/  @!P1 IMAD.MOV.U32 R14, RZ, RZ, R20 ;  /* 0x000000ffff0e9224 */ /* 0x000fc600078e0014 */
[----:B------:R-:W4:Y:S04]  /*2bda0*/  LDL R18, [R1+0xe3c] ;  /* 0x000e3c0001127983 */ /* 0x000f280000100800 */
[----:B------:R-:W4:Y:S04]  /*2bdb0*/  LDL R20, [R1+0x6a8] ;  /* 0x0006a80001147983 */ /* 0x000f280000100800 */
[----:B------:R2:W4:Y:S01]  /*2bdc0*/  @!P1 LDG.E.U16 R13, desc[UR12][R14.64] ;  /* 0x0000000c0e0d9981 */ /* 0x000522000c1e1500 */
[----:B------:R-:W-:Y:S02]  /*2bdd0*/  PRMT R17, RZ, 0x7610, R17 ;  /* 0x00007610ff117816 */ /* 0x000fe40000000011 */
[----:B------:R-:W-:-:S02]  /*2bde0*/  PRMT R19, RZ, 0x7610, R19 ;  /* 0x00007610ff137816 */ /* 0x000fc40000000013 */
[----:B------:R-:W-:Y:S02]  /*2bdf0*/  PRMT R21, RZ, 0x7610, R21 ;  /* 0x00007610ff157816 */ /* 0x000fe40000000015 */
[----:B------:R-:W-:Y:S01]  /*2be00*/  PRMT R23, RZ, 0x7610, R23 ;  /* 0x00007610ff177816 */ /* 0x000fe20000000017 */
[----:B--2---:R-:W-:Y:S02]  /*2be10*/  @!P1 IMAD.MOV.U32 R14, RZ, RZ, R0 ;  /* 0x000000ffff0e9224 */ /* 0x004fe400078e0000 */
[----:B---3--:R-:W-:-:S05]  /*2be20*/  @!P1 IMAD.MOV.U32 R15, RZ, RZ, R16 ;  /* 0x000000ffff0f9224 */ /* 0x008fca00078e0010 */
[----:B------:R0:W2:Y:S02]  /*2be30*/  @!P1 LDG.E.U16 R17, desc[UR12][R14.64] ;  /* 0x0000000c0e119981 */ /* 0x0000a4000c1e1500 */
[----:B0-----:R-:W-:Y:S02]  /*2be40*/  @!P1 IMAD.MOV.U32 R14, RZ, RZ, R26 ;  /* 0x000000ffff0e9224 */ /* 0x001fe400078e001a */
[----:B------:R-:W-:-:S05]  /*2be50*/  @!P1 IMAD.MOV.U32 R15, RZ, RZ, R28 ;  /* 0x000000ffff0f9224 */ /* 0x000fca00078e001c */
[----:B------:R4:W3:Y:S02]  /*2be60*/  @!P1 LDG.E.U16 R19, desc[UR12][R14.64] ;  /* 0x0000000c0e139981 */ /* 0x0008e4000c1e1500 */
[----:B----4-:R-:W-:Y:S02]  /*2be70*/  @!P1 IMAD.MOV.U32 R14, RZ, RZ, R22 ;  /* 0x000000ffff0e9224 */ /* 0x010fe400078e0016 */
[----:B------:R-:W-:-:S05]  /*2be80*/  @!P1 IMAD.MOV.U32 R15, RZ, RZ, R24 ;  /* 0x000000ffff0f9224 */ /* 0x000fca00078e0018 */
[----:B------:R0:W4:Y:S04]  /*2be90*/  @!P1 LDG.E.U16 R21, desc[UR12][R14.64] ;  /* 0x0000000c0e159981 */ /* 0x000128000c1e1500 */
[----:B------:R1:W-:Y:S04]  /*2bea0*/  STL [R1+0x1cc8], R13 ;  /* 0x001cc80d01007387 */ /* 0x0003e80000100800 */
[----:B------:R-:W4:Y:S04]  /*2beb0*/  LDL R0, [R1+0xe5c] ;  /* 0x000e5c0001007983 */ /* 0x000f280000100800 */
[----:B------:R-:W4:Y:S01]  /*2bec0*/  LDL R16, [R1+0xe20] ;  /* 0x000e200001107983 */ /* 0x000f220000100800 */
[----:B0-----:R-:W-:-:S02]  /*2bed0*/  @!P1 IMAD.MOV.U32 R14, RZ, RZ, R18 ;  /* 0x000000ffff0e9224 */ /* 0x001fc400078e0012 */
[----:B------:R-:W-:-:S05]  /*2bee0*/  @!P1 IMAD.MOV.U32 R15, RZ, RZ, R20 ;  /* 0x000000ffff0f9224 */ /* 0x000fca00078e0014 */
[----:B------:R0:W4:Y:S04]  /*2bef0*/  @!P1 LDG.E.U16 R23, desc[UR12][R14.64] ;  /* 0x0000000c0e179981 */ /* 0x000128000c1e1500 */
[----:B--2---:R-:W-:Y:S04]  /*2bf00*/  STL [R1+0x1ccc], R17 ;  /* 0x001ccc1101007387 */ /* 0x004fe80000100800 */
[----:B-1----:R-:W2:Y:S04]  /*2bf10*/  LDL R13, [R1+0xe40] ;  /* 0x000e4000010d7983 */ /* 0x002ea80000100800 */
[----:B------:R-:W2:Y:S04]  /*2bf20*/  LDL R12, [R1+0xe78] ;  /* 0x000e7800010c7983 */ /* 0x000ea80000100800 */
[----:B---3--:R-:W-:Y:S04]  /*2bf30*/  STL [R1+0x1cd0], R19 ;  /* 0x001cd01301007387 */ /* 0x008fe80000100800 */
[----:B----4-:R-:W-:Y:S01]  /*2bf40*/  STL [R1+0x1cd4], R21 ;  /* 0x001cd41501007387 */ /* 0x010fe20000100800 */
[----:B0-----:R-:W-:-:S03]  /*2bf50*/  @!P1 IMAD.MOV.U32 R14, RZ, RZ, R0 ;  /* 0x000000ffff0e9224 */ /* 0x001fc600078e0000 */
[----:B------:R-:W-:Y:S04]  /*2bf60*/  STL [R1+0x1cd8], R23 ;  /* 0x001cd81701007387 */ /* 0x000fe80000100800 */
[----:B------:R-:W3:Y:S01]  /*2bf70*/  LDL R0, [R1+0xe68] ;  /* 0x000e680001007983 */ /* 0x000ee20000100800 */
[----:B------:R-:W-:Y:S01]  /*2bf80*/  PRMT R25, RZ, 0x7610, R25 ;  /* 0x00007610ff197816 */ /* 0x000fe20000000019 */
[----:B------:R-:W-:Y:S01]  /*2bf90*/  @!P1 IMAD.MOV.U32 R15, RZ, RZ, R16 ;  /* 0x000000ffff0f9224 */ /* 0x000fe200078e0010 */
[----:B------:R-:W-:-:S04]  /*2bfa0*/  PRMT R27, RZ, 0x7610, R27 ;  /* 0x00007610ff1b7816 */ /* 0x000fc8000000001b */
[----:B------:R2:W4:Y:S01]  /*2bfb0*/  @!P1 LDG.E.U16 R25, desc[UR12][R14.64] ;  /* 0x0000000c0e199981 */ /* 0x000522000c1e1500 */
[----:B------:R-:W-:Y:S01]  /*2bfc0*/  PRMT R29, RZ, 0x7610, R29 ;  /* 0x00007610ff1d7816 */ /* 0x000fe2000000001d */
[----:B--2---:R-:W-:Y:S02]  /*2bfd0*/  @!P1 IMAD.MOV.U32 R15, RZ, RZ, R13 ;  /* 0x000000ffff0f9224 */ /* 0x004fe400078e000d */
[----:B------:R-:W-:-:S05]  /*2bfe0*/  @!P1 IMAD.MOV.U32 R14, RZ, RZ, R12 ;  /* 0x000000ffff0e9224 */ /* 0x000fca00078e000c */
[----:B------:R0:W2:Y:S02]  /*2bff0*/  @!P1 LDG.E.U16 R27, desc[UR12][R14.64] ;  /* 0x0000000c0e1b9981 */ /* 0x0000a4000c1e1500 */
[----:B0-----:R-:W-:Y:S02]  /*2c000*/  @!P1 IMAD.MOV.U32 R15, RZ, RZ, R2 ;  /* 0x000000ffff0f9224 */ /* 0x001fe400078e0002 */
[----:B---3--:R-:W-:-:S05]  /*2c010*/  @!P1 IMAD.MOV.U32 R14, RZ, RZ, R0 ;  /* 0x000000ffff0e9224 */ /* 0x008fca00078e0000 */
[----:B------:R-:W3:Y:S04]  /*2c020*/  @!P1 LDG.E.U16 R29, desc[UR12][R14.64] ;  /* 0x0000000c0e1d9981 */ /* 0x000ee8000c1e1500 */
[----:B----4-:R0:W-:Y:S04]  /*2c030*/  STL [R1+0x1cdc], R25 ;  /* 0x001cdc1901007387 */ /* 0x0101e80000100800 */
        /* <DEDUP_REMOVED lines=9> */
[----:B--2---:R0:W-:Y:S04]  /*2c0d0*/  STL [R1+0x1ce0], R27 ;  /* 0x001ce01b01007387 */ /* 0x0041e80000100800 */
[----:B0-----:R-:W2:Y:S04]  /*2c0e0*/  LDL.LU R27, [R1+0xbc] ;  /* 0x0000bc00011b7983 */ /* 0x001ea80000300800 */
[----:B------:R-:W4:Y:S04]  /*2c0f0*/  LDL.LU R20, [R1+0x94] ;  /* 0x0000940001147983 */ /* 0x000f280000300800 */
[----:B------:R-:W4:Y:S04]  /*2c100*/  LDL.LU R22, [R1+0x90] ;  /* 0x0000900001167983 */ /* 0x000f280000300800 */
[----:B------:R-:W4:Y:S04]  /*2c110*/  LDL.LU R24, [R1+0x8c] ;  /* 0x00008c0001187983 */ /* 0x000f280000300800 */
[----:B------:R-:W4:Y:S04]  /*2c120*/  LDL.LU R26, [R1+0x88] ;  /* 0x00008800011a7983 */ /* 0x000f280000300800 */
[----:B------:R-:W4:Y:S04]  /*2c130*/  LDL.LU R28, [R1+0x84] ;  /* 0x00008400011c7983 */ /* 0x000f280000300800 */
[----:B------:R-:W4:Y:S04]  /*2c140*/  LDL.LU R0, [R1+0x80] ;  /* 0x0000800001007983 */ /* 0x000f280000300800 */
[----:B------:R-:W-:Y:S04]  /*2c150*/  STL [R1+0x12e0], R2 ;  /* 0x0012e00201007387 */ /* 0x000fe80000100800 */
[----:B---3--:R0:W-:Y:S04]  /*2c160*/  STL [R1+0x1ce4], R29 ;  /* 0x001ce41d01007387 */ /* 0x0081e80000100800 */
[----:B------:R-:W3:Y:S04]  /*2c170*/  LDL.LU R14, [R1+0x7c] ;  /* 0x00007c00010e7983 */ /* 0x000ee80000300800 */
[----:B0-----:R-:W2:Y:S04]  /*2c180*/  LDL.LU R29, [R1+0x70] ;  /* 0x00007000011d7983 */ /* 0x001ea80000300800 */
[----:B--2---:R0:W-:Y:S04]  /*2c190*/  STL [R1+0x1ce8], R29 ;  /* 0x001ce81d01007387 */ /* 0x0041e80000100800 */
[----:B0-----:R-:W2:Y:S01]  /*2c1a0*/  LDL.LU R29, [R1+0x74] ;  /* 0x00007400011d7983 */ /* 0x001ea20000300800 */
[----:B------:R-:W0:Y:S01]  /*2c1b0*/  S2R R2, SR_TID.X ;  /* 0x0000000000027919 */ /* 0x000e220000002100 */
[----:B------:R-:W1:Y:S01]  /*2c1c0*/  S2R R15, SR_TID.X ;  /* 0x00000000000f7919 */ /* 0x000e620000002100 */
[----:B0-----:R-:W-:-:S02]  /*2c1d0*/  LOP3.LUT R2, R2, 0x3f, RZ, 0xc0, !PT ;  /* 0x0000003f02027812 */ /* 0x001fc400078ec0ff */
[----:B-1----:R-:W-:-:S03]  /*2c1e0*/  LOP3.LUT R15, R15, 0x3f, RZ, 0xc0, !PT ;  /* 0x0000003f0f0f7812 */ /* 0x002fc600078ec0ff */
[----:B------:R-:W-:Y:S01]  /*2c1f0*/  IMAD.SHL.U32 R2, R2, 0x2, RZ ;  /* 0x0000000202027824 */ /* 0x000fe200078e00ff */
[----:B--2---:R0:W-:Y:S04]  /*2c200*/  STL [R1+0x1cec], R29 ;  /* 0x001cec1d01007387 */ /* 0x0041e80000100800 */
[----:B0-----:R-:W2:Y:S01]  /*2c210*/  LDL.LU R29, [R1+0x78] ;  /* 0x00007800011d7983 */ /* 0x001ea20000300800 */
[----:B------:R-:W-:Y:S01]  /*2c220*/  LOP3.LUT R2, R2, 0x20, RZ, 0x3c, !PT ;  /* 0x0000002002027812 */ /* 0x000fe200078e3cff */
[----:B------:R-:W-:-:S04]  /*2c230*/  IMAD.SHL.U32 R15, R15, 0x2, RZ ;  /* 0x000000020f0f7824 */ /* 0x000fc800078e00ff */
[----:B------:R-:W-:Y:S04]  /*2c240*/  STS.U16 [R2+UR5+0x6f00], R3 ;  /* 0x006f000302007988 */ /* 0x000fe80008000405 */
[----:B------:R-:W-:Y:S04]  /*2c250*/  STS.U16 [R2+UR5+0x7100], R4 ;  /* 0x0071000402007988 */ /* 0x000fe80008000405 */
[----:B------:R-:W-:Y:S04]  /*2c260*/  STS.U16 [R2+UR5+0x7300], R5 ;  /* 0x0073000502007988 */ /* 0x000fe80008000405 */
[----:B------:R-:W-:Y:S04]  /*2c270*/  STS.U16 [R2+UR5+0x7500], R6 ;  /* 0x0075000602007988 */ /* 0x000fe80008000405 */
[----:B------:R-:W-:Y:S01]  /*2c280*/  STS.U16 [R2+UR5+0x7700], R7 ;  /* 0x0077000702007988 */ /* 0x000fe20008000405 */
[----:B------:R-:W-:-:S03]  /*2c290*/  LOP3.LUT R15, R15, 0x30, RZ, 0x3c, !PT ;  /* 0x000000300f0f7812 */ /* 0x000fc600078e3cff */
[----:B------:R-:W-:Y:S04]  /*2c2a0*/  STS.U16 [R2+UR5+0x7900], R8 ;  /* 0x0079000802007988 */ /* 0x000fe80008000405 */
[----:B------:R-:W-:Y:S04]  /*2c2b0*/  STS.U16 [R2+UR5+0x7b00], R9 ;  /* 0x007b000902007988 */ /* 0x000fe80008000405 */
[----:B------:R-:W-:Y:S04]  /*2c2c0*/  STS.U16 [R2+UR5+0x7d00], R10 ;  /* 0x007d000a02007988 */ /* 0x000fe80008000405 */
[----:B------:R-:W-:Y:S04]  /*2c2d0*/  STS.U16 [R2+UR5+0x7f00], R11 ;  /* 0x007f000b02007988 */ /* 0x000fe80008000405 */
[----:B------:R0:W-:Y:S04]  /*2c2e0*/  STS.U16 [R15+UR5+0x180], R27 ;  /* 0x0001801b0f007988 */ /* 0x0001e80008000405 */
[----:B----4-:R1:W-:Y:S04]  /*2c2f0*/  STS.U16 [R15+UR5+0x380], R25 ;  /* 0x000380190f007988 */ /* 0x0103e80008000405 */
[----:B------:R4:W-:Y:S04]  /*2c300*/  STS.U16 [R15+UR5+0x580], R23 ;  /* 0x000580170f007988 */ /* 0x0009e80008000405 */
[----:B------:R3:W-:Y:S04]  /*2c310*/  STS.U16 [R15+UR5+0x780], R21 ;  /* 0x000780150f007988 */ /* 0x0007e80008000405 */
[----:B------:R3:W-:Y:S04]  /*2c320*/  STS.U16 [R15+UR5+0x980], R19 ;  /* 0x000980130f007988 */ /* 0x0007e80008000405 */
[----:B------:R3:W-:Y:S04]  /*2c330*/  STS.U16 [R15+UR5+0xb80], R17 ;  /* 0x000b80110f007988 */ /* 0x0007e80008000405 */
[----:B0-----:R-:W2:Y:S04]  /*2c340*/  LDL.LU R27, [R1+0x6c] ;  /* 0x00006c00011b7983 */ /* 0x001ea80000300800 */
[----:B-1----:R-:W2:Y:S04]  /*2c350*/  LDL.LU R25, [R1+0x68] ;  /* 0x0000680001197983 */ /* 0x002ea80000300800 */
[----:B----4-:R-:W4:Y:S04]  /*2c360*/  LDL.LU R23, [R1+0x64] ;  /* 0x0000640001177983 */ /* 0x010f280000300800 */
[----:B---3--:R-:W3:Y:S04]  /*2c370*/  LDL.LU R21, [R1+0x60] ;  /* 0x0000600001157983 */ /* 0x008ee80000300800 */
[----:B------:R-:W3:Y:S04]  /*2c380*/  LDL.LU R19, [R1+0x5c] ;  /* 0x00005c0001137983 */ /* 0x000ee80000300800 */
[----:B------:R0:W-:Y:S04]  /*2c390*/  STS.U16 [R15+UR5+0xd80], R13 ;  /* 0x000d800d0f007988 */ /* 0x0001e80008000405 */
[----:B------:R-:W3:Y:S04]  /*2c3a0*/  LDL.LU R17, [R1+0x58] ;  /* 0x0000580001117983 */ /* 0x000ee80000300800 */
[----:B------:R1:W-:Y:S04]  /*2c3b0*/  STS.U16 [R15+UR5+0xf80], R12 ;  /* 0x000f800c0f007988 */ /* 0x0003e80008000405 */
[----:B------:R1:W-:Y:S04]  /*2c3c0*/  STS.U16 [R15+UR5+0x1180], R16 ;  /* 0x001180100f007988 */ /* 0x0003e80008000405 */
[----:B------:R1:W-:Y:S04]  /*2c3d0*/  STS.U16 [R15+UR5+0x1380], R18 ;  /* 0x001380120f007988 */ /* 0x0003e80008000405 */
[----:B------:R1:W-:Y:S04]  /*2c3e0*/  STS.U16 [R15+UR5+0x1580], R20 ;  /* 0x001580140f007988 */ /* 0x0003e80008000405 */
[----:B------:R1:W-:Y:S04]  /*2c3f0*/  STS.U16 [R15+UR5+0x1780], R22 ;  /* 0x001780160f007988 */ /* 0x0003e80008000405 */
[----:B0-----:R-:W3:Y:S04]  /*2c400*/  LDL.LU R13, [R1+0x54] ;  /* 0x00005400010d7983 */ /* 0x001ee80000300800 */
[----:B-1----:R-:W3:Y:S04]  /*2c410*/  LDL.LU R12, [R1+0x50] ;  /* 0x00005000010c7983 */ /* 0x002ee80000300800 */
[----:B------:R-:W3:Y:S04]  /*2c420*/  LDL.LU R16, [R1+0x4c] ;  /* 0x00004c0001107983 */ /* 0x000ee80000300800 */
[----:B------:R-:W3:Y:S04]  /*2c430*/  LDL.LU R18, [R1+0x48] ;  /* 0x0000480001127983 */ /* 0x000ee80000300800 */
[----:B------:R-:W3:Y:S04]  /*2c440*/  LDL.LU R20, [R1+0x44] ;  /* 0x0000440001147983 */ /* 0x000ee80000300800 */
[----:B------:R0:W-:Y:S04]  /*2c450*/  STS.U16 [R15+UR5+0x1980], R24 ;  /* 0x001980180f007988 */ /* 0x0001e80008000405 */
[----:B------:R-:W3:Y:S04]  /*2c460*/  LDL.LU R22, [R1+0x40] ;  /* 0x0000400001167983 */ /* 0x000ee80000300800 */
        /* <DEDUP_REMOVED lines=16> */
[----:B------:R0:W-:Y:S04]  /*2c570*/  STS.U16 [R15+UR5+0x2180], R14 ;  /* 0x0021800e0f007988 */ /* 0x0001e80008000405 */
[----:B------:R-:W3:Y:S04]  /*2c580*/  LDL.LU R3, [R1+0x8] ;  /* 0x0000080001037983 */ /* 0x000ee80000300800 */
[----:B0-----:R-:W3:Y:S04]  /*2c590*/  LDL.LU R14, [R1+0x4] ;  /* 0x00000400010e7983 */ /* 0x001ee80000300800 */
[----:B--2---:R0:W-:Y:S04]  /*2c5a0*/  STS.U16 [R15+UR5+0x2380], R29 ;  /* 0x0023801d0f007988 */ /* 0x0041e80008000405 */
[----:B0-----:R-:W2:Y:S04]  /*2c5b0*/  LDL.LU R29, [R1+0x1cec] ;  /* 0x001cec00011d7983 */ /* 0x001ea80000300800 */
[----:B--2---:R0:W-:Y:S04]  /*2c5c0*/  STS.U16 [R15+UR5+0x2580], R29 ;  /* 0x0025801d0f007988 */ /* 0x0041e80008000405 */
[----:B0-----:R-:W2:Y:S04]  /*2c5d0*/  LDL.LU R29, [R1+0x1ce8] ;  /* 0x001ce800011d7983 */ /* 0x001ea80000300800 */
[----:B--2---:R0:W-:Y:S04]  /*2c5e0*/  STS.U16 [R15+UR5+0x2780], R29 ;  /* 0x0027801d0f007988 */ /* 0x0041e80008000405 */
[----:B------:R1:W-:Y:S04]  /*2c5f0*/  STS.U16 [R15+UR5+0x2980], R27 ;  /* 0x0029801b0f007988 */ /* 0x0003e80008000405 */
[----:B------:R2:W-:Y:S04]  /*2c600*/  STS.U16 [R15+UR5+0x2b80], R25 ;  /* 0x002b80190f007988 */ /* 0x0005e80008000405 */
[----:B----4-:R4:W-:Y:S04]  /*2c610*/  STS.U16 [R15+UR5+0x2d80], R23 ;  /* 0x002d80170f007988 */ /* 0x0109e80008000405 */
[----:B---3--:R3:W-:Y:S04]  /*2c620*/  STS.U16 [R15+UR5+0x2f80], R21 ;  /* 0x002f80150f007988 */ /* 0x0087e80008000405 */
[----:B------:R3:W-:Y:S04]  /*2c630*/  STS.U16 [R15+UR5+0x3180], R19 ;  /* 0x003180130f007988 */ /* 0x0007e80008000405 */
[----:B0-----:R-:W3:Y:S04]  /*2c640*/  LDL.LU R29, [R1+0x1ce4] ;  /* 0x001ce400011d7983 */ /* 0x001ee80000300800 */
[----:B-1----:R-:W3:Y:S04]  /*2c650*/  LDL.LU R27, [R1+0x1ce0] ;  /* 0x001ce000011b7983 */ /* 0x002ee80000300800 */
[----:B--2---:R-:W2:Y:S04]  /*2c660*/  LDL.LU R25, [R1+0x1cdc] ;  /* 0x001cdc0001197983 */ /* 0x004ea80000300800 */
[----:B----4-:R-:W4:Y:S04]  /*2c670*/  LDL.LU R23, [R1+0x1cd8] ;  /* 0x001cd80001177983 */ /* 0x010f280000300800 */
[----:B---3--:R-:W3:Y:S04]  /*2c680*/  LDL.LU R21, [R1+0x1cd4] ;  /* 0x001cd40001157983 */ /* 0x008ee80000300800 */
[----:B------:R-:W2:Y:S04]  /*2c690*/  LDL.LU R19, [R1+0x1cd0] ;  /* 0x001cd00001137983 */ /* 0x000ea80000300800 */
[----:B------:R0:W-:Y:S04]  /*2c6a0*/  STS.U16 [R15+UR5+0x3380], R17 ;  /* 0x003380110f007988 */ /* 0x0001e80008000405 */
[----:B------:R1:W-:Y:S04]  /*2c6b0*/  STS.U16 [R15+UR5+0x3580], R13 ;  /* 0x0035800d0f007988 */ /* 0x0003e80008000405 */
[----:B------:R1:W-:Y:S04]  /*2c6c0*/  STS.U16 [R15+UR5+0x3780], R12 ;  /* 0x0037800c0f007988 */ /* 0x0003e80008000405 */
[----:B------:R1:W-:Y:S04]  /*2c6d0*/  STS.U16 [R15+UR5+0x3980], R16 ;  /* 0x003980100f007988 */ /* 0x0003e80008000405 */
[----:B------:R1:W-:Y:S04]  /*2c6e0*/  STS.U16 [R15+UR5+0x3b80], R18 ;  /* 0x003b80120f007988 */ /* 0x0003e80008000405 */
[----:B------:R1:W-:Y:S04]  /*2c6f0*/  STS.U16 [R15+UR5+0x3d80], R20 ;  /* 0x003d80140f007988 */ /* 0x0003e80008000405 */
[----:B0-----:R-:W4:Y:S04]  /*2c700*/  LDL.LU R17, [R1+0x1ccc] ;  /* 0x001ccc0001117983 */ /* 0x001f280000300800 */
[----:B-1----:R-:W3:Y:S04]  /*2c710*/  LDL.LU R13, [R1+0x1cc8] ;  /* 0x001cc800010d7983 */ /* 0x002ee80000300800 */
[----:B------:R-:W2:Y:S04]  /*2c720*/  LDL.LU R12, [R1+0x1cc4] ;  /* 0x001cc400010c7983 */ /* 0x000ea80000300800 */
[----:B------:R-:W4:Y:S04]  /*2c730*/  LDL.LU R16, [R1+0x1cc0] ;  /* 0x001cc00001107983 */ /* 0x000f280000300800 */
[----:B------:R-:W3:Y:S04]  /*2c740*/  LDL.LU R18, [R1+0x1cbc] ;  /* 0x001cbc0001127983 */ /* 0x000ee80000300800 */
[----:B------:R-:W2:Y:S04]  /*2c750*/  LDL.LU R20, [R1+0x1cb8] ;  /* 0x001cb80001147983 */ /* 0x000ea80000300800 */
        /* <DEDUP_REMOVED lines=10> */
[----:B------:R-:W-:Y:S04]  /*2c800*/  STS.U16 [R15+UR5+0x4980], R11 ;  /* 0x0049800b0f007988 */ /* 0x000fe80008000405 */
[----:B------:R-:W-:Y:S04]  /*2c810*/  STS.U16 [R15+UR5+0x4b80], R10 ;  /* 0x004b800a0f007988 */ /* 0x000fe80008000405 */
[----:B------:R0:W-:Y:S04]  /*2c820*/  STS.U16 [R15+UR5+0x4d80], R2 ;  /* 0x004d80020f007988 */ /* 0x0001e80008000405 */
[----:B------:R-:W-:Y:S04]  /*2c830*/  STS.U16 [R15+UR5+0x4f80], R9 ;  /* 0x004f80090f007988 */ /* 0x000fe80008000405 */
[----:B------:R-:W-:Y:S04]  /*2c840*/  STS.U16 [R15+UR5+0x5180], R8 ;  /* 0x005180080f007988 */ /* 0x000fe80008000405 */
[----:B------:R-:W-:Y:S04]  /*2c850*/  STS.U16 [R15+UR5+0x5380], R7 ;  /* 0x005380070f007988 */ /* 0x000fe80008000405 */
[----:B------:R-:W-:Y:S04]  /*2c860*/  STS.U16 [R15+UR5+0x5580], R6 ;  /* 0x005580060f007988 */ /* 0x000fe80008000405 */
[----:B------:R-:W-:Y:S04]  /*2c870*/  STS.U16 [R15+UR5+0x5780], R5 ;  /* 0x005780050f007988 */ /* 0x000fe80008000405 */
[----:B------:R-:W-:Y:S04]  /*2c880*/  STS.U16 [R15+UR5+0x5980], R4 ;  /* 0x005980040f007988 */ /* 0x000fe80008000405 */
[----:B------:R1:W-:Y:S04]  /*2c890*/  STS.U16 [R15+UR5+0x5b80], R3 ;  /* 0x005b80030f007988 */ /* 0x0003e80008000405 */
[----:B------:R-:W-:Y:S04]  /*2c8a0*/  STS.U16 [R15+UR5+0x5d80], R14 ;  /* 0x005d800e0f007988 */ /* 0x000fe80008000405 */
[----:B0-----:R-:W2:Y:S04]  /*2c8b0*/  LDL R2, [R1+0xe94] ;  /* 0x000e940001027983 */ /* 0x001ea80000100800 */
[----:B-1----:R-:W2:Y:S04]  /*2c8c0*/  LDL R3, [R1+0xe90] ;  /* 0x000e900001037983 */ /* 0x002ea80000100800 */
[----:B---3--:R0:W-:Y:S04]  /*2c8d0*/  STS.U16 [R15+UR5+0x5f80], R0 ;  /* 0x005f80000f007988 */ /* 0x0081e80008000405 */
[----:B0-----:R-:W3:Y:S04]  /*2c8e0*/  LDL.LU R0, [R1+0x1ca0] ;  /* 0x001ca00001007983 */ /* 0x001ee80000300800 */
[----:B----4-:R-:W-:Y:S04]  /*2c8f0*/  STS.U16 [R15+UR5+0x6180], R28 ;  /* 0x0061801c0f007988 */ /* 0x010fe80008000405 */
[----:B--2---:R-:W-:Y:S04]  /*2c900*/  STS.U16 [R15+UR5+0x6380], R26 ;  /* 0x0063801a0f007988 */ /* 0x004fe80008000405 */
        /* <DEDUP_REMOVED lines=13> */
[----:B------:R-:W-:Y:S01]  /*2c9e0*/  STS.U16 [R15+UR5+0x7f80], R29 ;  /* 0x007f801d0f007988 */ /* 0x000fe20008000405 */
[----:B------:R-:W-:Y:S06]  /*2c9f0*/  BAR.SYNC.DEFER_BLOCKING 0x0 ;  /* 0x0000000000007b1d */ /* 0x000fec0000010000 */
[----:B------:R-:W-:Y:S04]  /*2ca00*/  LDSM.16.MT88.4 R16, [R3+UR5+0x8000] ;  /* 0x008000050310783b */ /* 0x000fe80008004200 */
[----:B------:R-:W-:Y:S04]  /*2ca10*/  LDSM.16.MT88.4 R12, [R2+UR5+0x8000] ;  /* 0x00800005020c783b */ /* 0x000fe80008004200 */
[----:B---3--:R-:W0:Y:S04]  /*2ca20*/  LDSM.16.M88.4 R8, [R0+UR6] ;  /* 0x000000060008783b */ /* 0x008e280008000200 */
[----:B------:R-:W-:Y:S04]  /*2ca30*/  LDSM.16.M88.4 R24, [R0+UR6+0xc00] ;  /* 0x000c00060018783b */ /* 0x000fe80008000200 */
[----:B0-----:R-:W-:Y:S04]  /*2ca40*/  STL.64 [R1+0x1b8], R10 ;  /* 0x0001b80a01007387 */ /* 0x001fe80000100a00 */
[----:B------:R-:W-:Y:S04]  /*2ca50*/  STL.64 [R1+0x1c98], R18 ;  /* 0x001c981201007387 */ /* 0x000fe80000100a00 */
[----:B------:R0:W-:Y:S04]  /*2ca60*/  STL.64 [R1+0x1c90], R16 ;  /* 0x001c901001007387 */ /* 0x0001e80000100a00 */
[----:B0-----:R-:W2:Y:S04]  /*2ca70*/  LDL.LU.64 R16, [R1+0x260] ;  /* 0x0002600001107983 */ /* 0x001ea80000300a00 */
[----:B------:R-:W2:Y:S04]  /*2ca80*/  LDL.LU.64 R18, [R1+0x268] ;  /* 0x0002680001127983 */ /* 0x000ea80000300a00 */
[----:B------:R-:W3:Y:S04]  /*2ca90*/  LDL.LU.64 R20, [R1+0x5e0] ;  /* 0x0005e00001147983 */ /* 0x000ee80000300a00 */
[----:B------:R-:W4:Y:S04]  /*2caa0*/  LDL.LU.64 R22, [R1+0x5e8] ;  /* 0x0005e80001167983 */ /* 0x000f280000300a00 */
[----:B----4-:R-:W-:Y:S04]  /*2cab0*/  STL.64 [R1+0x1c08], R22 ;  /* 0x001c081601007387 */ /* 0x010fe80000100a00 */
[----:B---3--:R0:W-:Y:S04]  /*2cac0*/  STL.64 [R1+0x1c00], R20 ;  /* 0x001c001401007387 */ /* 0x0081e80000100a00 */
[----:B0-----:R-:W3:Y:S04]  /*2cad0*/  LDL.LU.64 R20, [R1+0x3e0] ;  /* 0x0003e00001147983 */ /* 0x001ee80000300a00 */
[----:B------:R-:W4:Y:S04]  /*2cae0*/  LDL.LU.64 R22, [R1+0x3e8] ;  /* 0x0003e80001167983 */ /* 0x000f280000300a00 */
[----:B----4-:R-:W-:Y:S04]  /*2caf0*/  STL.64 [R1+0x1c18], R22 ;  /* 0x001c181601007387 */ /* 0x010fe80000100a00 */
[----:B---3--:R0:W-:Y:S04]  /*2cb00*/  STL.64 [R1+0x1c10], R20 ;  /* 0x001c101401007387 */ /* 0x0081e80000100a00 */
[----:B0-----:R-:W3:Y:S04]  /*2cb10*/  LDL.LU.64 R20, [R1+0x5f0] ;  /* 0x0005f00001147983 */ /* 0x001ee80000300a00 */
[----:B------:R-:W4:Y:S01]  /*2cb20*/  LDL.LU.64 R22, [R1+0x5f8] ;  /* 0x0005f80001167983 */ /* 0x000f220000300a00 */
[----:B------:R-:W-:-:S02]  /*2cb30*/  IMAD.MOV.U32 R4, RZ, RZ, R8 ;  /* 0x000000ffff047224 */ /* 0x000fc400078e0008 */
[----:B------:R-:W-:Y:S01]  /*2cb40*/  IMAD.MOV.U32 R2, RZ, RZ, R9 ;  /* 0x000000ffff027224 */ /* 0x000fe200078e0009 */
[----:B----4-:R-:W-:Y:S04]  /*2cb50*/  STL.64 [R1+0x1c28], R22 ;  /* 0x001c281601007387 */ /* 0x010fe80000100a00 */
[----:B---3--:R-:W-:Y:S04]  /*2cb60*/  STL.64 [R1+0x1c20], R20 ;  /* 0x001c201401007387 */ /* 0x008fe80000100a00 */
[----:B------:R-:W3:Y:S04]  /*2cb70*/  LDL.LU.64 R8, [R1+0x3d0] ;  /* 0x0003d00001087983 */ /* 0x000ee80000300a00 */
[----:B------:R-:W4:Y:S04]  /*2cb80*/  LDL.LU.64 R10, [R1+0x3d8] ;  /* 0x0003d800010a7983 */ /* 0x000f280000300a00 */
[----:B------:R-:W-:Y:S04]  /*2cb90*/  LDSM.16.M88.4 R20, [R0+UR6+0x800] ;  /* 0x000800060014783b */ /* 0x000fe80008000200 */
[----:B----4-:R-:W-:Y:S04]  /*2cba0*/  STL.64 [R1+0x1c38], R10 ;  /* 0x001c380a01007387 */ /* 0x010fe80000100a00 */
[----:B---3--:R0:W-:Y:S04]  /*2cbb0*/  STL.64 [R1+0x1c30], R8 ;  /* 0x001c300801007387 */ /* 0x0081e80000100a00 */
[----:B0-----:R-:W3:Y:S04]  /*2cbc0*/  LDL.LU.64 R8, [R1+0x220] ;  /* 0x0002200001087983 */ /* 0x001ee80000300a00 */
[----:B------:R-:W4:Y:S04]  /*2cbd0*/  LDL.LU.64 R10, [R1+0x228] ;  /* 0x00022800010a7983 */ /* 0x000f280000300a00 */
[----:B----4-:R-:W-:Y:S04]  /*2cbe0*/  STL.64 [R1+0x1c48], R10 ;  /* 0x001c480a01007387 */ /* 0x010fe80000100a00 */
[----:B---3--:R0:W-:Y:S04]  /*2cbf0*/  STL.64 [R1+0x1c40], R8 ;  /* 0x001c400801007387 */ /* 0x0081e80000100a00 */
[----:B0-----:R-:W3:Y:S04]  /*2cc00*/  LDL.LU.64 R8, [R1+0x600] ;  /* 0x0006000001087983 */ /* 0x001ee80000300a00 */
[----:B------:R-:W4:Y:S04]  /*2cc10*/  LDL.LU.64 R10, [R1+0x608] ;  /* 0x00060800010a7983 */ /* 0x000f280000300a00 */
[----:B----4-:R-:W-:Y:S04]  /*2cc20*/  STL.64 [R1+0x1c58], R10 ;  /* 0x001c580a01007387 */ /* 0x010fe80000100a00 */
[----:B---3--:R-:W-:Y:S04]  /*2cc30*/  STL.64 [R1+0x1c50], R8 ;  /* 0x001c500801007387 */ /* 0x008fe80000100a00 */
[----:B------:R-:W0:Y:S04]  /*2cc40*/  LDSM.16.M88.4 R8, [R0+UR6+0x400] ;  /* 0x000400060008783b */ /* 0x000e280008000200 */
[----:B0-----:R-:W-:Y:S04]  /*2cc50*/  STL.64 [R1+0x1a8], R10 ;  /* 0x0001a80a01007387 */ /* 0x001fe80000100a00 */
[----:B------:R-:W-:Y:S04]  /*2cc60*/  STL.64 [R1+0x1c78], R8 ;  /* 0x001c780801007387 */ /* 0x000fe80000100a00 */
[----:B------:R-:W-:Y:S04]  /*2cc70*/  STL.64 [R1+0x198], R22 ;  /* 0x0001981601007387 */ /* 0x000fe80000100a00 */
[----:B------:R0:W-:Y:S04]  /*2cc80*/  STL.64 [R1+0x1c60], R20 ;  /* 0x001c601401007387 */ /* 0x0001e80000100a00 */
[----:B0-----:R-:W3:Y:S04]  /*2cc90*/  LDL.LU.64 R20, [R1+0x240] ;  /* 0x0002400001147983 */ /* 0x001ee80000300a00 */
[----:B------:R-:W4:Y:S01]  /*2cca0*/  LDL.LU.64 R22, [R1+0x248] ;  /* 0x0002480001167983 */ /* 0x000f220000300a00 */
[----:B------:R-:W-:-:S02]  /*2ccb0*/  IMAD.MOV.U32 R8, RZ, RZ, R4 ;  /* 0x000000ffff087224 */ /* 0x000fc400078e0004 */
[----:B------:R-:W-:Y:S02]  /*2ccc0*/  IMAD.MOV.U32 R9, RZ, RZ, R2 ;  /* 0x000000ffff097224 */ /* 0x000fe400078e0002 */
[----:B------:R-:W-:Y:S02]  /*2ccd0*/  IMAD.MOV.U32 R3, RZ, RZ, R27 ;  /* 0x000000ffff037224 */ /* 0x000fe400078e001b */
[----:B------:R-:W-:Y:S01]  /*2cce0*/  IMAD.MOV.U32 R28, RZ, RZ, R26 ;  /* 0x000000ffff1c7224 */ /* 0x000fe200078e001a */
[----:B------:R-:W0:Y:S02]  /*2ccf0*/  LDSM.16.M88.4 R4, [R0+UR6+0x1000] ;  /* 0x001000060004783b */ /* 0x000e240008000200 */
[----:B--2---:R-:W-:Y:S02]  /*2cd00*/  HMMA.16816.F32.BF16 R16, R12, R8, R16 ;  /* 0x000000080c10723c */ /* 0x004fe40000041810 */
[----:B----4-:R-:W-:Y:S04]  /*2cd10*/  STL.64 [R1+0x1c70], R22 ;  /* 0x001c701601007387 */ /* 0x010fe80000100a00 */
[----:B---3--:R1:W-:Y:S04]  /*2cd20*/  STL.64 [R1+0x1c68], R20 ;  /* 0x001c681401007387 */ /* 0x0083e80000100a00 */
[----:B-1----:R-:W2:Y:S04]  /*2cd30*/  LDL.LU.64 R20, [R1+0x250] ;  /* 0x0002500001147983 */ /* 0x002ea80000300a00 */
[----:B------:R-:W3:Y:S04]  /*2cd40*/  LDL.LU.64 R22, [R1+0x258] ;  /* 0x0002580001167983 */ /* 0x000ee80000300a00 */
[----:B---3--:R-:W-:Y:S04]  /*2cd50*/  STL.64 [R1+0x1c88], R22 ;  /* 0x001c881601007387 */ /* 0x008fe80000100a00 */
[----:B--2---:R1:W-:Y:S04]  /*2cd60*/  STL.64 [R1+0x1c80], R20 ;  /* 0x001c801401007387 */ /* 0x0043e80000100a00 */
[----:B-1----:R-:W2:Y:S04]  /*2cd70*/  LDL.LU.64 R20, [R1+0x230] ;  /* 0x0002300001147983 */ /* 0x002ea80000300a00 */
[----:B------:R-:W2:Y:S04]  /*2cd80*/  LDL.LU.64 R22, [R1+0x238] ;  /* 0x0002380001167983 */ /* 0x000ea80000300a00 */
[----:B------:R-:W-:Y:S04]  /*2cd90*/  STL.64 [R1+0x188], R26 ;  /* 0x0001881a01007387 */ /* 0x000fe80000100a00 */
[----:B------:R1:W-:Y:S04]  /*2cda0*/  STL [R1+0x18e4], R3 ;  /* 0x0018e40301007387 */ /* 0x0003e80000100800 */
[----:B------:R3:W-:Y:S04]  /*2cdb0*/  STL [R1+0x18e0], R28 ;  /* 0x0018e01c01007387 */ /* 0x0007e80000100800 */
[----:B------:R4:W-:Y:S01]  /*2cdc0*/  STL.64 [R1+0x260], R16 ;  /* 0x0002601001007387 */ /* 0x0009e20000100a00 */
[----:B-1----:R-:W-:-:S02]  /*2cdd0*/  IMAD.MOV.U32 R3, RZ, RZ, R18 ;  /* 0x000000ffff037224 */ /* 0x002fc400078e0012 */
[----:B---3--:R-:W-:Y:S02]  /*2cde0*/  IMAD.MOV.U32 R28, RZ, RZ, R19 ;  /* 0x000000ffff1c7224 */ /* 0x008fe400078e0013 */
[----:B------:R-:W2:Y:S04]  /*2cdf0*/  LDL.LU.64 R18, [R1+0x1c98] ;  /* 0x001c980001127983 */ /* 0x000ea80000300a00 */
[----:B----4-:R-:W2:Y:S04]  /*2ce00*/  LDL.LU.64 R16, [R1+0x1c90] ;  /* 0x001c900001107983 */ /* 0x010ea80000300a00 */
[----:B0-----:R-:W-:Y:S04]  /*2ce10*/  STL.64 [R1+0x178], R6 ;  /* 0x0001780601007387 */ /* 0x001fe80000100a00 */
[----:B------:R-:W-:Y:S04]  /*2ce20*/  STL [R1+0x1a24], R28 ;  /* 0x001a241c01007387 */ /* 0x000fe80000100800 */
[----:B------:R-:W-:Y:S01]  /*2ce30*/  STL [R1+0x1a20], R3 ;  /* 0x001a200301007387 */ /* 0x000fe20000100800 */
[----:B--2---:R-:W-:Y:S03]  /*2ce40*/  HMMA.16816.F32.BF16 R8, R16, R8, R20 ;  /* 0x000000081008723c */ /* 0x004fe60000041814 */
[----:B------:R-:W2:Y:S04]  /*2ce50*/  LDL.LU.64 R22, [R1+0x1c88] ;  /* 0x001c880001167983 */ /* 0x000ea80000300a00 */
[----:B------:R-:W2:-:S15]  /*2ce60*/  LDL.LU.64 R20, [R1+0x1c80] ;  /* 0x001c800001147983 */ /* 0x000e9e0000300a00 */
[----:B------:R-:W-:-:S01]  /*2ce70*/  NOP ;  /* 0x0000000000007918 */ /* 0x000fc20000000000 */
[----:B------:R0:W-:Y:S04]  /*2ce80*/  STL.64 [R1+0x410], R8 ;  /* 0x0004100801007387 */ /* 0x0001e80000100a00 */
[----:B------:R-:W-:Y:S04]  /*2ce90*/  STL.64 [R1+0x418], R10 ;  /* 0x0004180a01007387 */ /* 0x000fe80000100a00 */
[----:B0-----:R-:W2:Y:S02]  /*2cea0*/  LDL.LU.64 R8, [R1+0x1c78] ;  /* 0x001c780001087983 */ /* 0x001ea40000300a00 */
[----:B--2---:R-:W-:-:S15]  /*2ceb0*/  HMMA.16816.F32.BF16 R20, R12, R8, R20 ;  /* 0x000000080c14723c */ /* 0x004fde0000041814 */
[----:B------:R-:W-:-:S08]  /*2cec0*/  NOP ;  /* 0x0000000000007918 */ /* 0x000fd00000000000 */
[----:B------:R-:W-:Y:S04]  /*2ced0*/  STL.64 [R1+0x250], R20 ;  /* 0x0002501401007387 */ /* 0x000fe80000100a00 */
[----:B------:R0:W-:Y:S01]  /*2cee0*/  STL [R1+0x258], R22 ;  /* 0x0002581601007387 */ /* 0x0001e20000100800 */
[----:B------:R-:W-:-:S03]  /*2cef0*/  IMAD.MOV.U32 R29, RZ, RZ, R23 ;  /* 0x000000ffff1d7224 */ /* 0x000fc600078e0017 */
[----:B0-----:R-:W2:Y:S04]  /*2cf00*/  LDL.LU.64 R22, [R1+0x1c70] ;  /* 0x001c700001167983 */ /* 0x001ea80000300a00 */
[----:B------:R-:W2:Y:S04]  /*2cf10*/  LDL.LU.64 R20, [R1+0x1c68] ;  /* 0x001c680001147983 */ /* 0x000ea80000300a00 */
[----:B------:R-:W-:Y:S01]  /*2cf20*/  STL [R1+0x1a28], R29 ;  /* 0x001a281d01007387 */ /* 0x000fe20000100800 */
[----:B--2---:R-:W-:Y:S03]  /*2cf30*/  HMMA.16816.F32.BF16 R8, R16, R8, R20 ;  /* 0x000000081008723c */ /* 0x004fe60000041814 */
[----:B------:R-:W2:-:S15]  /*2cf40*/  LDL.LU.64 R20, [R1+0x1c60] ;  /* 0x001c600001147983 */ /* 0x000e9e0000300a00 */
[----:B------:R-:W-:-:S05]  /*2cf50*/  NOP ;  /* 0x0000000000007918 */ /* 0x000fca0000000000 */
[----:B------:R-:W-:Y:S04]  /*2cf60*/  STL.64 [R1+0x400], R8 ;  /* 0x0004000801007387 */ /* 0x000fe80000100a00 */
[----:B------:R0:W-:Y:S04]  /*2cf70*/  STL.64 [R1+0x408], R10 ;  /* 0x0004080a01007387 */ /* 0x0001e80000100a00 */
[----:B0-----:R-:W2:Y:S04]  /*2cf80*/  LDL.LU.64 R10, [R1+0x1c58] ;  /* 0x001c5800010a7983 */ /* 0x001ea80000300a00 */
[----:B------:R-:W2:Y:S02]  /*2cf90*/  LDL.LU.64 R8, [R1+0x1c50] ;  /* 0x001c500001087983 */ /* 0x000ea40000300a00 */
[----:B--2---:R-:W-:-:S15]  /*2cfa0*/  HMMA.16816.F32.BF16 R8, R12, R20, R8 ;  /* 0x000000140c08723c */ /* 0x004fde0000041808 */
[----:B------:R-:W-:-:S08]  /*2cfb0*/  NOP ;  /* 0x0000000000007918 */ /* 0x000fd00000000000 */
[----:B------:R-:W-:Y:S04]  /*2cfc0*/  STL.64 [R1+0x240], R8 ;  /* 0x0002400801007387 */ /* 0x000fe80000100a00 */
[----:B------:R0:W-:Y:S04]  /*2cfd0*/  STL.64 [R1+0x248], R10 ;  /* 0x0002480a01007387 */ /* 0x0001e80000100a00 */
[----:B0-----:R-:W2:Y:S04]  /*2cfe0*/  LDL.LU.64 R10, [R1+0x1c48] ;  /* 0x001c4800010a7983 */ /* 0x001ea80000300a00 */
[----:B------:R-:W2:Y:S02]  /*2cff0*/  LDL.LU.64 R8, [R1+0x1c40] ;  /* 0x001c400001087983 */ /* 0x000ea40000300a00 */
[----:B--2---:R-:W-:Y:S02]  /*2d000*/  HMMA.16816.F32.BF16 R20, R16, R20, R8 ;  /* 0x000000141014723c */ /* 0x004fe40000041808 */
[----:B------:R-:W2:Y:S04]  /*2d010*/  LDL.LU.64 R10, [R1+0x1c38] ;  /* 0x001c3800010a7983 */ /* 0x000ea80000300a00 */
[----:B------:R-:W2:-:S15]  /*2d020*/  LDL.LU.64 R8, [R1+0x1c30] ;  /* 0x001c300001087983 */ /* 0x000e9e0000300a00 */
[----:B------:R-:W-:-:S02]  /*2d030*/  NOP ;  /* 0x0000000000007918 */ /* 0x000fc40000000000 */
[----:B------:R-:W-:Y:S04]  /*2d040*/  STL.64 [R1+0x3f0], R20 ;  /* 0x0003f01401007387 */ /* 0x000fe80000100a00 */
[----:B------:R0:W-:Y:S04]  /*2d050*/  STL.64 [R1+0x3f8], R22 ;  /* 0x0003f81601007387 */ /* 0x0001e80000100a00 */
[----:B0-----:R-:W3:Y:S04]  /*2d060*/  LDL.LU.64 R22, [R1+0x1c28] ;  /* 0x001c280001167983 */ /* 0x001ee80000300a00 */
[----:B------:R-:W3:Y:S02]  /*2d070*/  LDL.LU.64 R20, [R1+0x1c20] ;  /* 0x001c200001147983 */ /* 0x000ee40000300a00 */
[----:B---3--:R-:W-:-:S15]  /*2d080*/  HMMA.16816.F32.BF16 R20, R12, R24, R20 ;  /* 0x000000180c14723c */ /* 0x008fde0000041814 */
[----:B------:R-:W-:-:S08]  /*2d090*/  NOP ;  /* 0x0000000000007918 */ /* 0x000fd00000000000 */
[----:B------:R-:W-:Y:S04]  /*2d0a0*/  STL.64 [R1+0x230], R20 ;  /* 0x0002301401007387 */ /* 0x000fe80000100a00 */
[----:B------:R0:W-:Y:S04]  /*2d0b0*/  STL.64 [R1+0x238], R22 ;  /* 0x0002381601007387 */ /* 0x0001e80000100a00 */
[----:B0-----:R-:W3:Y:S04]  /*2d0c0*/  LDL.LU.64 R22, [R1+0x1c18] ;  /* 0x001c180001167983 */ /* 0x001ee80000300a00 */
[----:B------:R-:W3:Y:S02]  /*2d0d0*/  LDL.LU.64 R20, [R1+0x1c10] ;  /* 0x001c100001147983 */ /* 0x000ee40000300a00 */
[C---:B---3--:R-:W-:Y:S02]  /*2d0e0*/  HMMA.16816.F32.BF16 R24, R16.reuse, R24, R20 ;  /* 0x000000181018723c */ /* 0x048fe40000041814 */
[----:B------:R-:W3:Y:S04]  /*2d0f0*/  LDL.LU.64 R22, [R1+0x1c08] ;  /* 0x001c080001167983 */ /* 0x000ee80000300a00 */
[----:B------:R-:W3:Y:S01]  /*2d100*/  LDL.LU.64 R20, [R1+0x1c00] ;  /* 0x001c000001147983 */ /* 0x000ee20000300a00 */
[----:B--2---:R-:W-:-:S15]  /*2d110*/  HMMA.16816.F32.BF16 R8, R16, R4, R8 ;  /* 0x000000041008723c */ /* 0x004fde0000041808 */
[----:B------:R-:W-:-:S01]  /*2d120*/  NOP ;  /* 0x0000000000007918 */ /* 0x000fc20000000000 */
[----:B------:R-:W-:Y:S04]  /*2d130*/  STL.64 [R1+0x3e0], R24 ;  /* 0x0003e01801007387 */ /* 0x000fe80000100a00 */
[----:B------:R-:W-:Y:S04]  /*2d140*/  STL.64 [R1+0x3e8], R26 ;  /* 0x0003e81a01007387 */ /* 0x000fe80000100a00 */
[----:B------:R-:W-:Y:S01]  /*2d150*/  LDSM.16.M88.4 R24, [R0+UR6+0x2000] ;  /* 0x002000060018783b */ /* 0x000fe20008000200 */
[----:B---3--:R-:W-:Y:S03]  /*2d160*/  HMMA.16816.F32.BF16 R20, R12, R4, R20 ;  /* 0x000000040c14723c */ /* 0x008fe60000041814 */
[----:B------:R-:W0:-:S15]  /*2d170*/  LDSM.16.M88.4 R4, [R0+UR6+0x1400] ;  /* 0x001400060004783b */ /* 0x000e1e0008000200 */
[----:B------:R-:W-:-:S05]  /*2d180*/  NOP ;  /* 0x0000000000007918 */ /* 0x000fca0000000000 */
[----:B------:R-:W-:Y:S04]  /*2d190*/  STL.64 [R1+0x220], R20 ;  /* 0x0002201401007387 */ /* 0x000fe80000100a00 */
[----:B------:R-:W-:Y:S04]  /*2d1a0*/  STL.64 [R1+0x228], R22 ;  /* 0x0002281601007387 */ /* 0x000fe80000100a00 */
[----:B------:R-:W-:Y:S04]  /*2d1b0*/  STL.64 [R1+0x3d0], R8 ;  /* 0x0003d00801007387 */ /* 0x000fe80000100a00 */
[----:B------:R-:W-:Y:S04]  /*2d1c0*/  STL.64 [R1+0x3d8], R10 ;  /* 0x0003d80a01007387 */ /* 0x000fe80000100a00 */
[----:B------:R-:W-:Y:S04]  /*2d1d0*/  LDSM.16.M88.4 R8, [R0+UR6+0x1c00] ;  /* 0x001c00060008783b */ /* 0x000fe80008000200 */
[----:B------:R-:W-:Y:S01]  /*2d1e0*/  LDSM.16.M88.4 R20, [R0+UR6+0x2400] ;  /* 0x002400060014783b */ /* 0x000fe20008000200 */
[----:B0-----:R-:W-:-:S03]  /*2d1f0*/  IMAD.MOV.U32 R3, RZ, RZ, R4 ;  /* 0x000000ffff037224 */ /* 0x001fc600078e0004 */
[----:B------:R-:W-:Y:S01]  /*2d200*/  STL.64 [R1+0x168], R6 ;  /* 0x0001680601007387 */ /* 0x000fe20000100a00 */
[----:B------:R-:W-:-:S03]  /*2d210*/  IMAD.MOV.U32 R2, RZ, RZ, R5 ;  /* 0x000000ffff027224 */ /* 0x000fc600078e0005 */
[----:B------:R-:W0:Y:S04]  /*2d220*/  LDSM.16.M88.4 R4, [R0+UR6+0x1800] ;  /* 0x001800060004783b */ /* 0x000e280008000200 */
[----:B0-----:R-:W-:Y:S04]  /*2d230*/  STL.64 [R1+0x158], R6 ;  /* 0x0001580601007387 */ /* 0x001fe80000100a00 */
[----:B------:R-:W-:Y:S01]  /*2d240*/  STL.64 [R1+0x148], R10 ;  /* 0x0001480a01007387 */ /* 0x000fe20000100a00 */
[----:B------:R-:W-:Y:S02]  /*2d250*/  IMAD.MOV.U32 R29, RZ, RZ, R4 ;  /* 0x000000ffff1d7224 */ /* 0x000fe400078e0004 */
[----:B------:R-:W-:Y:S01]  /*2d260*/  IMAD.MOV.U32 R28, RZ, RZ, R5 ;  /* 0x000000ffff1c7224 */ /* 0x000fe200078e0005 */
[----:B------:R-:W-:Y:S01]  /*2d270*/  STL.64 [R1+0x130], R24 ;  /* 0x0001301801007387 */ /* 0x000fe20000100a00 */
[----:B------:R-:W-:-:S02]  /*2d280*/  IMAD.MOV.U32 R5, RZ, RZ, R8 ;  /* 0x000000ffff057224 */ /* 0x000fc400078e0008 */
[----:B------:R-:W-:Y:S01]  /*2d290*/  IMAD.MOV.U32 R4, RZ, RZ, R9 ;  /* 0x000000ffff047224 */ /* 0x000fe200078e0009 */
[----:B------:R-:W-:Y:S01]  /*2d2a0*/  STL.64 [R1+0x138], R26 ;  /* 0x0001381a01007387 */ /* 0x000fe20000100a00 */
[----:B------:R-:W-:-:S03]  /*2d2b0*/  IMAD.MOV.U32 R9, RZ, RZ, R20 ;  /* 0x000000ffff097224 */ /* 0x000fc600078e0014 */
[----:B------:R-:W-:Y:S01]  /*2d2c0*/  STL.64 [R1+0x128], R22 ;  /* 0x0001281601007387 */ /* 0x000fe20000100a00 */
[----:B------:R-:W-:-:S03]  /*2d2d0*/  IMAD.MOV.U32 R8, RZ, RZ, R21 ;  /* 0x000000ffff087224 */ /* 0x000fc600078e0015 */
[----:B------:R-:W0:Y:S04]  /*2d2e0*/  LDSM.16.M88.4 R20, [R0+UR6+0x2800] ;  /* 0x002800060014783b */ /* 0x000e280008000200 */
[----:B------:R-:W-:Y:S01]  /*2d2f0*/  LDSM.16.M88.4 R24, [R0+UR6+0x3c00] ;  /* 0x003c00060018783b */ /* 0x000fe20008000200 */
[----:B0-----:R-:W-:Y:S02]  /*2d300*/  IMAD.MOV.U32 R11, RZ, RZ, R20 ;  /* 0x000000ffff0b7224 */ /* 0x001fe400078e0014 */
[----:B------:R-:W-:Y:S01]  /*2d310*/  IMAD.MOV.U32 R10, RZ, RZ, R21 ;  /* 0x000000ffff0a7224 */ /* 0x000fe200078e0015 */
[----:B------:R-:W-:Y:S04]  /*2d320*/  STL.64 [R1+0x118], R22 ;  /* 0x0001181601007387 */ /* 0x000fe80000100a00 */
[----:B------:R-:W-:Y:S04]  /*2d330*/  STL.64 [R1+0x1bc0], R10 ;  /* 0x001bc00a01007387 */ /* 0x000fe80000100a00 */
[----:B------:R0:W-:Y:S02]  /*2d340*/  STL.64 [R1+0x1bb8], R8 ;  /* 0x001bb80801007387 */ /* 0x0001e40000100a00 */
[----:B0-----:R-:W-:-:S02]  /*2d350*/  IMAD.MOV.U32 R8, RZ, RZ, R5 ;  /* 0x000000ffff087224 */ /* 0x001fc400078e0005 */
[----:B------:R-:W-:Y:S02]  /*2d360*/  IMAD.MOV.U32 R9, RZ, RZ, R4 ;  /* 0x000000ffff097224 */ /* 0x000fe400078e0004 */
[----:B------:R-:W0:Y:S04]  /*2d370*/  LDSM.16.M88.4 R4, [R0+UR6+0x2c00] ;  /* 0x002c00060004783b */ /* 0x000e280008000200 */
[----:B------:R-:W-:Y:S01]  /*2d380*/  STL.64 [R1+0x1be8], R8 ;  /* 0x001be80801007387 */ /* 0x000fe20000100a00 */
[----:B0-----:R-:W-:-:S03]  /*2d390*/  IMAD.MOV.U32 R21, RZ, RZ, R4 ;  /* 0x000000ffff157224 */ /* 0x001fc600078e0004 */
[----:B------:R-:W-:Y:S01]  /*2d3a0*/  STL.64 [R1+0x108], R6 ;  /* 0x0001080601007387 */ /* 0x000fe20000100a00 */
[----:B------:R-:W-:-:S03]  /*2d3b0*/  IMAD.MOV.U32 R20, RZ, RZ, R5 ;  /* 0x000000ffff147224 */ /* 0x000fc600078e0005 */
[----:B------:R-:W0:Y:S02]  /*2d3c0*/  LDSM.16.M88.4 R4, [R0+UR6+0x3000] ;  /* 0x003000060004783b */ /* 0x000e240008000200 */
[----:B0-----:R-:W-:Y:S02]  /*2d3d0*/  IMAD.MOV.U32 R23, RZ, RZ, R4 ;  /* 0x000000ffff177224 */ /* 0x001fe400078e0004 */
[----:B------:R-:W-:Y:S01]  /*2d3e0*/  STL.64 [R1+0xf8], R6 ;  /* 0x0000f80601007387 */ /* 0x000fe20000100a00 */
[----:B------:R-:W-:-:S03]  /*2d3f0*/  IMAD.MOV.U32 R22, RZ, RZ, R5 ;  /* 0x000000ffff167224 */ /* 0x000fc600078e0005 */
[----:B------:R-:W0:Y:S01]  /*2d400*/  LDSM.16.M88.4 R4, [R0+UR6+0x3400] ;  /* 0x003400060004783b */ /* 0x000e220008000200 */
[----:B------:R-:W-:-:S03]  /*2d410*/  IMAD.MOV.U32 R8, RZ, RZ, R3 ;  /* 0x000000ffff087224 */ /* 0x000fc600078e0003 */
[----:B------:R-:W-:Y:S04]  /*2d420*/  STL.64 [R1+0x1bd0], R22 ;  /* 0x001bd01601007387 */ /* 0x000fe80000100a00 */
[----:B------:R1:W-:Y:S01]  /*2d430*/  STL.64 [R1+0x1bc8], R20 ;  /* 0x001bc81401007387 */ /* 0x0003e20000100a00 */
[----:B------:R-:W-:-:S03]  /*2d440*/  IMAD.MOV.U32 R9, RZ, RZ, R2 ;  /* 0x000000ffff097224 */ /* 0x000fc600078e0002 */
[----:B-1----:R-:W2:Y:S04]  /*2d450*/  LDL.LU.64 R20, [R1+0x3c0] ;  /* 0x0003c00001147983 */ /* 0x002ea80000300a00 */
[----:B------:R-:W2:Y:S01]  /*2d460*/  LDL.LU.64 R22, [R1+0x3c8] ;  /* 0x0003c80001167983 */ /* 0x000ea20000300a00 */
[----:B0-----:R-:W-:-:S03]  /*2d470*/  IMAD.MOV.U32 R3, RZ, RZ, R4 ;  /* 0x000000ffff037224 */ /* 0x001fc600078e0004 */
[----:B------:R-:W-:Y:S01]  /*2d480*/  STL.64 [R1+0xe8], R6 ;  /* 0x0000e80601007387 */ /* 0x000fe20000100a00 */
[----:B------:R-:W-:-:S03]  /*2d490*/  IMAD.MOV.U32 R2, RZ, RZ, R5 ;  /* 0x000000ffff027224 */ /* 0x000fc600078e0005 */
[----:B------:R-:W0:Y:S04]  /*2d4a0*/  LDSM.16.M88.4 R4, [R0+UR6+0x3800] ;  /* 0x003800060004783b */ /* 0x000e280008000200 */
[----:B0-----:R-:W-:Y:S04]  /*2d4b0*/  STL.64 [R1+0xd0], R4 ;  /* 0x0000d00401007387 */ /* 0x001fe80000100a00 */
[----:B------:R-:W-:Y:S04]  /*2d4c0*/  STL.64 [R1+0xd8], R6 ;  /* 0x0000d80601007387 */ /* 0x000fe80000100a00 */
[----:B------:R-:W0:Y:S04]  /*2d4d0*/  LDSM.16.M88.4 R4, [R0+UR6+0x4000] ;  /* 0x004000060004783b */ /* 0x000e280008000200 */
[----:B0-----:R-:W-:Y:S04]  /*2d4e0*/  STL.64 [R1+0x1bf8], R6 ;  /* 0x001bf80601007387 */ /* 0x001fe80000100a00 */
[----:B------:R0:W-:Y:S04]  /*2d4f0*/  STL.64 [R1+0x1bf0], R4 ;  /* 0x001bf00401007387 */ /* 0x0001e80000100a00 */
[----:B0-----:R-:W3:Y:S04]  /*2d500*/  LDL.LU.64 R4, [R1+0x5b0] ;  /* 0x0005b00001047983 */ /* 0x001ee80000300a00 */
[----:B------:R-:W3:Y:S01]  /*2d510*/  LDL.LU.64 R6, [R1+0x5b8] ;  /* 0x0005b80001067983 */ /* 0x000ee20000300a00 */
[-C--:B--2---:R-:W-:Y:S06]  /*2d520*/  HMMA.16816.F32.BF16 R20, R16, R8.reuse, R20 ;  /* 0x000000081014723c */ /* 0x084fec0000041814 */
[----:B---3--:R-:W-:-:S15]  /*2d530*/  HMMA.16816.F32.BF16 R4, R12, R8, R4 ;  /* 0x000000080c04723c */ /* 0x008fde0000041804 */
[----:B------:R-:W-:-:S08]  /*2d540*/  NOP ;  /* 0x0000000000007918 */ /* 0x000fd00000000000 */
[----:B------:R0:W-:Y:S04]  /*2d550*/  STL.64 [R1+0x5b0], R4 ;  /* 0x0005b00401007387 */ /* 0x0001e80000100a00 */
[----:B------:R1:W-:Y:S04]  /*2d560*/  STL.64 [R1+0x5b8], R6 ;  /* 0x0005b80601007387 */ /* 0x0003e80000100a00 */
[----:B0-----:R-:W2:Y:S04]  /*2d570*/  LDL.LU.64 R4, [R1+0x5a0] ;  /* 0x0005a00001047983 */ /* 0x001ea80000300a00 */
[----:B-1----:R-:W2:Y:S04]  /*2d580*/  LDL.LU.64 R6, [R1+0x5a8] ;  /* 0x0005a80001067983 */ /* 0x002ea80000300a00 */
[----:B------:R-:W3:Y:S04]  /*2d590*/  LDL.LU.64 R8, [R1+0x3b0] ;  /* 0x0003b00001087983 */ /* 0x000ee80000300a00 */
[----:B------:R-:W3:Y:S04]  /*2d5a0*/  LDL.LU.64 R10, [R1+0x3b8] ;  /* 0x0003b800010a7983 */ /* 0x000ee80000300a00 */
[----:B------:R0:W-:Y:S04]  /*2d5b0*/  STL.64 [R1+0x3c0], R20 ;  /* 0x0003c01401007387 */ /* 0x0001e80000100a00 */
[----:B------:R1:W-:Y:S04]  /*2d5c0*/  STL.64 [R1+0x3c8], R22 ;  /* 0x0003c81601007387 */ /* 0x0003e80000100a00 */
[----:B0-----:R-:W4:Y:S04]  /*2d5d0*/  LDL.LU.64 R20, [R1+0x3a0] ;  /* 0x0003a00001147983 */ /* 0x001f280000300a00 */
[----:B-1----:R-:W2:Y:S04]  /*2d5e0*/  LDL.LU.64 R22, [R1+0x3a8] ;  /* 0x0003a80001167983 */ /* 0x002ea80000300a00 */
[----:B--2---:R-:W-:Y:S04]  /*2d5f0*/  STL.64 [R1+0x1be0], R22 ;  /* 0x001be01601007387 */ /* 0x004fe80000100a00 */
[----:B----4-:R0:W-:Y:S04]  /*2d600*/  STL.64 [R1+0x1bd8], R20 ;  /* 0x001bd81401007387 */ /* 0x0101e80000100a00 */
[----:B0-----:R-:W2:Y:S04]  /*2d610*/  LDL.LU.64 R20, [R1+0x590] ;  /* 0x0005900001147983 */ /* 0x001ea80000300a00 */
[----:B------:R-:W2:Y:S04]  /*2d620*/  LDL.LU.64 R22, [R1+0x598] ;  /* 0x0005980001167983 */ /* 0x000ea80000300a00 */
[----:B------:R-:W-:Y:S04]  /*2d630*/  STL.64 [R1+0xc8], R26 ;  /* 0x0000c81a01007387 */ /* 0x000fe80000100a00 */
[----:B------:R0:W-:Y:S04]  /*2d640*/  STL.64 [R1+0x1ab0], R24 ;  /* 0x001ab01801007387 */ /* 0x0001e80000100a00 */
[----:B0-----:R-:W4:Y:S04]  /*2d650*/  LDL.LU R24, [R1+0xd0] ;  /* 0x0000d00001187983 */ /* 0x001f280000300800 */
[----:B------:R-:W4:Y:S04]  /*2d660*/  LDL.LU R25, [R1+0xd4] ;  /* 0x0000d40001197983 */ /* 0x000f280000300800 */
[----:B----4-:R0:W-:Y:S02]  /*2d670*/  STL.64 [R1+0x1ad8], R24 ;  /* 0x001ad81801007387 */ /* 0x0101e40000100a00 */
[----:B0-----:R-:W-:-:S02]  /*2d680*/  IMAD.MOV.U32 R24, RZ, RZ, R29 ;  /* 0x000000ffff187224 */ /* 0x001fc400078e001d */
[----:B------:R-:W-:-:S07]  /*2d690*/  IMAD.MOV.U32 R25, RZ, RZ, R28 ;  /* 0x000000ffff197224 */ /* 0x000fce00078e001c */
[----:B------:R-:W-:-:S15]  /*2d6a0*/  HMMA.16816.F32.BF16 R4, R12, R24, R4 ;  /* 0x000000180c04723c */ /* 0x000fde0000041804 */
[----:B------:R-:W-:-:S08]  /*2d6b0*/  NOP ;  /* 0x0000000000007918 */ /* 0x000fd00000000000 */
[----:B------:R-:W-:Y:S04]  /*2d6c0*/  STL.64 [R1+0x5a0], R4 ;  /* 0x0005a00401007387 */ /* 0x000fe80000100a00 */
[----:B------:R0:W-:Y:S04]  /*2d6d0*/  STL.64 [R1+0x5a8], R6 ;  /* 0x0005a80601007387 */ /* 0x0001e80000100a00 */
[----:B0-----:R-:W4:Y:S04]  /*2d6e0*/  LDL.LU.64 R6, [R1+0x1bf8] ;  /* 0x001bf80001067983 */ /* 0x001f280000300a00 */
[----:B------:R-:W2:Y:S01]  /*2d6f0*/  LDL.LU.64 R4, [R1+0x1bf0] ;  /* 0x001bf00001047983 */ /* 0x000ea20000300a00 */
[----:B---3--:R-:W-:Y:S03]  /*2d700*/  HMMA.16816.F32.BF16 R24, R16, R24, R8 ;  /* 0x000000181018723c */ /* 0x008fe60000041808 */
[----:B----4-:R-:W-:Y:S04]  /*2d710*/  STL.64 [R1+0xb8], R6 ;  /* 0x0000b80601007387 */ /* 0x010fe80000100a00 */
[----:B--2---:R0:W-:Y:S04]  /*2d720*/  STL.64 [R1+0x1a98], R4 ;  /* 0x001a980401007387 */ /* 0x0041e80000100a00 */
[----:B0-----:R-:W2:Y:S04]  /*2d730*/  LDL.LU.64 R4, [R1+0x130] ;  /* 0x0001300001047983 */ /* 0x001ea80000300a00 */
[----:B------:R-:W3:Y:S08]  /*2d740*/  LDL.LU.64 R8, [R1+0x1be8] ;  /* 0x001be80001087983 */ /* 0x000ef00000300a00 */
[----:B------:R0:W-:Y:S04]  /*2d750*/  STL.64 [R1+0x3b0], R24 ;  /* 0x0003b01801007387 */ /* 0x0001e80000100a00 */
[----:B------:R-:W-:Y:S01]  /*2d760*/  STL.64 [R1+0x3b8], R26 ;  /* 0x0003b81a01007387 */ /* 0x000fe20000100a00 */
[----:B0-----:R-:W-:-:S02]  /*2d770*/  IMAD.MOV.U32 R24, RZ, RZ, R3 ;  /* 0x000000ffff187224 */ /* 0x001fc400078e0003 */
[----:B------:R-:W-:-:S05]  /*2d780*/  IMAD.MOV.U32 R25, RZ, RZ, R2 ;  /* 0x000000ffff197224 */ /* 0x000fca00078e0002 */
[----:B------:R0:W-:Y:S04]  /*2d790*/  STL.64 [R1+0x1b00], R24 ;  /* 0x001b001801007387 */ /* 0x0001e80000100a00 */
[----:B0-----:R-:W2:Y:S04]  /*2d7a0*/  LDL.LU.64 R24, [R1+0x580] ;  /* 0x0005800001187983 */ /* 0x001ea80000300a00 */
[----:B------:R-:W2:Y:S01]  /*2d7b0*/  LDL.LU.64 R26, [R1+0x588] ;  /* 0x00058800011a7983 */ /* 0x000ea20000300a00 */
[----:B---3--:R-:W-:-:S15]  /*2d7c0*/  HMMA.16816.F32.BF16 R20, R12, R8, R20 ;  /* 0x000000080c14723c */ /* 0x008fde0000041814 */
[----:B------:R-:W-:-:S08]  /*2d7d0*/  NOP ;  /* 0x0000000000007918 */ /* 0x000fd00000000000 */
[----:B------:R-:W-:Y:S04]  /*2d7e0*/  STL.64 [R1+0x590], R20 ;  /* 0x0005901401007387 */ /* 0x000fe80000100a00 */
[----:B------:R0:W-:Y:S04]  /*2d7f0*/  STL.64 [R1+0x598], R22 ;  /* 0x0005981601007387 */ /* 0x0001e80000100a00 */
[----:B0-----:R-:W3:Y:S04]  /*2d800*/  LDL.LU.64 R22, [R1+0x1be0] ;  /* 0x001be00001167983 */ /* 0x001ee80000300a00 */
[----:B------:R-:W3:Y:S01]  /*2d810*/  LDL.LU.64 R20, [R1+0x1bd8] ;  /* 0x001bd80001147983 */ /* 0x000ee20000300a00 */
[----:B--2---:R-:W-:Y:S06]  /*2d820*/  HMMA.16816.F32.BF16 R24, R12, R4, R24 ;  /* 0x000000040c18723c */ /* 0x004fec0000041818 */
[----:B---3--:R-:W-:Y:S01]  /*2d830*/  HMMA.16816.F32.BF16 R8, R16, R8, R20 ;  /* 0x000000081008723c */ /* 0x008fe20000041814 */
[----:B------:R-:W2:Y:S04]  /*2d840*/  LDL.LU.64 R22, [R1+0x1bd0] ;  /* 0x001bd00001167983 */ /* 0x000ea80000300a00 */
[----:B------:R-:W3:-:S15]  /*2d850*/  LDL.LU.64 R20, [R1+0x1bc8] ;  /* 0x001bc80001147983 */ /* 0x000ede0000300a00 */
[----:B------:R-:W-:-:S03]  /*2d860*/  NOP ;  /* 0x0000000000007918 */ /* 0x000fc60000000000 */
[----:B------:R-:W-:Y:S04]  /*2d870*/  STL.64 [R1+0x3a0], R8 ;  /* 0x0003a00801007387 */ /* 0x000fe80000100a00 */
[----:B------:R0:W-:Y:S04]  /*2d880*/  STL.64 [R1+0x3a8], R10 ;  /* 0x0003a80a01007387 */ /* 0x0001e80000100a00 */
[----:B0-----:R-:W4:Y:S04]  /*2d890*/  LDL.LU.64 R10, [R1+0x1bc0] ;  /* 0x001bc000010a7983 */ /* 0x001f280000300a00 */
[----:B------:R-:W4:Y:S04]  /*2d8a0*/  LDL.LU.64 R8, [R1+0x1bb8] ;  /* 0x001bb80001087983 */ /* 0x000f280000300a00 */
[----:B------:R2:W-:Y:S04]  /*2d8b0*/  STL.64 [R1+0x580], R24 ;  /* 0x0005801801007387 */ /* 0x0005e80000100a00 */
[----:B------:R-:W-:Y:S04]  /*2d8c0*/  STL.64 [R1+0x588], R26 ;  /* 0x0005881a01007387 */ /* 0x000fe80000100a00 */
[----:B------:R-:W-:Y:S04]  /*2d8d0*/  STL.64 [R1+0x1ba8], R14 ;  /* 0x001ba80e01007387 */ /* 0x000fe80000100a00 */
[----:B------:R-:W-:Y:S01]  /*2d8e0*/  STL.64 [R1+0x1ba0], R12 ;  /* 0x001ba00c01007387 */ /* 0x000fe20000100a00 */
[----:B------:R-:W-:-:S02]  /*2d8f0*/  IMAD.MOV.U32 R3, RZ, RZ, R4 ;  /* 0x000000ffff037224 */ /* 0x000fc400078e0004 */
[----:B------:R-:W-:Y:S02]  /*2d900*/  IMAD.MOV.U32 R2, RZ, RZ, R5 ;  /* 0x000000ffff027224 */ /* 0x000fe400078e0005 */
[----:B--2---:R-:W-:Y:S02]  /*2d910*/  IMAD.MOV.U32 R24, RZ, RZ, R23 ;  /* 0x000000ffff187224 */ /* 0x004fe400078e0017 */
[----:B------:R-:W-:-:S05]  /*2d920*/  IMAD.MOV.U32 R25, RZ, RZ, R22 ;  /* 0x000000ffff197224 */ /* 0x000fca00078e0016 */
[----:B------:R3:W-:Y:S02]  /*2d930*/  STL.64 [R1+0x1b28], R24 ;  /* 0x001b281801007387 */ /* 0x0007e40000100a00 */
[----:B---3--:R-:W-:Y:S02]  /*2d940*/  IMAD.MOV.U32 R24, RZ, RZ, R21 ;  /* 0x000000ffff187224 */ /* 0x008fe400078e0015 */
[----:B------:R-:W-:-:S05]  /*2d950*/  IMAD.MOV.U32 R25, RZ, RZ, R20 ;  /* 0x000000ffff197224 */ /* 0x000fca00078e0014 */
[----:B------:R4:W-:Y:S02]  /*2d960*/  STL.64 [R1+0x1b50], R24 ;  /* 0x001b501801007387 */ /* 0x0009e40000100a00 */
[----:B----4-:R-:W-:Y:S02]  /*2d970*/  IMAD.MOV.U32 R24, RZ, RZ, R11 ;  /* 0x000000ffff187224 */ /* 0x010fe400078e000b */
[----:B------:R-:W-:-:S05]  /*2d980*/  IMAD.MOV.U32 R25, RZ, RZ, R10 ;  /* 0x000000ffff197224 */ /* 0x000fca00078e000a */
[----:B------:R0:W-:Y:S02]  /*2d990*/  STL.64 [R1+0x1b78], R24 ;  /* 0x001b781801007387 */ /* 0x0001e40000100a00 */
[----:B0-----:R-:W-:Y:S02]  /*2d9a0*/  IMAD.MOV.U32 R24, RZ, RZ, R9 ;  /* 0x000000ffff187224 */ /* 0x001fe400078e0009 */
[----:B------:R-:W-:-:S05]  /*2d9b0*/  IMAD.MOV.U32 R25, RZ, RZ, R8 ;  /* 0x000000ffff197224 */ /* 0x000fca00078e0008 */
        /* <DEDUP_REMOVED lines=50> */
[----:B------:R-:W-:-:S07]  /*2dce0*/  IMAD.MOV.U32 R13, RZ, RZ, R2 ;  /* 0x000000ffff0d7224 */ /* 0x000fce00078e0002 */
[----:B--2---:R-:W-:Y:S01]  /*2dcf0*/  HMMA.16816.F32.BF16 R12, R16, R12, R24 ;  /* 0x0000000c100c723c */ /* 0x004fe20000041818 */
[----:B----4-:R-:W-:Y:S04]  /*2dd00*/  STL.64 [R1+0x1b88], R6 ;  /* 0x001b880601007387 */ /* 0x010fe80000100a00 */
[----:B---3--:R0:W-:Y:S04]  /*2dd10*/  STL.64 [R1+0x1b80], R4 ;  /* 0x001b800401007387 */ /* 0x0081e80000100a00 */
[----:B0-----:R-:W2:Y:S04]  /*2dd20*/  LDL.LU.64 R4, [R1+0x380] ;  /* 0x0003800001047983 */ /* 0x001ea80000300a00 */
[----:B------:R-:W3:Y:S04]  /*2dd30*/  LDL.LU.64 R6, [R1+0x388] ;  /* 0x0003880001067983 */ /* 0x000ee80000300a00 */
[----:B---3--:R-:W-:Y:S04]  /*2dd40*/  STL.64 [R1+0x1b98], R6 ;  /* 0x001b980601007387 */ /* 0x008fe80000100a00 */
[----:B--2---:R0:W-:Y:S04]  /*2dd50*/  STL.64 [R1+0x1b90], R4 ;  /* 0x001b900401007387 */ /* 0x0041e80000100a00 */
[----:B0-----:R-:W2:Y:S04]  /*2dd60*/  LDL.LU.64 R4, [R1+0x570] ;  /* 0x0005700001047983 */ /* 0x001ea80000300a00 */
[----:B------:R-:W2:Y:S04]  /*2dd70*/  LDL.LU.64 R6, [R1+0x578] ;  /* 0x0005780001067983 */ /* 0x000ea80000300a00 */
[----:B------:R-:W3:Y:S04]  /*2dd80*/  LDL.LU.64 R20, [R1+0x500] ;  /* 0x0005000001147983 */ /* 0x000ee80000300a00 */
[----:B------:R-:W3:Y:S04]  /*2dd90*/  LDL.LU.64 R22, [R1+0x508] ;  /* 0x0005080001167983 */ /* 0x000ee80000300a00 */
[----:B------:R-:W4:Y:S04]  /*2dda0*/  LDL.LU.64 R8, [R1+0x310] ;  /* 0x0003100001087983 */ /* 0x000f280000300a00 */
[----:B------:R-:W4:Y:S04]  /*2ddb0*/  LDL.LU.64 R10, [R1+0x318] ;  /* 0x00031800010a7983 */ /* 0x000f280000300a00 */
[----:B------:R-:W2:Y:S04]  /*2ddc0*/  LDL.LU.64 R24, [R1+0x1bb0] ;  /* 0x001bb00001187983 */ /* 0x000ea80000300a00 */
        /* <DEDUP_REMOVED lines=14> */
[----:B------:R0:W-:Y:S04]  /*2deb0*/  STL.64 [R1+0x380], R24 ;  /* 0x0003801801007387 */ /* 0x0001e80000100a00 */
[----:B------:R-:W-:Y:S04]  /*2dec0*/  STL.64 [R1+0x388], R26 ;  /* 0x0003881a01007387 */ /* 0x000fe80000100a00 */
[----:B0-----:R-:W2:Y:S02]  /*2ded0*/  LDL.LU.64 R24, [R1+0x1b78] ;  /* 0x001b780001187983 */ /* 0x001ea40000300a00 */
        /* <DEDUP_REMOVED lines=72> */
[----:B------:R-:W3:-:S15]  /*2e360*/  LDL.LU.64 R4, [R1+0x1a98] ;  /* 0x001a980001047983 */ /* 0x000ede0000300a00 */
[----:B------:R-:W-:-:S06]  /*2e370*/  NOP ;  /* 0x0000000000007918 */ /* 0x000fcc0000000000 */
[----:B------:R-:W-:Y:S04]  /*2e380*/  STL.64 [R1+0x320], R24 ;  /* 0x0003201801007387 */ /* 0x000fe80000100a00 */
[----:B------:R-:W-:Y:S04]  /*2e390*/  STL.64 [R1+0x328], R26 ;  /* 0x0003281a01007387 */ /* 0x000fe80000100a00 */
[----:B------:R-:W-:Y:S04]  /*2e3a0*/  STL.64 [R1+0x1a90], R18 ;  /* 0x001a901201007387 */ /* 0x000fe80000100a00 */
[----:B------:R-:W-:Y:S01]  /*2e3b0*/  LDSM.16.M88.4 R24, [R0+UR6+0x6400] ;  /* 0x006400060018783b */ /* 0x000fe20008000200 */
[-C--:B---3--:R-:W-:Y:S06]  /*2e3c0*/  HMMA.16816.F32.BF16 R20, R12, R4.reuse, R20 ;  /* 0x000000040c14723c */ /* 0x088fec0000041814 */
[----:B----4-:R-:W-:-:S15]  /*2e3d0*/  HMMA.16816.F32.BF16 R4, R16, R4, R8 ;  /* 0x000000041004723c */ /* 0x010fde0000041808 */
[----:B------:R-:W-:-:S02]  /*2e3e0*/  NOP ;  /* 0x0000000000007918 */ /* 0x000fc40000000000 */
[----:B------:R-:W-:Y:S04]  /*2e3f0*/  STL.64 [R1+0x500], R20 ;  /* 0x0005001401007387 */ /* 0x000fe80000100a00 */
[----:B------:R-:W-:Y:S04]  /*2e400*/  STL.64 [R1+0x508], R22 ;  /* 0x0005081601007387 */ /* 0x000fe80000100a00 */
[----:B------:R-:W-:Y:S04]  /*2e410*/  STL.64 [R1+0x1a88], R16 ;  /* 0x001a881001007387 */ /* 0x000fe80000100a00 */
[----:B------:R-:W0:Y:S04]  /*2e420*/  LDSM.16.M88.4 R16, [R0+UR6+0x4400] ;  /* 0x004400060010783b */ /* 0x000e280008000200 */
[----:B------:R-:W-:Y:S04]  /*2e430*/  STL.64 [R1+0x310], R4 ;  /* 0x0003100401007387 */ /* 0x000fe80000100a00 */
[----:B------:R-:W-:Y:S04]  /*2e440*/  STL.64 [R1+0x318], R6 ;  /* 0x0003180601007387 */ /* 0x000fe80000100a00 */
[----:B------:R-:W1:Y:S04]  /*2e450*/  LDSM.16.M88.4 R4, [R0+UR6+0x4800] ;  /* 0x004800060004783b */ /* 0x000e680008000200 */
[----:B------:R-:W-:Y:S04]  /*2e460*/  LDSM.16.M88.4 R20, [R0+UR6+0x5000] ;  /* 0x005000060014783b */ /* 0x000fe80008000200 */
[----:B0-----:R-:W-:Y:S04]  /*2e470*/  STL.64 [R1+0xa0], R16 ;  /* 0x0000a01001007387 */ /* 0x001fe80000100a00 */
[----:B------:R-:W-:Y:S04]  /*2e480*/  STL.64 [R1+0xa8], R18 ;  /* 0x0000a81201007387 */ /* 0x000fe80000100a00 */
[----:B------:R-:W0:Y:S01]  /*2e490*/  LDSM.16.M88.4 R16, [R0+UR6+0x4c00] ;  /* 0x004c00060010783b */ /* 0x000e220008000200 */
[----:B-1----:R-:W-:-:S03]  /*2e4a0*/  IMAD.MOV.U32 R9, RZ, RZ, R4 ;  /* 0x000000ffff097224 */ /* 0x002fc600078e0004 */
[----:B------:R-:W-:Y:S01]  /*2e4b0*/  STL.64 [R1+0x98], R6 ;  /* 0x0000980601007387 */ /* 0x000fe20000100a00 */
[----:B------:R-:W-:Y:S02]  /*2e4c0*/  IMAD.MOV.U32 R8, RZ, RZ, R5 ;  /* 0x000000ffff087224 */ /* 0x000fe400078e0005 */
[----:B0-----:R-:W-:Y:S01]  /*2e4d0*/  IMAD.MOV.U32 R5, RZ, RZ, R16 ;  /* 0x000000ffff057224 */ /* 0x001fe200078e0010 */
[----:B------:R-:W-:Y:S01]  /*2e4e0*/  STL.64 [R1+0x88], R18 ;  /* 0x0000881201007387 */ /* 0x000fe20000100a00 */
[----:B------:R-:W-:-:S03]  /*2e4f0*/  IMAD.MOV.U32 R4, RZ, RZ, R17 ;  /* 0x000000ffff047224 */ /* 0x000fc600078e0011 */
[----:B------:R-:W0:Y:S02]  /*2e500*/  LDSM.16.M88.4 R16, [R0+UR6+0x5400] ;  /* 0x005400060010783b */ /* 0x000e240008000200 */
[----:B0-----:R-:W-:Y:S02]  /*2e510*/  IMAD.MOV.U32 R3, RZ, RZ, R16 ;  /* 0x000000ffff037224 */ /* 0x001fe400078e0010 */
        /* <DEDUP_REMOVED lines=8> */
[----:B------:R-:W-:Y:S01]  /*2e5a0*/  IMAD.MOV.U32 R10, RZ, RZ, R17 ;  /* 0x000000ffff0a7224 */ /* 0x000fe200078e0011 */
[----:B------:R0:W-:Y:S04]  /*2e5b0*/  STL.64 [R1+0x48], R18 ;  /* 0x0000481201007387 */ /* 0x0001e80000100a00 */
[----:B------:R-:W2:Y:S04]  /*2e5c0*/  LDL.LU.64 R16, [R1+0x4f0] ;  /* 0x0004f00001107983 */ /* 0x000ea80000300a00 */
[----:B0-----:R-:W2:Y:S04]  /*2e5d0*/  LDL.LU.64 R18, [R1+0x4f8] ;  /* 0x0004f80001127983 */ /* 0x001ea80000300a00 */
[----:B------:R-:W-:Y:S04]  /*2e5e0*/  STL.64 [R1+0x1a80], R10 ;  /* 0x001a800a01007387 */ /* 0x000fe80000100a00 */
[----:B------:R0:W-:Y:S04]  /*2e5f0*/  STL.64 [R1+0x1a78], R8 ;  /* 0x001a780801007387 */ /* 0x0001e80000100a00 */
[----:B0-----:R-:W3:Y:S04]  /*2e600*/  LDL.LU.64 R8, [R1+0x300] ;  /* 0x0003000001087983 */ /* 0x001ee80000300a00 */
[----:B------:R-:W3:Y:S04]  /*2e610*/  LDL.LU.64 R10, [R1+0x308] ;  /* 0x00030800010a7983 */ /* 0x000ee80000300a00 */
[----:B------:R0:W-:Y:S02]  /*2e620*/  STL.64 [R1+0x78], R22 ;  /* 0x0000781601007387 */ /* 0x0001e40000100a00 */
[----:B0-----:R-:W-:-:S02]  /*2e630*/  IMAD.MOV.U32 R22, RZ, RZ, R5 ;  /* 0x000000ffff167224 */ /* 0x001fc400078e0005 */
[----:B------:R-:W-:Y:S02]  /*2e640*/  IMAD.MOV.U32 R23, RZ, RZ, R4 ;  /* 0x000000ffff177224 */ /* 0x000fe400078e0004 */
[----:B------:R-:W0:Y:S04]  /*2e650*/  LDSM.16.M88.4 R4, [R0+UR6+0x6000] ;  /* 0x006000060004783b */ /* 0x000e280008000200 */
[----:B------:R0:W-:Y:S02]  /*2e660*/  STL.64 [R1+0x1a30], R20 ;  /* 0x001a301401007387 */ /* 0x0001e40000100a00 */
[----:B0-----:R-:W-:Y:S02]  /*2e670*/  IMAD.MOV.U32 R21, RZ, RZ, R4 ;  /* 0x000000ffff157224 */ /* 0x001fe400078e0004 */
[----:B------:R-:W-:Y:S01]  /*2e680*/  STL.64 [R1+0x38], R6 ;  /* 0x0000380601007387 */ /* 0x000fe20000100a00 */
[----:B------:R-:W-:-:S03]  /*2e690*/  IMAD.MOV.U32 R20, RZ, RZ, R5 ;  /* 0x000000ffff147224 */ /* 0x000fc600078e0005 */
[----:B------:R-:W0:Y:S04]  /*2e6a0*/  LDSM.16.M88.4 R4, [R0+UR6+0x6800] ;  /* 0x006800060004783b */ /* 0x000e280008000200 */
[----:B0-----:R-:W-:Y:S04]  /*2e6b0*/  STL.64 [R1+0x1a70], R6 ;  /* 0x001a700601007387 */ /* 0x001fe80000100a00 */
[----:B------:R0:W-:Y:S04]  /*2e6c0*/  STL.64 [R1+0x1a68], R4 ;  /* 0x001a680401007387 */ /* 0x0001e80000100a00 */
[----:B0-----:R-:W2:Y:S04]  /*2e6d0*/  LDL.LU R4, [R1+0xa0] ;  /* 0x0000a00001047983 */ /* 0x001ea80000300800 */
[----:B------:R-:W2:Y:S02]  /*2e6e0*/  LDL.LU R5, [R1+0xa4] ;  /* 0x0000a40001057983 */ /* 0x000ea40000300800 */
[----:B--2---:R-:W-:-:S15]  /*2e6f0*/  HMMA.16816.F32.BF16 R16, R12, R4, R16 ;  /* 0x000000040c10723c */ /* 0x004fde0000041810 */
[----:B------:R-:W-:-:S08]  /*2e700*/  NOP ;  /* 0x0000000000007918 */ /* 0x000fd00000000000 */
[----:B------:R-:W-:Y:S04]  /*2e710*/  STL.64 [R1+0x4f0], R16 ;  /* 0x0004f01001007387 */ /* 0x000fe80000100a00 */
[----:B------:R0:W-:Y:S04]  /*2e720*/  STL.64 [R1+0x4f8], R18 ;  /* 0x0004f81201007387 */ /* 0x0001e80000100a00 */
[----:B0-----:R-:W3:Y:S04]  /*2e730*/  LDL.LU.64 R18, [R1+0x1a90] ;  /* 0x001a900001127983 */ /* 0x001ee80000300a00 */
[----:B------:R-:W3:Y:S02]  /*2e740*/  LDL.LU.64 R16, [R1+0x1a88] ;  /* 0x001a880001107983 */ /* 0x000ee40000300a00 */
[----:B---3--:R-:W-:Y:S02]  /*2e750*/  HMMA.16816.F32.BF16 R4, R16, R4, R8 ;  /* 0x000000041004723c */ /* 0x008fe40000041808 */
[----:B------:R-:W2:Y:S04]  /*2e760*/  LDL.LU.64 R10, [R1+0x1a80] ;  /* 0x001a8000010a7983 */ /* 0x000ea80000300a00 */
[----:B------:R-:W3:-:S15]  /*2e770*/  LDL.LU.64 R8, [R1+0x1a78] ;  /* 0x001a780001087983 */ /* 0x000ede0000300a00 */
[----:B------:R-:W-:-:S02]  /*2e780*/  NOP ;  /* 0x0000000000007918 */ /* 0x000fc40000000000 */
[----:B------:R0:W-:Y:S04]  /*2e790*/  STL.64 [R1+0x300], R4 ;  /* 0x0003000401007387 */ /* 0x0001e80000100a00 */
[----:B------:R1:W-:Y:S04]  /*2e7a0*/  STL.64 [R1+0x308], R6 ;  /* 0x0003080601007387 */ /* 0x0003e80000100a00 */
[----:B0-----:R-:W4:Y:S04]  /*2e7b0*/  LDL.LU.64 R4, [R1+0x4e0] ;  /* 0x0004e00001047983 */ /* 0x001f280000300a00 */
[----:B-1----:R-:W4:Y:S04]  /*2e7c0*/  LDL.LU.64 R6, [R1+0x4e8] ;  /* 0x0004e80001067983 */ /* 0x002f280000300a00 */
[----:B------:R0:W-:Y:S04]  /*2e7d0*/  STL.64 [R1+0x28], R26 ;  /* 0x0000281a01007387 */ /* 0x0001e80000100a00 */
[----:B------:R1:W-:Y:S01]  /*2e7e0*/  STL.64 [R1+0x1980], R24 ;  /* 0x0019801801007387 */ /* 0x0003e20000100a00 */
[----:B0-----:R-:W-:-:S02]  /*2e7f0*/  IMAD.MOV.U32 R26, RZ, RZ, R22 ;  /* 0x000000ffff1a7224 */ /* 0x001fc400078e0016 */
[----:B-1----:R-:W-:Y:S02]  /*2e800*/  IMAD.MOV.U32 R24, RZ, RZ, R21 ;  /* 0x000000ffff187224 */ /* 0x002fe400078e0015 */
[----:B------:R-:W-:Y:S02]  /*2e810*/  IMAD.MOV.U32 R25, RZ, RZ, R20 ;  /* 0x000000ffff197224 */ /* 0x000fe400078e0014 */
[----:B------:R-:W-:Y:S01]  /*2e820*/  IMAD.MOV.U32 R27, RZ, RZ, R23 ;  /* 0x000000ffff1b7224 */ /* 0x000fe200078e0017 */
[----:B------:R-:W2:Y:S04]  /*2e830*/  LDL.LU.64 R20, [R1+0x2e0] ;  /* 0x0002e00001147983 */ /* 0x000ea80000300a00 */
[----:B------:R-:W3:Y:S04]  /*2e840*/  LDL.LU.64 R22, [R1+0x2e8] ;  /* 0x0002e80001167983 */ /* 0x000ee80000300a00 */
[----:B---3--:R-:W-:Y:S04]  /*2e850*/  STL.64 [R1+0x1a40], R22 ;  /* 0x001a401601007387 */ /* 0x008fe80000100a00 */
[----:B--2---:R0:W-:Y:S04]  /*2e860*/  STL.64 [R1+0x1a38], R20 ;  /* 0x001a381401007387 */ /* 0x0041e80000100a00 */
[----:B0-----:R-:W2:Y:S04]  /*2e870*/  LDL.LU.64 R20, [R1+0x4d0] ;  /* 0x0004d00001147983 */ /* 0x001ea80000300a00 */
[----:B------:R-:W3:Y:S04]  /*2e880*/  LDL.LU.64 R22, [R1+0x4d8] ;  /* 0x0004d80001167983 */ /* 0x000ee80000300a00 */
[----:B---3--:R0:W-:Y:S04]  /*2e890*/  STL.64 [R1+0x1a50], R22 ;  /* 0x001a501601007387 */ /* 0x0081e80000100a00 */
[----:B--2---:R1:W-:Y:S01]  /*2e8a0*/  STL.64 [R1+0x1a48], R20 ;  /* 0x001a481401007387 */ /* 0x0043e20000100a00 */
        /* <DEDUP_REMOVED lines=9> */
[----:B------:R-:W3:Y:S01]  /*2e940*/  LDL.LU.64 R10, [R1+0x4c8] ;  /* 0x0004c800010a7983 */ /* 0x000ee20000300a00 */
[----:B----4-:R-:W-:Y:S03]  /*2e950*/  HMMA.16816.F32.BF16 R4, R12, R20, R4 ;  /* 0x000000140c04723c */ /* 0x010fe60000041804 */
[----:B---3--:R-:W-:Y:S04]  /*2e960*/  STL.64 [R1+0x1a60], R10 ;  /* 0x001a600a01007387 */ /* 0x008fe80000100a00 */
[----:B--2---:R0:W-:Y:S04]  /*2e970*/  STL.64 [R1+0x1a58], R8 ;  /* 0x001a580801007387 */ /* 0x0041e80000100a00 */
[----:B0-----:R-:W2:Y:S04]  /*2e980*/  LDL.LU.64 R8, [R1+0x210] ;  /* 0x0002100001087983 */ /* 0x001ea80000300a00 */
[----:B------:R-:W2:Y:S04]  /*2e990*/  LDL.LU.64 R10, [R1+0x218] ;  /* 0x00021800010a7983 */ /* 0x000ea80000300a00 */
[----:B------:R0:W-:Y:S02]  /*2e9a0*/  STL.64 [R1+0x19a8], R24 ;  /* 0x0019a81801007387 */ /* 0x0001e40000100a00 */
[----:B0-----:R-:W-:-:S02]  /*2e9b0*/  IMAD.MOV.U32 R24, RZ, RZ, R22 ;  /* 0x000000ffff187224 */ /* 0x001fc400078e0016 */
[----:B------:R-:W-:-:S05]  /*2e9c0*/  IMAD.MOV.U32 R25, RZ, RZ, R23 ;  /* 0x000000ffff197224 */ /* 0x000fca00078e0017 */
[----:B------:R-:W-:Y:S04]  /*2e9d0*/  STL.64 [R1+0x19d0], R24 ;  /* 0x0019d01801007387 */ /* 0x000fe80000100a00 */
[----:B------:R-:W-:Y:S04]  /*2e9e0*/  STL.64 [R1+0x4e0], R4 ;  /* 0x0004e00401007387 */ /* 0x000fe80000100a00 */
[----:B------:R0:W-:Y:S04]  /*2e9f0*/  STL.64 [R1+0x4e8], R6 ;  /* 0x0004e80601007387 */ /* 0x0001e80000100a00 */
[----:B0-----:R-:W3:Y:S04]  /*2ea00*/  LDL.LU.64 R6, [R1+0x1a70] ;  /* 0x001a700001067983 */ /* 0x001ee80000300a00 */
[----:B------:R-:W4:Y:S01]  /*2ea10*/  LDL.LU.64 R4, [R1+0x1a68] ;  /* 0x001a680001047983 */ /* 0x000f220000300a00 */
[----:B--2---:R-:W-:Y:S03]  /*2ea20*/  HMMA.16816.F32.BF16 R20, R16, R20, R8 ;  /* 0x000000141014723c */ /* 0x004fe60000041808 */
[----:B---3--:R-:W-:Y:S04]  /*2ea30*/  STL.64 [R1+0x18], R6 ;  /* 0x0000180601007387 */ /* 0x008fe80000100a00 */
[----:B----4-:R0:W-:Y:S04]  /*2ea40*/  STL.64 [R1+0x1968], R4 ;  /* 0x0019680401007387 */ /* 0x0101e80000100a00 */
[----:B0-----:R-:W2:Y:S04]  /*2ea50*/  LDL.LU.64 R4, [R1+0x2d0] ;  /* 0x0002d00001047983 */ /* 0x001ea80000300a00 */
[----:B------:R-:W2:Y:S04]  /*2ea60*/  LDL.LU.64 R6, [R1+0x2d8] ;  /* 0x0002d80001067983 */ /* 0x000ea80000300a00 */
[----:B------:R-:W3:Y:S04]  /*2ea70*/  LDL.LU.64 R10, [R1+0x1a60] ;  /* 0x001a6000010a7983 */ /* 0x000ee80000300a00 */
[----:B------:R-:W3:Y:S04]  /*2ea80*/  LDL.LU.64 R8, [R1+0x1a58] ;  /* 0x001a580001087983 */ /* 0x000ee80000300a00 */
[----:B------:R-:W-:Y:S04]  /*2ea90*/  STL.64 [R1+0x2f0], R20 ;  /* 0x0002f01401007387 */ /* 0x000fe80000100a00 */
[----:B------:R0:W-:Y:S04]  /*2eaa0*/  STL.64 [R1+0x2f8], R22 ;  /* 0x0002f81601007387 */ /* 0x0001e80000100a00 */
[----:B0-----:R-:W4:Y:S04]  /*2eab0*/  LDL.LU.64 R22, [R1+0x1a50] ;  /* 0x001a500001167983 */ /* 0x001f280000300a00 */
[----:B------:R-:W4:Y:S01]  /*2eac0*/  LDL.LU.64 R20, [R1+0x1a48] ;  /* 0x001a480001147983 */ /* 0x000f220000300a00 */
[----:B------:R-:W-:-:S02]  /*2ead0*/  IMAD.MOV.U32 R24, RZ, RZ, R26 ;  /* 0x000000ffff187224 */ /* 0x000fc400078e001a */
[----:B------:R-:W-:-:S07]  /*2eae0*/  IMAD.MOV.U32 R25, RZ, RZ, R27 ;  /* 0x000000ffff197224 */ /* 0x000fce00078e001b */
[----:B----4-:R-:W-:-:S15]  /*2eaf0*/  HMMA.16816.F32.BF16 R20, R12, R24, R20 ;  /* 0x000000180c14723c */ /* 0x010fde0000041814 */
[----:B------:R-:W-:-:S08]  /*2eb00*/  NOP ;  /* 0x0000000000007918 */ /* 0x000fd00000000000 */
[----:B------:R-:W-:Y:S04]  /*2eb10*/  STL.64 [R1+0x4d0], R20 ;  /* 0x0004d01401007387 */ /* 0x000fe80000100a00 */
[----:B------:R0:W-:Y:S04]  /*2eb20*/  STL.64 [R1+0x4d8], R22 ;  /* 0x0004d81601007387 */ /* 0x0001e80000100a00 */
[----:B0-----:R-:W4:Y:S04]  /*2eb30*/  LDL.LU.64 R22, [R1+0x1a40] ;  /* 0x001a400001167983 */ /* 0x001f280000300a00 */
[----:B------:R-:W4:Y:S02]  /*2eb40*/  LDL.LU.64 R20, [R1+0x1a38] ;  /* 0x001a380001147983 */ /* 0x000f240000300a00 */
[----:B----4-:R-:W-:Y:S02]  /*2eb50*/  HMMA.16816.F32.BF16 R24, R16, R24, R20 ;  /* 0x000000181018723c */ /* 0x010fe40000041814 */
[----:B------:R-:W3:-:S15]  /*2eb60*/  LDL.LU.64 R20, [R1+0x1a30] ;  /* 0x001a300001147983 */ /* 0x000ede0000300a00 */
[----:B------:R-:W-:-:S06]  /*2eb70*/  NOP ;  /* 0x0000000000007918 */ /* 0x000fcc0000000000 */
[----:B------:R0:W-:Y:S04]  /*2eb80*/  STL.64 [R1+0x2e0], R24 ;  /* 0x0002e01801007387 */ /* 0x0001e80000100a00 */
[----:B------:R-:W-:Y:S01]  /*2eb90*/  STL.64 [R1+0x2e8], R26 ;  /* 0x0002e81a01007387 */ /* 0x000fe20000100a00 */
[----:B0-----:R-:W-:Y:S02]  /*2eba0*/  IMAD.MOV.U32 R24, RZ, RZ, R29 ;  /* 0x000000ffff187224 */ /* 0x001fe400078e001d */
[----:B------:R-:W-:Y:S01]  /*2ebb0*/  IMAD.MOV.U32 R25, RZ, RZ, R28 ;  /* 0x000000ffff197224 */ /* 0x000fe200078e001c */
[----:B------:R-:W4:Y:S04]  /*2ebc0*/  LDL.LU R29, [R1+0x1a28] ;  /* 0x001a2800011d7983 */ /* 0x000f280000300800 */
[----:B------:R-:W4:Y:S04]  /*2ebd0*/  LDL.LU R28, [R1+0x1a24] ;  /* 0x001a2400011c7983 */ /* 0x000f280000300800 */
[----:B------:R0:W-:Y:S02]  /*2ebe0*/  STL.64 [R1+0x19f8], R24 ;  /* 0x0019f81801007387 */ /* 0x0001e40000100a00 */
[----:B0-----:R-:W-:-:S02]  /*2ebf0*/  IMAD.MOV.U32 R24, RZ, RZ, R3 ;  /* 0x000000ffff187224 */ /* 0x001fc400078e0003 */
[----:B------:R-:W4:Y:S01]  /*2ec00*/  LDL.LU R3, [R1+0x1a20] ;  /* 0x001a200001037983 */ /* 0x000f220000300800 */
[----:B---3--:R-:W-:-:S15]  /*2ec10*/  HMMA.16816.F32.BF16 R8, R12, R20, R8 ;  /* 0x000000140c08723c */ /* 0x008fde0000041808 */
[----:B------:R-:W-:-:S08]  /*2ec20*/  NOP ;  /* 0x0000000000007918 */ /* 0x000fd00000000000 */
[----:B------:R-:W-:Y:S04]  /*2ec30*/  STL.64 [R1+0x4c0], R8 ;  /* 0x0004c00801007387 */ /* 0x000fe80000100a00 */
[----:B------:R0:W-:Y:S04]  /*2ec40*/  STL.64 [R1+0x4c8], R10 ;  /* 0x0004c80a01007387 */ /* 0x0001e80000100a00 */
[----:B0-----:R-:W3:Y:S04]  /*2ec50*/  LDL.LU.64 R10, [R1+0x1a18] ;  /* 0x001a1800010a7983 */ /* 0x001ee80000300a00 */
[----:B------:R-:W3:Y:S01]  /*2ec60*/  LDL.LU.64 R8, [R1+0x1a10] ;  /* 0x001a100001087983 */ /* 0x000ee20000300a00 */
[----:B------:R-:W-:Y:S01]  /*2ec70*/  IMAD.MOV.U32 R25, RZ, RZ, R2 ;  /* 0x000000ffff197224 */ /* 0x000fe200078e0002 */
[----:B--2---:R-:W-:Y:S02]  /*2ec80*/  HMMA.16816.F32.BF16 R20, R16, R20, R4 ;  /* 0x000000141014723c */ /* 0x004fe40000041804 */
[----:B------:R-:W-:-:S15]  /*2ec90*/  STL.64 [R1+0x1a08], R14 ;  /* 0x001a080e01007387 */ /* 0x000fde0000100a00 */
[----:B------:R-:W-:-:S06]  /*2eca0*/  NOP ;  /* 0x0000000000007918 */ /* 0x000fcc0000000000 */
[----:B------:R-:W-:Y:S04]  /*2ecb0*/  STL.64 [R1+0x2d0], R20 ;  /* 0x0002d01401007387 */ /* 0x000fe80000100a00 */
[----:B------:R-:W-:Y:S04]  /*2ecc0*/  STL.64 [R1+0x2d8], R22 ;  /* 0x0002d81601007387 */ /* 0x000fe80000100a00 */
[----:B------:R0:W-:Y:S01]  /*2ecd0*/  STL.64 [R1+0x1a00], R12 ;  /* 0x001a000c01007387 */ /* 0x0001e20000100a00 */
[----:B---3--:R-:W-:-:S15]  /*2ece0*/  HMMA.16816.F32.BF16 R4, R12, R24, R8 ;  /* 0x000000180c04723c */ /* 0x008fde0000041808 */
[----:B------:R-:W-:-:S08]  /*2ecf0*/  NOP ;  /* 0x0000000000007918 */ /* 0x000fd00000000000 */
[----:B------:R1:W-:Y:S04]  /*2ed00*/  STL.64 [R1+0x4b0], R4 ;  /* 0x0004b00401007387 */ /* 0x0003e80000100a00 */
[----:B------:R2:W-:Y:S04]  /*2ed10*/  STL.64 [R1+0x4b8], R6 ;  /* 0x0004b80601007387 */ /* 0x0005e80000100a00 */
[----:B0-----:R-:W3:Y:S04]  /*2ed20*/  LDL.LU.64 R12, [R1+0x2c0] ;  /* 0x0002c000010c7983 */ /* 0x001ee80000300a00 */
[----:B------:R-:W3:Y:S04]  /*2ed30*/  LDL.LU.64 R14, [R1+0x2c8] ;  /* 0x0002c800010e7983 */ /* 0x000ee80000300a00 */
[----:B-1----:R-:W4:Y:S04]  /*2ed40*/  LDL.LU.64 R4, [R1+0x280] ;  /* 0x0002800001047983 */ /* 0x002f280000300a00 */
[----:B--2---:R-:W2:Y:S04]  /*2ed50*/  LDL.LU.64 R6, [R1+0x288] ;  /* 0x0002880001067983 */ /* 0x004ea80000300a00 */
[----:B--2---:R-:W-:Y:S04]  /*2ed60*/  STL.64 [R1+0x1978], R6 ;  /* 0x0019780601007387 */ /* 0x004fe80000100a00 */
[----:B----4-:R0:W-:Y:S04]  /*2ed70*/  STL.64 [R1+0x1970], R4 ;  /* 0x0019700401007387 */ /* 0x0101e80000100a00 */
[----:B0-----:R-:W2:Y:S04]  /*2ed80*/  LDL.LU.64 R4, [R1+0x470] ;  /* 0x0004700001047983 */ /* 0x001ea80000300a00 */
[----:B------:R-:W4:Y:S04]  /*2ed90*/  LDL.LU.64 R6, [R1+0x478] ;  /* 0x0004780001067983 */ /* 0x000f280000300a00 */
[----:B----4-:R-:W-:Y:S04]  /*2eda0*/  STL.64 [R1+0x1990], R6 ;  /* 0x0019900601007387 */ /* 0x010fe80000100a00 */
[----:B--2---:R0:W-:Y:S04]  /*2edb0*/  STL.64 [R1+0x1988], R4 ;  /* 0x0019880401007387 */ /* 0x0041e80000100a00 */
        /* <DEDUP_REMOVED lines=13> */
[----:B------:R-:W4:Y:S01]  /*2ee90*/  LDL.LU.64 R6, [R1+0x498] ;  /* 0x0004980001067983 */ /* 0x000f220000300a00 */
[----:B---3--:R-:W-:Y:S03]  /*2eea0*/  HMMA.16816.F32.BF16 R24, R16, R24, R12 ;  /* 0x000000181018723c */ /* 0x008fe6000004180c */
[----:B----4-:R-:W-:Y:S04]  /*2eeb0*/  STL.64 [R1+0x19e0], R6 ;  /* 0x0019e00601007387 */ /* 0x010fe80000100a00 */
[----:B--2---:R0:W-:Y:S04]  /*2eec0*/  STL.64 [R1+0x19d8], R4 ;  /* 0x0019d80401007387 */ /* 0x0041e80000100a00 */
        /* <DEDUP_REMOVED lines=11> */
[----:B------:R-:W2:Y:S04]  /*2ef80*/  LDL.LU.64 R12, [R1+0x1a00] ;  /* 0x001a0000010c7983 */ /* 0x000ea80000300a00 */
        /* <DEDUP_REMOVED lines=27> */
[----:B------:R-:W-:Y:S04]  /*2f140*/  STL [R1+0x2a8], R26 ;  /* 0x0002a81a01007387 */ /* 0x000fe80000100800 */
[----:B0-----:R-:W2:Y:S01]  /*2f150*/  LDL.LU.64 R24, [R1+0x19a8] ;  /* 0x0019a80001187983 */ /* 0x001ea20000300a00 */
[----:B------:R-:W-:-:S05]  /*2f160*/  IMAD.MOV.U32 R2, RZ, RZ, R27 ;  /* 0x000000ffff027224 */ /* 0x000fca00078e001b */
[----:B------:R-:W-:Y:S01]  /*2f170*/  STL [R1+0x1470], R2 ;  /* 0x0014700201007387 */ /* 0x000fe20000100800 */
        /* <DEDUP_REMOVED lines=23> */
[----:B------:R-:W-:-:S07]  /*2f2f0*/  NOP ;  /* 0x0000000000007918 */ /* 0x000fce0000000000 */
[----:B------:R-:W-:Y:S01]  /*2f300*/  IMAD.MOV.U32 R2, RZ, RZ, R25 ;  /* 0x000000ffff027224 */ /* 0x000fe200078e0019 */
[----:B------:R-:W-:Y:S04]  /*2f310*/  STL [R1+0x280], R24 ;  /* 0x0002801801007387 */ /* 0x000fe80000100800 */
[----:B------:R-:W-:Y:S04]  /*2f320*/  STL.64 [R1+0x288], R26 ;  /* 0x0002881a01007387 */ /* 0x000fe80000100a00 */
[----:B------:R-:W0:Y:S04]  /*2f330*/  LDSM.16.M88.4 R24, [R0+UR6+0x7000] ;  /* 0x007000060018783b */ /* 0x000e280008000200 */
[----:B------:R1:W-:Y:S01]  /*2f340*/  STL [R1+0x1478], R2 ;  /* 0x0014780201007387 */ /* 0x0003e20000100800 */
[-C--:B---3--:R-:W-:Y:S06]  /*2f350*/  HMMA.16816.F32.BF16 R20, R12, R4.reuse, R20 ;  /* 0x000000040c14723c */ /* 0x088fec0000041814 */
[----:B----4-:R-:W-:Y:S01]  /*2f360*/  HMMA.16816.F32.BF16 R4, R16, R4, R8 ;  /* 0x000000041004723c */ /* 0x010fe20000041808 */
[----:B------:R-:W-:-:S15]  /*2f370*/  LDSM.16.M88.4 R8, [R0+UR6+0x7800] ;  /* 0x007800060008783b */ /* 0x000fde0008000200 */
[----:B------:R-:W-:-:S07]  /*2f380*/  NOP ;  /* 0x0000000000007918 */ /* 0x000fce0000000000 */
[----:B------:R-:W-:Y:S04]  /*2f390*/  STL [R1+0x274], R5 ;  /* 0x0002740501007387 */ /* 0x000fe80000100800 */
[----:B------:R-:W-:Y:S04]  /*2f3a0*/  STL.64 [R1+0x460], R20 ;  /* 0x0004601401007387 */ /* 0x000fe80000100a00 */
[----:B------:R-:W-:Y:S04]  /*2f3b0*/  STL.64 [R1+0x468], R22 ;  /* 0x0004681601007387 */ /* 0x000fe80000100a00 */
[----:B------:R-:W-:Y:S04]  /*2f3c0*/  STL.64 [R1+0x278], R6 ;  /* 0x0002780601007387 */ /* 0x000fe80000100a00 */
[----:B------:R-:W-:Y:S04]  /*2f3d0*/  STL.64 [R1+0x1930], R18 ;  /* 0x0019301201007387 */ /* 0x000fe80000100a00 */
[----:B------:R2:W-:Y:S01]  /*2f3e0*/  STL.64 [R1+0x1928], R16 ;  /* 0x0019281001007387 */ /* 0x0005e20000100a00 */
[----:B-1----:R-:W-:-:S03]  /*2f3f0*/  IMAD.MOV.U32 R2, RZ, RZ, R4 ;  /* 0x000000ffff027224 */ /* 0x002fc600078e0004 */
[----:B------:R-:W1:Y:S04]  /*2f400*/  LDSM.16.M88.4 R20, [R0+UR6+0x7400] ;  /* 0x007400060014783b */ /* 0x000e680008000200 */
[----:B------:R-:W-:Y:S04]  /*2f410*/  LDSM.16.M88.4 R4, [R0+UR6+0x7c00] ;  /* 0x007c00060004783b */ /* 0x000fe80008000200 */
[----:B--2---:R-:W2:Y:S04]  /*2f420*/  LDL.LU.64 R16, [R1+0x430] ;  /* 0x0004300001107983 */ /* 0x004ea80000300a00 */
[----:B------:R-:W3:Y:S04]  /*2f430*/  LDL.LU.64 R18, [R1+0x438] ;  /* 0x0004380001127983 */ /* 0x000ee80000300a00 */
[----:B---3--:R-:W-:Y:S04]  /*2f440*/  STL.64 [R1+0x1940], R18 ;  /* 0x0019401201007387 */ /* 0x008fe80000100a00 */
[----:B--2---:R2:W-:Y:S04]  /*2f450*/  STL.64 [R1+0x1938], R16 ;  /* 0x0019381001007387 */ /* 0x0045e80000100a00 */
[----:B--2---:R-:W2:Y:S04]  /*2f460*/  LDL.LU.64 R16, [R1+0x440] ;  /* 0x0004400001107983 */ /* 0x004ea80000300a00 */
[----:B------:R-:W3:Y:S04]  /*2f470*/  LDL.LU.64 R18, [R1+0x448] ;  /* 0x0004480001127983 */ /* 0x000ee80000300a00 */
[----:B---3--:R-:W-:Y:S04]  /*2f480*/  STL.64 [R1+0x1950], R18 ;  /* 0x0019501201007387 */ /* 0x008fe80000100a00 */
[----:B--2---:R-:W-:Y:S04]  /*2f490*/  STL.64 [R1+0x1948], R16 ;  /* 0x0019481001007387 */ /* 0x004fe80000100a00 */
[----:B------:R-:W-:Y:S04]  /*2f4a0*/  STL [R1+0x147c], R2 ;  /* 0x00147c0201007387 */ /* 0x000fe80000100800 */
[----:B0-----:R-:W-:Y:S04]  /*2f4b0*/  STL.64 [R1+0x1960], R26 ;  /* 0x0019601a01007387 */ /* 0x001fe80000100a00 */
[----:B------:R0:W-:Y:S04]  /*2f4c0*/  STL.64 [R1+0x1958], R24 ;  /* 0x0019581801007387 */ /* 0x0001e80000100a00 */
[----:B------:R-:W2:Y:S04]  /*2f4d0*/  LDSM.16.M88.4 R16, [R0+UR6+0x6c00] ;  /* 0x006c00060010783b */ /* 0x000ea80008000200 */
[----:B0-----:R-:W3:Y:S04]  /*2f4e0*/  LDL.LU.64 R24, [R1+0x450] ;  /* 0x0004500001187983 */ /* 0x001ee80000300a00 */
[----:B------:R-:W3:Y:S04]  /*2f4f0*/  LDL.LU.64 R26, [R1+0x458] ;  /* 0x00045800011a7983 */ /* 0x000ee80000300a00 */
[----:B-1----:R-:W-:Y:S04]  /*2f500*/  STL [R1+0x16e4], R23 ;  /* 0x0016e41701007387 */ /* 0x002fe80000100800 */
[----:B--2---:R-:W-:Y:S04]  /*2f510*/  STL.64 [R1+0x8], R18 ;  /* 0x0000081201007387 */ /* 0x004fe80000100a00 */
[----:B------:R-:W-:Y:S04]  /*2f520*/  STL [R1+0x1758], R10 ;  /* 0x0017580a01007387 */ /* 0x000fe80000100800 */
[----:B------:R-:W-:Y:S04]  /*2f530*/  STL [R1+0x16e0], R11 ;  /* 0x0016e00b01007387 */ /* 0x000fe80000100800 */
[----:B------:R0:W-:Y:S01]  /*2f540*/  STL [R1+0x12e4], R0 ;  /* 0x0012e40001007387 */ /* 0x0001e20000100800 */
[----:B------:R-:W-:-:S02]  /*2f550*/  IMAD.MOV.U32 R2, RZ, RZ, R16 ;  /* 0x000000ffff027224 */ /* 0x000fc400078e0010 */
[----:B0-----:R-:W-:Y:S01]  /*2f560*/  IMAD.MOV.U32 R0, RZ, RZ, R17 ;  /* 0x000000ffff007224 */ /* 0x001fe200078e0011 */
[----:B---3--:R-:W-:-:S15]  /*2f570*/  HMMA.16816.F32.BF16 R24, R12, R16, R24 ;  /* 0x000000100c18723c */ /* 0x008fde0000041818 */
[----:B------:R-:W-:-:S08]  /*2f580*/  NOP ;  /* 0x0000000000007918 */ /* 0x000fd00000000000 */
[----:B------:R-:W-:Y:S04]  /*2f590*/  STL.64 [R1+0x450], R24 ;  /* 0x0004501801007387 */ /* 0x000fe80000100a00 */
[----:B------:R0:W-:Y:S04]  /*2f5a0*/  STL.64 [R1+0x458], R26 ;  /* 0x0004581a01007387 */ /* 0x0001e80000100a00 */
[----:B0-----:R-:W2:Y:S04]  /*2f5b0*/  LDL.LU.64 R26, [R1+0x1960] ;  /* 0x00196000011a7983 */ /* 0x001ea80000300a00 */
[----:B------:R-:W3:Y:S04]  /*2f5c0*/  LDL.LU.64 R24, [R1+0x1958] ;  /* 0x0019580001187983 */ /* 0x000ee80000300a00 */
[----:B------:R-:W3:Y:S04]  /*2f5d0*/  LDL.LU.64 R18, [R1+0x1950] ;  /* 0x0019500001127983 */ /* 0x000ee80000300a00 */
[----:B------:R-:W3:Y:S02]  /*2f5e0*/  LDL.LU.64 R16, [R1+0x1948] ;  /* 0x0019480001107983 */ /* 0x000ee40000300a00 */
[----:B---3--:R-:W-:-:S15]  /*2f5f0*/  HMMA.16816.F32.BF16 R16, R12, R24, R16 ;  /* 0x000000180c10723c */ /* 0x008fde0000041810 */
[----:B------:R-:W-:-:S08]  /*2f600*/  NOP ;  /* 0x0000000000007918 */ /* 0x000fd00000000000 */
[----:B------:R-:W-:Y:S04]  /*2f610*/  STL.64 [R1+0x440], R16 ;  /* 0x0004401001007387 */ /* 0x000fe80000100a00 */
[----:B------:R0:W-:Y:S04]  /*2f620*/  STL.64 [R1+0x448], R18 ;  /* 0x0004481201007387 */ /* 0x0001e80000100a00 */
[----:B0-----:R-:W3:Y:S04]  /*2f630*/  LDL.LU.64 R18, [R1+0x1940] ;  /* 0x0019400001127983 */ /* 0x001ee80000300a00 */
[----:B------:R-:W3:Y:S04]  /*2f640*/  LDL.LU.64 R16, [R1+0x1938] ;  /* 0x0019380001107983 */ /* 0x000ee80000300a00 */
[----:B--2---:R-:W-:Y:S04]  /*2f650*/  STL.64 [R1+0x1920], R26 ;  /* 0x0019201a01007387 */ /* 0x004fe80000100a00 */
        /* <DEDUP_REMOVED lines=8> */
[----:B------:R-:W3:Y:S04]  /*2f6e0*/  LDL.LU.64 R16, [R1+0x1928] ;  /* 0x0019280001107983 */ /* 0x000ee80000300a00 */
[----:B------:R-:W-:Y:S04]  /*2f6f0*/  STL [R1+0x1910], R22 ;  /* 0x0019101601007387 */ /* 0x000fe80000100800 */
[----:B------:R0:W-:Y:S04]  /*2f700*/  STL.64 [R1+0x1908], R20 ;  /* 0x0019081401007387 */ /* 0x0001e80000100a00 */
[----:B0-----:R-:W4:Y:S04]  /*2f710*/  LDL.LU.64 R20, [R1+0x420] ;  /* 0x0004200001147983 */ /* 0x001f280000300a00 */
[----:B------:R-:W4:Y:S02]  /*2f720*/  LDL.LU.64 R22, [R1+0x428] ;  /* 0x0004280001167983 */ /* 0x000f240000300a00 */
[----:B----4-:R-:W-:-:S15]  /*2f730*/  HMMA.16816.F32.BF16 R20, R12, R8, R20 ;  /* 0x000000080c14723c */ /* 0x010fde0000041814 */
[----:B------:R-:W-:-:S08]  /*2f740*/  NOP ;  /* 0x0000000000007918 */ /* 0x000fd00000000000 */
[----:B------:R-:W-:Y:S04]  /*2f750*/  STL.64 [R1+0x420], R20 ;  /* 0x0004201401007387 */ /* 0x000fe80000100a00 */
[----:B------:R2:W-:Y:S02]  /*2f760*/  STL.64 [R1+0x428], R22 ;  /* 0x0004281601007387 */ /* 0x0005e40000100a00 */
[----:B--2---:R-:W-:-:S15]  /*2f770*/  HMMA.16816.F32.BF16 R20, R12, R4, R24 ;  /* 0x000000040c14723c */ /* 0x004fde0000041818 */
[----:B------:R-:W-:-:S08]  /*2f780*/  NOP ;  /* 0x0000000000007918 */ /* 0x000fd00000000000 */
[----:B------:R0:W-:Y:S04]  /*2f790*/  STL.64 [R1+0x210], R20 ;  /* 0x0002101401007387 */ /* 0x0001e80000100a00 */
[----:B------:R1:W-:Y:S04]  /*2f7a0*/  STL [R1+0x218], R22 ;  /* 0x0002181601007387 */ /* 0x0003e80000100800 */
[----:B------:R-:W2:Y:S04]  /*2f7b0*/  LDL R15, [R1+0xe94] ;  /* 0x000e9400010f7983 */ /* 0x000ea80000100800 */
[----:B------:R-:W3:Y:S04]  /*2f7c0*/  LDL.LU.64 R24, [R1+0x200] ;  /* 0x0002000001187983 */ /* 0x000ee80000300a00 */
[----:B------:R-:W3:Y:S01]  /*2f7d0*/  LDL.LU.64 R26, [R1+0x208] ;  /* 0x00020800011a7983 */ /* 0x000ee20000300a00 */
[----:B------:R-:W-:-:S03]  /*2f7e0*/  IMAD.MOV.U32 R10, RZ, RZ, R23 ;  /* 0x000000ffff0a7224 */ /* 0x000fc600078e0017 */
[----:B0-----:R-:W4:Y:S04]  /*2f7f0*/  LDL.LU.64 R20, [R1+0x1f0] ;  /* 0x0001f00001147983 */ /* 0x001f280000300a00 */
[----:B-1----:R-:W4:Y:S04]  /*2f800*/  LDL.LU.64 R22, [R1+0x1f8] ;  /* 0x0001f80001167983 */ /* 0x002f280000300a00 */
[----:B------:R-:W-:Y:S04]  /*2f810*/  STL [R1+0x1900], R10 ;  /* 0x0019000a01007387 */ /* 0x000fe80000100800 */
[----:B------:R0:W-:Y:S04]  /*2f820*/  STL.64 [R1+0x18f8], R8 ;  /* 0x0018f80801007387 */ /* 0x0001e80000100a00 */
[----:B0-----:R-:W4:Y:S04]  /*2f830*/  LDL.LU.64 R8, [R1+0x1e0] ;  /* 0x0001e00001087983 */ /* 0x001f280000300a00 */
[----:B------:R-:W4:Y:S04]  /*2f840*/  LDL.LU.64 R10, [R1+0x1e8] ;  /* 0x0001e800010a7983 */ /* 0x000f280000300a00 */
[----:B------:R-:W-:Y:S04]  /*2f850*/  STL.64 [R1+0x18f0], R6 ;  /* 0x0018f00601007387 */ /* 0x000fe80000100a00 */
[----:B------:R0:W-:Y:S04]  /*2f860*/  STL.64 [R1+0x18e8], R4 ;  /* 0x0018e80401007387 */ /* 0x0001e80000100a00 */
[----:B0-----:R-:W4:Y:S04]  /*2f870*/  LDL.LU.64 R4, [R1+0x1d0] ;  /* 0x0001d00001047983 */ /* 0x001f280000300a00 */
[----:B------:R-:W4:Y:S04]  /*2f880*/  LDL.LU.64 R6, [R1+0x1d8] ;  /* 0x0001d80001067983 */ /* 0x000f280000300a00 */
[----:B--2---:R-:W0:Y:S04]  /*2f890*/  LDSM.16.MT88.4 R12, [R15+UR5+0x8400] ;  /* 0x008400050f0c783b */ /* 0x004e280008004200 */
[----:B0-----:R-:W-:Y:S04]  /*2f8a0*/  STL.64 [R1+0x18d8], R14 ;  /* 0x0018d80e01007387 */ /* 0x001fe80000100a00 */
[----:B------:R0:W-:Y:S02]  /*2f8b0*/  STL.64 [R1+0x18d0], R12 ;  /* 0x0018d00c01007387 */ /* 0x0001e40000100a00 */
[----:B0-----:R-:W-:-:S02]  /*2f8c0*/  IMAD.MOV.U32 R12, RZ, RZ, R2 ;  /* 0x000000ffff0c7224 */ /* 0x001fc400078e0002 */
[----:B------:R-:W-:-:S07]  /*2f8d0*/  IMAD.MOV.U32 R13, RZ, RZ, R0 ;  /* 0x000000ffff0d7224 */ /* 0x000fce00078e0000 */
[----:B---3--:R-:W-:Y:S01]  /*2f8e0*/  HMMA.16816.F32.BF16 R12, R16, R12, R24 ;  /* 0x0000000c100c723c */ /* 0x008fe20000041818 */
[----:B------:R-:W2:Y:S04]  /*2f8f0*/  LDL.LU.64 R26, [R1+0x1920] ;  /* 0x00192000011a7983 */ /* 0x000ea80000300a00 */
[----:B------:R-:W4:-:S15]  /*2f900*/  LDL.LU.64 R24, [R1+0x1918] ;  /* 0x0019180001187983 */ /* 0x000f1e0000300a00 */
[----:B------:R-:W-:-:S03]  /*2f910*/  NOP ;  /* 0x0000000000007918 */ /* 0x000fc60000000000 */
[----:B------:R0:W-:Y:S01]  /*2f920*/  STL.64 [R1+0x200], R12 ;  /* 0x0002000c01007387 */ /* 0x0001e20000100a00 */
[----:B------:R-:W-:-:S03]  /*2f930*/  IMAD.MOV.U32 R0, RZ, RZ, R15 ;  /* 0x000000ffff007224 */ /* 0x000fc600078e000f */
[----:B------:R1:W-:Y:S04]  /*2f940*/  STL [R1+0x208], R14 ;  /* 0x0002080e01007387 */ /* 0x0003e80000100800 */
[----:B0-----:R-:W3:Y:S04]  /*2f950*/  LDL.LU.64 R12, [R1+0x1c0] ;  /* 0x0001c000010c7983 */ /* 0x001ee80000300a00 */
[----:B-1----:R-:W3:Y:S04]  /*2f960*/  LDL.LU.64 R14, [R1+0x1c8] ;  /* 0x0001c800010e7983 */ /* 0x002ee80000300a00 */
[----:B------:R-:W-:Y:S01]  /*2f970*/  STL [R1+0x1480], R0 ;  /* 0x0014800001007387 */ /* 0x000fe20000100800 */
[----:B----4-:R-:W-:-:S15]  /*2f980*/  HMMA.16816.F32.BF16 R20, R16, R24, R20 ;  /* 0x000000181014723c */ /* 0x010fde0000041814 */
[----:B------:R-:W-:-:S08]  /*2f990*/  NOP ;  /* 0x0000000000007918 */ /* 0x000fd00000000000 */
[----:B------:R-:W-:Y:S04]  /*2f9a0*/  STL.64 [R1+0x1f0], R20 ;  /* 0x0001f01401007387 */ /* 0x000fe80000100a00 */
[----:B------:R0:W-:Y:S04]  /*2f9b0*/  STL.64 [R1+0x1f8], R22 ;  /* 0x0001f81601007387 */ /* 0x0001e80000100a00 */
[----:B0-----:R-:W4:Y:S04]  /*2f9c0*/  LDL.LU R22, [R1+0x1910] ;  /* 0x0019100001167983 */ /* 0x001f280000300800 */
[----:B------:R-:W3:Y:S04]  /*2f9d0*/  LDL.LU.64 R20, [R1+0x1908] ;  /* 0x0019080001147983 */ /* 0x000ee80000300a00 */
[----:B--2---:R0:W-:Y:S04]  /*2f9e0*/  STL.64 [R1+0x18c8], R26 ;  /* 0x0018c81a01007387 */ /* 0x0041e80000100a00 */
[----:B0-----:R-:W2:Y:S01]  /*2f9f0*/  LDL.LU.64 R26, [R1+0x1b8] ;  /* 0x0001b800011a7983 */ /* 0x001ea20000300a00 */
[----:B---3--:R-:W-:-:S15]  /*2fa00*/  HMMA.16816.F32.BF16 R8, R16, R20, R8 ;  /* 0x000000141008723c */ /* 0x008fde0000041808 */
[----:B------:R-:W-:-:S08]  /*2fa10*/  NOP ;  /* 0x0000000000007918 */ /* 0x000fd00000000000 */
[----:B------:R-:W-:Y:S04]  /*2fa20*/  STL.64 [R1+0x1e0], R8 ;  /* 0x0001e00801007387 */ /* 0x000fe80000100a00 */
[----:B------:R0:W-:Y:S04]  /*2fa30*/  STL.64 [R1+0x1e8], R10 ;  /* 0x0001e80a01007387 */ /* 0x0001e80000100a00 */
[----:B0-----:R-:W3:Y:S04]  /*2fa40*/  LDL.LU R10, [R1+0x1900] ;  /* 0x00190000010a7983 */ /* 0x001ee80000300800 */
[----:B------:R-:W4:Y:S02]  /*2fa50*/  LDL.LU.64 R8, [R1+0x18f8] ;  /* 0x0018f80001087983 */ /* 0x000f240000300a00 */
[----:B----4-:R-:W-:-:S15]  /*2fa60*/  HMMA.16816.F32.BF16 R4, R16, R8, R4 ;  /* 0x000000081004723c */ /* 0x010fde0000041804 */
[----:B------:R-:W-:-:S08]  /*2fa70*/  NOP ;  /* 0x0000000000007918 */ /* 0x000fd00000000000 */
[----:B------:R0:W-:Y:S01]  /*2fa80*/  STL.64 [R1+0x1d0], R4 ;  /* 0x0001d00401007387 */ /* 0x0001e20000100a00 */
[----:B------:R-:W-:Y:S02]  /*2fa90*/  IMAD.MOV.U32 R0, RZ, RZ, R6 ;  /* 0x000000ffff007224 */ /* 0x000fe400078e0006 */
[----:B------:R-:W-:Y:S02]  /*2faa0*/  IMAD.MOV.U32 R2, RZ, RZ, R7 ;  /* 0x000000ffff027224 */ /* 0x000fe400078e0007 */
[----:B------:R-:W4:Y:S04]  /*2fab0*/  LDL.LU.64 R6, [R1+0x18f0] ;  /* 0x0018f00001067983 */ /* 0x000f280000300a00 */
[----:B0-----:R-:W2:Y:S04]  /*2fac0*/  LDL.LU.64 R4, [R1+0x18e8] ;  /* 0x0018e80001047983 */ /* 0x001ea80000300a00 */
[----:B---3--:R0:W-:Y:S04]  /*2fad0*/  STL [R1+0x18b8], R10 ;  /* 0x0018b80a01007387 */ /* 0x0081e80000100800 */
[----:B0-----:R-:W3:Y:S01]  /*2fae0*/  LDL.LU.64 R10, [R1+0x1a8] ;  /* 0x0001a800010a7983 */ /* 0x001ee20000300a00 */
[----:B--2---:R-:W-:Y:S03]  /*2faf0*/  HMMA.16816.F32.BF16 R16, R16, R4, R12 ;  /* 0x000000041010723c */ /* 0x004fe6000004180c */
[----:B---3--:R0:W-:Y:S04]  /*2fb00*/  STL.64 [R1+0x18c0], R10 ;  /* 0x0018c00a01007387 */ /* 0x0081e80000100a00 */
[----:B------:R-:W2:Y:S04]  /*2fb10*/  LDL.LU R8, [R1+0x260] ;  /* 0x0002600001087983 */ /* 0x000ea80000300800 */
[----:B------:R-:W2:Y:S01]  /*2fb20*/  LDL.LU R9, [R1+0x264] ;  /* 0x0002640001097983 */ /* 0x000ea20000300800 */
[----:B0-----:R-:W-:-:S02]  /*2fb30*/  IMAD.MOV.U32 R10, RZ, RZ, R3 ;  /* 0x000000ffff0a7224 */ /* 0x001fc400078e0003 */
[----:B------:R-:W-:Y:S01]  /*2fb40*/  IMAD.MOV.U32 R11, RZ, RZ, R28 ;  /* 0x000000ffff0b7224 */ /* 0x000fe200078e001c */
[----:B------:R-:W3:Y:S04]  /*2fb50*/  LDL.LU R3, [R1+0x18e4] ;  /* 0x0018e40001037983 */ /* 0x000ee80000300800 */
[----:B------:R-:W3:Y:S04]  /*2fb60*/  LDL.LU R28, [R1+0x18e0] ;  /* 0x0018e000011c7983 */ /* 0x000ee80000300800 */
[----:B------:R-:W-:Y:S04]  /*2fb70*/  STL [R1+0x1488], R2 ;  /* 0x0014880201007387 */ /* 0x000fe80000100800 */
[----:B------:R-:W-:Y:S04]  /*2fb80*/  STL [R1+0x1484], R0 ;  /* 0x0014840001007387 */ /* 0x000fe80000100800 */
[----:B------:R-:W2:Y:S04]  /*2fb90*/  LDL.LU.64 R14, [R1+0x18d8] ;  /* 0x0018d800010e7983 */ /* 0x000ea80000300a00 */
[----:B------:R-:W2:Y:S04]  /*2fba0*/  LDL.LU.64 R12, [R1+0x18d0] ;  /* 0x0018d000010c7983 */ /* 0x000ea80000300a00 */
[----:B----4-:R0:W-:Y:S04]  /*2fbb0*/  STL.64 [R1+0x18b0], R6 ;  /* 0x0018b00601007387 */ /* 0x0101e80000100a00 */
[----:B------:R-:W4:Y:S04]  /*2fbc0*/  LDL.LU R4, [R1+0x250] ;  /* 0x0002500001047983 */ /* 0x000f280000300800 */
[----:B------:R-:W-:Y:S04]  /*2fbd0*/  STL.64 [R1+0x1c0], R16 ;  /* 0x0001c01001007387 */ /* 0x000fe80000100a00 */
[----:B------:R-:W-:Y:S04]  /*2fbe0*/  STL.64 [R1+0x1c8], R18 ;  /* 0x0001c81201007387 */ /* 0x000fe80000100a00 */
[----:B------:R-:W4:Y:S01]  /*2fbf0*/  LDL.LU R5, [R1+0x254] ;  /* 0x0002540001057983 */ /* 0x000f220000300800 */
[----:B------:R-:W-:-:S02]  /*2fc00*/  IMAD.MOV.U32 R21, RZ, RZ, R26 ;  /* 0x000000ffff157224 */ /* 0x000fc400078e001a */
[----:B------:R-:W-:Y:S01]  /*2fc10*/  IMAD.MOV.U32 R20, RZ, RZ, R27 ;  /* 0x000000ffff147224 */ /* 0x000fe200078e001b */
[----:B0-----:R-:W4:Y:S01]  /*2fc20*/  LDL.LU R6, [R1+0x258] ;  /* 0x0002580001067983 */ /* 0x001f220000300800 */
[----:B------:R-:W-:Y:S01]  /*2fc30*/  IMAD.MOV.U32 R7, RZ, RZ, R29 ;  /* 0x000000ffff077224 */ /* 0x000fe200078e001d */
[----:B--2---:R-:W-:Y:S02]  /*2fc40*/  HMMA.16816.F32.BF16 R8, R12, R26, R8 ;  /* 0x0000001a0c08723c */ /* 0x004fe40000041808 */
[----:B------:R-:W2:-:S15]  /*2fc50*/  LDL.LU.64 R26, [R1+0x18c8] ;  /* 0x0018c800011a7983 */ /* 0x000e9e0000300a00 */
[----:B------:R-:W-:-:S06]  /*2fc60*/  NOP ;  /* 0x0000000000007918 */ /* 0x000fcc0000000000 */
[----:B------:R-:W-:Y:S01]  /*2fc70*/  STL.64 [R1+0x260], R8 ;  /* 0x0002600801007387 */ /* 0x000fe20000100a00 */
[----:B------:R-:W-:-:S03]  /*2fc80*/  IMAD.MOV.U32 R29, RZ, RZ, R10 ;  /* 0x000000ffff1d7224 */ /* 0x000fc600078e000a */
[----:B------:R0:W-:Y:S04]  /*2fc90*/  STL.64 [R1+0x268], R10 ;  /* 0x0002680a01007387 */ /* 0x0001e80000100a00 */
[----:B0-----:R-:W4:Y:S01]  /*2fca0*/  LDL.LU.64 R10, [R1+0x18c0] ;  /* 0x0018c000010a7983 */ /* 0x001f220000300a00 */
[----:B---3--:R-:W-:Y:S02]  /*2fcb0*/  IMAD.MOV.U32 R19, RZ, RZ, R3 ;  /* 0x000000ffff137224 */ /* 0x008fe400078e0003 */
[----:B------:R-:W-:Y:S02]  /*2fcc0*/  IMAD.MOV.U32 R3, RZ, RZ, R8 ;  /* 0x000000ffff037224 */ /* 0x000fe400078e0008 */
[----:B------:R-:W-:-:S03]  /*2fcd0*/  IMAD.MOV.U32 R25, RZ, RZ, R9 ;  /* 0x000000ffff197224 */ /* 0x000fc600078e0009 */
[----:B------:R-:W-:Y:S04]  /*2fce0*/  STL [R1+0x12f0], R3 ;  /* 0x0012f00301007387 */ /* 0x000fe80000100800 */
[----:B------:R-:W-:Y:S04]  /*2fcf0*/  STL [R1+0x12ec], R25 ;  /* 0x0012ec1901007387 */ /* 0x000fe80000100800 */
[----:B------:R-:W-:Y:S01]  /*2fd00*/  STL [R1+0x12e8], R29 ;  /* 0x0012e81d01007387 */ /* 0x000fe20000100800 */
[----:B----4-:R-:W-:Y:S06]  /*2fd10*/  HMMA.16816.F32.BF16 R4, R12, R10, R4 ;  /* 0x0000000a0c04723c */ /* 0x010fec0000041804 */
[----:B------:R-:W-:-:S02]  /*2fd20*/  IMAD.MOV.U32 R23, RZ, RZ, R10 ;  /* 0x000000ffff177224 */ /* 0x000fc400078e000a */
[----:B------:R-:W3:-:S15]  /*2fd30*/  LDL.LU R10, [R1+0x18b8] ;  /* 0x0018b800010a7983 */ /* 0x000ede0000300800 */
[----:B------:R-:W-:Y:S04]  /*2fd40*/  STL.64 [R1+0x250], R4 ;  /* 0x0002500401007387 */ /* 0x000fe80000100a00 */
[----:B------:R0:W-:Y:S01]  /*2fd50*/  STL.64 [R1+0x258], R6 ;  /* 0x0002580601007387 */ /* 0x0001e20000100a00 */
[----:B------:R-:W-:-:S03]  /*2fd60*/  IMAD.MOV.U32 R24, RZ, RZ, R4 ;  /* 0x000000ffff187224 */ /* 0x000fc600078e0004 */
[----:B0-----:R-:W4:Y:S04]  /*2fd70*/  LDL.LU.64 R6, [R1+0x18b0] ;  /* 0x0018b00001067983 */ /* 0x001f280000300a00 */
[----:B---3--:R0:W-:Y:S04]  /*2fd80*/  STL.64 [R1+0x18a8], R10 ;  /* 0x0018a80a01007387 */ /* 0x0081e80000100a00 */
[----:B------:R-:W3:Y:S04]  /*2fd90*/  LDL.LU R8, [R1+0x230] ;  /* 0x0002300001087983 */ /* 0x000ee80000300800 */
[----:B------:R-:W3:Y:S04]  /*2fda0*/  LDL.LU R9, [R1+0x234] ;  /* 0x0002340001097983 */ /* 0x000ee80000300800 */
[----:B0-----:R-:W3:Y:S04]  /*2fdb0*/  LDL.LU R10, [R1+0x238] ;  /* 0x00023800010a7983 */ /* 0x001ee80000300800 */
[----:B------:R-:W3:Y:S04]  /*2fdc0*/  LDL.LU R11, [R1+0x23c] ;  /* 0x00023c00010b7983 */ /* 0x000ee80000300800 */
[----:B------:R0:W-:Y:S04]  /*2fdd0*/  STL.64 [R1+0x16f0], R22 ;  /* 0x0016f01601007387 */ /* 0x0001e80000100a00 */
[----:B------:R-:W-:Y:S04]  /*2fde0*/  STL.64 [R1+0x16e8], R20 ;  /* 0x0016e81401007387 */ /* 0x000fe80000100a00 */
[----:B0-----:R-:W4:Y:S04]  /*2fdf0*/  LDL R22, [R1+0x198] ;  /* 0x0001980001167983 */ /* 0x001f280000100800 */
[----:B------:R-:W4:Y:S04]  /*2fe00*/  LDL R23, [R1+0x19c] ;  /* 0x00019c0001177983 */ /* 0x000f280000100800 */
[----:B------:R0:W-:Y:S04]  /*2fe10*/  STL [R1+0x12f8], R24 ;  /* 0x0012f81801007387 */ /* 0x0001e80000100800 */
[----:B--2---:R1:W-:Y:S04]  /*2fe20*/  STL.64 [R1+0x1750], R26 ;  /* 0x0017501a01007387 */ /* 0x0043e80000100a00 */
[----:B0-----:R-:W4:Y:S04]  /*2fe30*/  LDL.LU R24, [R1+0x240] ;  /* 0x0002400001187983 */ /* 0x001f280000300800 */
[----:B------:R-:W4:Y:S04]  /*2fe40*/  LDL.LU R25, [R1+0x244] ;  /* 0x0002440001197983 */ /* 0x000f280000300800 */
[----:B-1----:R-:W4:Y:S04]  /*2fe50*/  LDL.LU R26, [R1+0x248] ;  /* 0x00024800011a7983 */ /* 0x002f280000300800 */
[----:B------:R-:W4:Y:S01]  /*2fe60*/  LDL.LU R27, [R1+0x24c] ;  /* 0x00024c00011b7983 */ /* 0x000f220000300800 */
[----:B------:R-:W-:-:S02]  /*2fe70*/  IMAD.MOV.U32 R18, RZ, RZ, R28 ;  /* 0x000000ffff127224 */ /* 0x000fc400078e001c */
[----:B------:R-:W-:-:S05]  /*2fe80*/  IMAD.MOV.U32 R28, RZ, RZ, R5 ;  /* 0x000000ffff1c7224 */ /* 0x000fca00078e0005 */
[----:B------:R-:W-:Y:S01]  /*2fe90*/  STL [R1+0x12f4], R28 ;  /* 0x0012f41c01007387 */ /* 0x000fe20000100800 */
[C---:B---3--:R-:W-:Y:S06]  /*2fea0*/  HMMA.16816.F32.BF16 R8, R12.reuse, R18, R8 ;  /* 0x000000120c08723c */ /* 0x048fec0000041808 */
[----:B----4-:R-:W-:Y:S01]  /*2feb0*/  HMMA.16816.F32.BF16 R24, R12, R22, R24 ;  /* 0x000000160c18723c */ /* 0x010fe20000041818 */
[----:B------:R-:W2:-:S15]  /*2fec0*/  LDL R22, [R1+0x108] ;  /* 0x0001080001167983 */ /* 0x000e9e0000100800 */
[----:B------:R-:W-:-:S07]  /*2fed0*/  NOP ;  /* 0x0000000000007918 */ /* 0x000fce0000000000 */
[----:B------:R0:W-:Y:S04]  /*2fee0*/  STL.64 [R1+0x600], R24 ;  /* 0x0006001801007387 */ /* 0x0001e80000100a00 */
[----:B------:R1:W-:Y:S04]  /*2fef0*/  STL.64 [R1+0x608], R26 ;  /* 0x0006081a01007387 */ /* 0x0003e80000100a00 */
[----:B------:R-:W-:Y:S04]  /*2ff00*/  STL.64 [R1+0x5f0], R8 ;  /* 0x0005f00801007387 */ /* 0x000fe80000100a00 */
[----:B------:R-:W-:Y:S04]  /*2ff10*/  STL.64 [R1+0x5f8], R10 ;  /* 0x0005f80a01007387 */ /* 0x000fe80000100a00 */
[----:B------:R-:W2:Y:S04]  /*2ff20*/  LDL R23, [R1+0x10c] ;  /* 0x00010c0001177983 */ /* 0x000ea80000100800 */
[----:B--2---:R2:W-:Y:S04]  /*2ff30*/  STL.64 [R1+0x1830], R22 ;  /* 0x0018301601007387 */ /* 0x0045e80000100a00 */
[----:B0-----:R-:W3:Y:S04]  /*2ff40*/  LDL.LU R24, [R1+0x550] ;  /* 0x0005500001187983 */ /* 0x001ee80000300800 */
[----:B------:R-:W3:Y:S04]  /*2ff50*/  LDL.LU R25, [R1+0x554] ;  /* 0x0005540001197983 */ /* 0x000ee80000300800 */
[----:B-1----:R-:W4:Y:S04]  /*2ff60*/  LDL.LU R26, [R1+0x558] ;  /* 0x00055800011a7983 */ /* 0x002f280000300800 */
[----:B------:R-:W4:Y:S04]  /*2ff70*/  LDL.LU R27, [R1+0x55c] ;  /* 0x00055c00011b7983 */ /* 0x000f280000300800 */
[----:B----4-:R-:W-:Y:S04]  /*2ff80*/  STL.64 [R1+0x1840], R26 ;  /* 0x0018401a01007387 */ /* 0x010fe80000100a00 */
[----:B---3--:R-:W-:Y:S04]  /*2ff90*/  STL.64 [R1+0x1838], R24 ;  /* 0x0018381801007387 */ /* 0x008fe80000100a00 */
[----:B--2---:R-:W2:Y:S04]  /*2ffa0*/  LDL R22, [R1+0x128] ;  /* 0x0001280001167983 */ /* 0x004ea80000100800 */
[----:B------:R-:W2:Y:S04]  /*2ffb0*/  LDL R23, [R1+0x12c] ;  /* 0x00012c0001177983 */ /* 0x000ea80000100800 */
[----:B--2---:R0:W-:Y:S04]  /*2ffc0*/  STL.64 [R1+0x1848], R22 ;  /* 0x0018481601007387 */ /* 0x0041e80000100a00 */
[----:B0-----:R-:W2:Y:S04]  /*2ffd0*/  LDL.LU.64 R22, [R1+0x138] ;  /* 0x0001380001167983 */ /* 0x001ea80000300a00 */
[----:B--2---:R0:W-:Y:S04]  /*2ffe0*/  STL.64 [R1+0x1860], R22 ;  /* 0x0018601601007387 */ /* 0x0041e80000100a00 */
[----:B------:R-:W2:Y:S04]  /*2fff0*/  LDL.LU R24, [R1+0x570] ;  /* 0x0005700001187983 */ /* 0x000ea80000300800 */
[----:B------:R-:W2:Y:S04]  /*30000*/  LDL.LU R25, [R1+0x574] ;  /* 0x0005740001197983 */ /* 0x000ea80000300800 */
[----:B------:R-:W3:Y:S04]  /*30010*/  LDL.LU R26, [R1+0x578] ;  /* 0x00057800011a7983 */ /* 0x000ee80000300800 */
[----:B------:R-:W3:Y:S04]  /*30020*/  LDL.LU R27, [R1+0x57c] ;  /* 0x00057c00011b7983 */ /* 0x000ee80000300800 */
[----:B0-----:R-:W4:Y:S04]  /*30030*/  LDL R22, [R1+0x148] ;  /* 0x0001480001167983 */ /* 0x001f280000100800 */
[----:B------:R-:W4:Y:S04]  /*30040*/  LDL R23, [R1+0x14c] ;  /* 0x00014c0001177983 */ /* 0x000f280000100800 */
[----:B------:R-:W2:Y:S04]  /*30050*/  LDL.LU R16, [R1+0x220] ;  /* 0x0002200001107983 */ /* 0x000ea80000300800 */
[----:B------:R-:W2:Y:S04]  /*30060*/  LDL.LU R17, [R1+0x224] ;  /* 0x0002240001117983 */ /* 0x000ea80000300800 */
[----:B------:R-:W2:Y:S04]  /*30070*/  LDL.LU R18, [R1+0x228] ;  /* 0x0002280001127983 */ /* 0x000ea80000300800 */
[----:B------:R-:W2:Y:S04]  /*30080*/  LDL.LU R19, [R1+0x22c] ;  /* 0x00022c0001137983 */ /* 0x000ea80000300800 */
[----:B------:R-:W2:Y:S04]  /*30090*/  LDL.LU.64 R10, [R1+0x178] ;  /* 0x00017800010a7983 */ /* 0x000ea80000300a00 */
[----:B----4-:R0:W-:Y:S04]  /*300a0*/  STL.64 [R1+0x1878], R22 ;  /* 0x0018781601007387 */ /* 0x0101e80000100a00 */
[----:B0-----:R-:W4:Y:S04]  /*300b0*/  LDL.LU.64 R22, [R1+0x158] ;  /* 0x0001580001167983 */ /* 0x001f280000300a00 */
[----:B----4-:R-:W-:Y:S04]  /*300c0*/  STL.64 [R1+0x1890], R22 ;  /* 0x0018901601007387 */ /* 0x010fe80000100a00 */
[----:B---3--:R-:W-:Y:S04]  /*300d0*/  STL.64 [R1+0x1858], R26 ;  /* 0x0018581a01007387 */ /* 0x008fe80000100a00 */
[----:B--2---:R0:W-:Y:S04]  /*300e0*/  STL.64 [R1+0x1850], R24 ;  /* 0x0018501801007387 */ /* 0x0041e80000100a00 */
[----:B0-----:R-:W2:Y:S04]  /*300f0*/  LDL.LU R24, [R1+0x580] ;  /* 0x0005800001187983 */ /* 0x001ea80000300800 */
[----:B------:R-:W2:Y:S04]  /*30100*/  LDL.LU R25, [R1+0x584] ;  /* 0x0005840001197983 */ /* 0x000ea80000300800 */
[----:B------:R-:W3:Y:S04]  /*30110*/  LDL.LU R26, [R1+0x588] ;  /* 0x00058800011a7983 */ /* 0x000ee80000300800 */
[----:B------:R-:W3:Y:S04]  /*30120*/  LDL.LU R27, [R1+0x58c] ;  /* 0x00058c00011b7983 */ /* 0x000ee80000300800 */
[----:B------:R-:W4:Y:S04]  /*30130*/  LDL R2, [R1+0xe90] ;  /* 0x000e900001027983 */ /* 0x000f280000100800 */
[----:B------:R-:W4:Y:S04]  /*30140*/  LDL R22, [R1+0x168] ;  /* 0x0001680001167983 */ /* 0x000f280000100800 */
[----:B------:R-:W4:Y:S04]  /*30150*/  LDL R23, [R1+0x16c] ;  /* 0x00016c0001177983 */ /* 0x000f280000100800 */
[----:B---3--:R-:W-:Y:S04]  /*30160*/  STL.64 [R1+0x1870], R26 ;  /* 0x0018701a01007387 */ /* 0x008fe80000100a00 */
[----:B--2---:R0:W-:Y:S04]  /*30170*/  STL.64 [R1+0x1868], R24 ;  /* 0x0018681801007387 */ /* 0x0041e80000100a00 */
[----:B0-----:R-:W2:Y:S04]  /*30180*/  LDL.LU R24, [R1+0x590] ;  /* 0x0005900001187983 */ /* 0x001ea80000300800 */
[----:B------:R-:W2:Y:S04]  /*30190*/  LDL.LU R25, [R1+0x594] ;  /* 0x0005940001197983 */ /* 0x000ea80000300800 */
[----:B------:R-:W3:Y:S04]  /*301a0*/  LDL.LU R26, [R1+0x598] ;  /* 0x00059800011a7983 */ /* 0x000ee80000300800 */
[----:B------:R-:W3:Y:S04]  /*301b0*/  LDL.LU R27, [R1+0x59c] ;  /* 0x00059c00011b7983 */ /* 0x000ee80000300800 */
[----:B---3--:R-:W-:Y:S04]  /*301c0*/  STL.64 [R1+0x1888], R26 ;  /* 0x0018881a01007387 */ /* 0x008fe80000100a00 */
[----:B--2---:R0:W-:Y:S04]  /*301d0*/  STL.64 [R1+0x1880], R24 ;  /* 0x0018801801007387 */ /* 0x0041e80000100a00 */
[----:B0-----:R-:W2:Y:S04]  /*301e0*/  LDL.LU R24, [R1+0x5a0] ;  /* 0x0005a00001187983 */ /* 0x001ea80000300800 */
[----:B------:R-:W2:Y:S04]  /*301f0*/  LDL.LU R25, [R1+0x5a4] ;  /* 0x0005a40001197983 */ /* 0x000ea80000300800 */
[----:B------:R-:W3:Y:S04]  /*30200*/  LDL.LU R26, [R1+0x5a8] ;  /* 0x0005a800011a7983 */ /* 0x000ee80000300800 */
[----:B------:R-:W3:Y:S01]  /*30210*/  LDL.LU R27, [R1+0x5ac] ;  /* 0x0005ac00011b7983 */ /* 0x000ee20000300800 */
[----:B------:R-:W-:Y:S06]  /*30220*/  HMMA.16816.F32.BF16 R16, R12, R10, R16 ;  /* 0x0000000a0c10723c */ /* 0x000fec0000041810 */
[----:B------:R-:W-:-:S02]  /*30230*/  IMAD.MOV.U32 R5, RZ, RZ, R10 ;  /* 0x000000ffff057224 */ /* 0x000fc400078e000a */
[----:B------:R-:W-:Y:S01]  /*30240*/  IMAD.MOV.U32 R4, RZ, RZ, R11 ;  /* 0x000000ffff047224 */ /* 0x000fe200078e000b */
[----:B---3--:R-:W-:Y:S04]  /*30250*/  STL.64 [R1+0x18a0], R26 ;  /* 0x0018a01a01007387 */ /* 0x008fe80000100a00 */
[----:B--2---:R0:W-:Y:S04]  /*30260*/  STL.64 [R1+0x1898], R24 ;  /* 0x0018981801007387 */ /* 0x0041e80000100a00 */
[----:B0-----:R-:W2:Y:S04]  /*30270*/  LDL.LU R24, [R1+0x5b0] ;  /* 0x0005b00001187983 */ /* 0x001ea80000300800 */
[----:B------:R-:W2:Y:S04]  /*30280*/  LDL.LU R25, [R1+0x5b4] ;  /* 0x0005b40001197983 */ /* 0x000ea80000300800 */
[----:B------:R-:W2:Y:S04]  /*30290*/  LDL.LU R26, [R1+0x5b8] ;  /* 0x0005b800011a7983 */ /* 0x000ea80000300800 */
[----:B------:R-:W2:Y:S04]  /*302a0*/  LDL.LU R27, [R1+0x5bc] ;  /* 0x0005bc00011b7983 */ /* 0x000ea80000300800 */
[----:B------:R-:W3:Y:S04]  /*302b0*/  LDL.LU.64 R10, [R1+0x18a8] ;  /* 0x0018a800010a7983 */ /* 0x000ee80000300a00 */
[----:B------:R-:W-:Y:S01]  /*302c0*/  STL.64 [R1+0x5e0], R16 ;  /* 0x0005e01001007387 */ /* 0x000fe20000100a00 */
[----:B------:R-:W-:-:S03]  /*302d0*/  IMAD.MOV.U32 R9, RZ, RZ, R17 ;  /* 0x000000ffff097224 */ /* 0x000fc600078e0011 */
[----:B------:R-:W-:Y:S01]  /*302e0*/  STL.64 [R1+0x5e8], R18 ;  /* 0x0005e81201007387 */ /* 0x000fe20000100a00 */
[----:B------:R-:W-:-:S03]  /*302f0*/  IMAD.MOV.U32 R8, RZ, RZ, R16 ;  /* 0x000000ffff087224 */ /* 0x000fc600078e0010 */
[----:B----4-:R-:W0:Y:S04]  /*30300*/  LDSM.16.MT88.4 R16, [R2+UR5+0x8400] ;  /* 0x008400050210783b */ /* 0x010e280008004200 */
[----:B------:R-:W-:Y:S04]  /*30310*/  STL [R1+0x166c], R4 ;  /* 0x00166c0401007387 */ /* 0x000fe80000100800 */
[----:B------:R-:W-:Y:S04]  /*30320*/  STL [R1+0x1668], R5 ;  /* 0x0016680501007387 */ /* 0x000fe80000100800 */
[----:B------:R-:W-:Y:S04]  /*30330*/  STL [R1+0x1300], R8 ;  /* 0x0013000801007387 */ /* 0x000fe80000100800 */
[----:B------:R-:W-:Y:S01]  /*30340*/  STL [R1+0x12fc], R9 ;  /* 0x0012fc0901007387 */ /* 0x000fe20000100800 */
[C---:B--2---:R-:W-:Y:S03]  /*30350*/  HMMA.16816.F32.BF16 R20, R12.reuse, R22, R24 ;  /* 0x000000160c14723c */ /* 0x044fe60000041818 */
[----:B---3--:R1:W-:Y:S04]  /*30360*/  STL.64 [R1+0x1760], R10 ;  /* 0x0017600a01007387 */ /* 0x0083e80000100a00 */
[----:B-1----:R-:W2:Y:S04]  /*30370*/  LDL.LU.64 R10, [R1+0x118] ;  /* 0x00011800010a7983 */ /* 0x002ea80000300a00 */
[----:B0-----:R-:W-:Y:S04]  /*30380*/  STL.64 [R1+0x16b8], R18 ;  /* 0x0016b81201007387 */ /* 0x001fe80000100a00 */
[----:B------:R0:W-:Y:S04]  /*30390*/  STL.64 [R1+0x16b0], R16 ;  /* 0x0016b01001007387 */ /* 0x0001e80000100a00 */
[----:B0-----:R-:W2:Y:S04]  /*303a0*/  LDL.LU R16, [R1+0x560] ;  /* 0x0005600001107983 */ /* 0x001ea80000300800 */
[----:B------:R-:W2:Y:S04]  /*303b0*/  LDL.LU R17, [R1+0x564] ;  /* 0x0005640001117983 */ /* 0x000ea80000300800 */
[----:B------:R-:W2:Y:S04]  /*303c0*/  LDL.LU R18, [R1+0x568] ;  /* 0x0005680001127983 */ /* 0x000ea80000300800 */
[----:B------:R-:W2:Y:S04]  /*303d0*/  LDL.LU R19, [R1+0x56c] ;  /* 0x00056c0001137983 */ /* 0x000ea80000300800 */
[----:B------:R-:W3:Y:S04]  /*303e0*/  LDL.LU.64 R26, [R1+0x18a0] ;  /* 0x0018a000011a7983 */ /* 0x000ee80000300a00 */
[----:B------:R-:W3:Y:S04]  /*303f0*/  LDL.LU.64 R24, [R1+0x1898] ;  /* 0x0018980001187983 */ /* 0x000ee80000300a00 */
[----:B------:R-:W-:Y:S04]  /*30400*/  STL.64 [R1+0x5b0], R20 ;  /* 0x0005b01401007387 */ /* 0x000fe80000100a00 */
[----:B------:R0:W-:Y:S04]  /*30410*/  STL.64 [R1+0x5b8], R22 ;  /* 0x0005b81601007387 */ /* 0x0001e80000100a00 */
[----:B0-----:R-:W3:Y:S02]  /*30420*/  LDL.LU.64 R22, [R1+0x1890] ;  /* 0x0018900001167983 */ /* 0x001ee40000300a00 */
[----:B---3--:R-:W-:Y:S06]  /*30430*/  HMMA.16816.F32.BF16 R24, R12, R22, R24 ;  /* 0x000000160c18723c */ /* 0x008fec0000041818 */
[----:B------:R-:W-:-:S02]  /*30440*/  IMAD.MOV.U32 R4, RZ, RZ, R22 ;  /* 0x000000ffff047224 */ /* 0x000fc400078e0016 */
[----:B------:R-:W-:-:S15]  /*30450*/  IMAD.MOV.U32 R5, RZ, RZ, R23 ;  /* 0x000000ffff057224 */ /* 0x000fde00078e0017 */
[----:B------:R-:W-:Y:S04]  /*30460*/  STL.64 [R1+0x5a0], R24 ;  /* 0x0005a01801007387 */ /* 0x000fe80000100a00 */
[----:B------:R0:W-:Y:S04]  /*30470*/  STL.64 [R1+0x5a8], R26 ;  /* 0x0005a81a01007387 */ /* 0x0001e80000100a00 */
[----:B0-----:R-:W3:Y:S04]  /*30480*/  LDL.LU.64 R26, [R1+0x1888] ;  /* 0x00188800011a7983 */ /* 0x001ee80000300a00 */
[----:B------:R-:W3:Y:S04]  /*30490*/  LDL.LU.64 R24, [R1+0x1880] ;  /* 0x0018800001187983 */ /* 0x000ee80000300a00 */
[----:B------:R-:W3:Y:S04]  /*304a0*/  LDL.LU.64 R22, [R1+0x1878] ;  /* 0x0018780001167983 */ /* 0x000ee80000300a00 */
[----:B------:R-:W-:Y:S04]  /*304b0*/  STL [R1+0x1674], R5 ;  /* 0x0016740501007387 */ /* 0x000fe80000100800 */
[----:B------:R-:W-:Y:S01]  /*304c0*/  STL [R1+0x1670], R4 ;  /* 0x0016700401007387 */ /* 0x000fe20000100800 */
[----:B---3--:R-:W-:Y:S03]  /*304d0*/  HMMA.16816.F32.BF16 R20, R12, R22, R24 ;  /* 0x000000160c14723c */ /* 0x008fe60000041818 */
[----:B------:R-:W3:Y:S04]  /*304e0*/  LDL.LU.64 R26, [R1+0x1870] ;  /* 0x00187000011a7983 */ /* 0x000ee80000300a00 */
[----:B------:R-:W3:-:S15]  /*304f0*/  LDL.LU.64 R24, [R1+0x1868] ;  /* 0x0018680001187983 */ /* 0x000ede0000300a00 */
[----:B------:R-:W-:-:S01]  /*30500*/  NOP ;  /* 0x0000000000007918 */ /* 0x000fc20000000000 */
        /* <DEDUP_REMOVED lines=13> */
[C---:B--2---:R-:W-:Y:S06]  /*305e0*/  HMMA.16816.F32.BF16 R16, R12.reuse, R10, R16 ;  /* 0x0000000a0c10723c */ /* 0x044fec0000041810 */
[----:B---3--:R-:W-:Y:S01]  /*305f0*/  HMMA.16816.F32.BF16 R20, R12, R22, R24 ;  /* 0x000000160c14723c */ /* 0x008fe20000041818 */
[----:B------:R-:W2:Y:S04]  /*30600*/  LDL.LU.64 R26, [R1+0x1840] ;  /* 0x00184000011a7983 */ /* 0x000ea80000300a00 */
[----:B------:R-:W2:-:S15]  /*30610*/  LDL.LU.64 R24, [R1+0x1838] ;  /* 0x0018380001187983 */ /* 0x000e9e0000300a00 */
[----:B------:R-:W-:-:S03]  /*30620*/  NOP ;  /* 0x0000000000007918 */ /* 0x000fc60000000000 */
[----:B------:R-:W-:Y:S04]  /*30630*/  STL.64 [R1+0x570], R20 ;  /* 0x0005701401007387 */ /* 0x000fe80000100a00 */
[----:B------:R0:W-:Y:S04]  /*30640*/  STL.64 [R1+0x578], R22 ;  /* 0x0005781601007387 */ /* 0x0001e80000100a00 */
[----:B0-----:R-:W2:Y:S01]  /*30650*/  LDL.LU.64 R22, [R1+0x1830] ;  /* 0x0018300001167983 */ /* 0x001ea20000300a00 */
[----:B------:R-:W-:Y:S02]  /*30660*/  IMAD.MOV.U32 R5, RZ, RZ, R11 ;  /* 0x000000ffff057224 */ /* 0x000fe400078e000b */
[----:B------:R-:W-:Y:S01]  /*30670*/  IMAD.MOV.U32 R4, RZ, RZ, R10 ;  /* 0x000000ffff047224 */ /* 0x000fe200078e000a */
[----:B------:R-:W-:Y:S04]  /*30680*/  STL.64 [R1+0x560], R16 ;  /* 0x0005601001007387 */ /* 0x000fe80000100a00 */
[----:B------:R-:W-:Y:S04]  /*30690*/  STL.64 [R1+0x568], R18 ;  /* 0x0005681201007387 */ /* 0x000fe80000100a00 */
[----:B------:R-:W-:Y:S04]  /*306a0*/  STL [R1+0x1684], R5 ;  /* 0x0016840501007387 */ /* 0x000fe80000100800 */
[----:B------:R-:W-:Y:S04]  /*306b0*/  STL [R1+0x1680], R4 ;  /* 0x0016800401007387 */ /* 0x000fe80000100800 */
[----:B------:R2:W-:Y:S02]  /*306c0*/  STL.64 [R1+0x1828], R6 ;  /* 0x0018280601007387 */ /* 0x0005e40000100a00 */
[----:B--2---:R-:W-:Y:S02]  /*306d0*/  HMMA.16816.F32.BF16 R4, R12, R22, R24 ;  /* 0x000000160c04723c */ /* 0x004fe40000041818 */
[----:B------:R-:W2:-:S15]  /*306e0*/  LDL R22, [R1+0x58] ;  /* 0x0000580001167983 */ /* 0x000e9e0000100800 */
[----:B------:R-:W-:-:S06]  /*306f0*/  NOP ;  /* 0x0000000000007918 */ /* 0x000fcc0000000000 */
[----:B------:R-:W-:Y:S04]  /*30700*/  STL.64 [R1+0x550], R4 ;  /* 0x0005500401007387 */ /* 0x000fe80000100a00 */
[----:B------:R-:W-:Y:S04]  /*30710*/  STL.64 [R1+0x558], R6 ;  /* 0x0005580601007387 */ /* 0x000fe80000100a00 */
[----:B------:R-:W2:Y:S04]  /*30720*/  LDL R23, [R1+0x5c] ;  /* 0x00005c0001177983 */ /* 0x000ea80000100800 */
[----:B--2---:R-:W-:Y:S04]  /*30730*/  STL.64 [R1+0x1768], R22 ;  /* 0x0017681601007387 */ /* 0x004fe80000100a00 */
[----:B------:R-:W2:Y:S04]  /*30740*/  LDL R10, [R1+0x68] ;  /* 0x00006800010a7983 */ /* 0x000ea80000100800 */
[----:B------:R-:W2:Y:S04]  /*30750*/  LDL R11, [R1+0x6c] ;  /* 0x00006c00010b7983 */ /* 0x000ea80000100800 */
[----:B--2---:R0:W-:Y:S04]  /*30760*/  STL.64 [R1+0x1770], R10 ;  /* 0x0017700a01007387 */ /* 0x0041e80000100a00 */
[----:B------:R-:W2:Y:S04]  /*30770*/  LDL.LU R8, [R1+0x4c0] ;  /* 0x0004c00001087983 */ /* 0x000ea80000300800 */
[----:B------:R-:W2:Y:S04]  /*30780*/  LDL.LU R9, [R1+0x4c4] ;  /* 0x0004c40001097983 */ /* 0x000ea80000300800 */
[----:B0-----:R-:W3:Y:S04]  /*30790*/  LDL.LU R10, [R1+0x4c8] ;  /* 0x0004c800010a7983 */ /* 0x001ee80000300800 */
[----:B------:R-:W3:Y:S04]  /*307a0*/  LDL.LU R11, [R1+0x4cc] ;  /* 0x0004cc00010b7983 */ /* 0x000ee80000300800 */
[----:B---3--:R0:W-:Y:S04]  /*307b0*/  STL.64 [R1+0x1780], R10 ;  /* 0x0017800a01007387 */ /* 0x0081e80000100a00 */
[----:B--2---:R-:W-:Y:S04]  /*307c0*/  STL.64 [R1+0x1778], R8 ;  /* 0x0017780801007387 */ /* 0x004fe80000100a00 */
[----:B0-----:R-:W2:Y:S04]  /*307d0*/  LDL R10, [R1+0x88] ;  /* 0x00008800010a7983 */ /* 0x001ea80000100800 */
[----:B------:R-:W2:Y:S04]  /*307e0*/  LDL R11, [R1+0x8c] ;  /* 0x00008c00010b7983 */ /* 0x000ea80000100800 */
[----:B--2---:R0:W-:Y:S04]  /*307f0*/  STL.64 [R1+0x1790], R10 ;  /* 0x0017900a01007387 */ /* 0x0041e80000100a00 */
[----:B0-----:R-:W2:Y:S04]  /*30800*/  LDL.LU.64 R10, [R1+0x98] ;  /* 0x00009800010a7983 */ /* 0x001ea80000300a00 */
[----:B--2---:R-:W-:Y:S04]  /*30810*/  STL.64 [R1+0x17a8], R10 ;  /* 0x0017a80a01007387 */ /* 0x004fe80000100a00 */
[----:B------:R-:W2:Y:S04]  /*30820*/  LDL.LU.64 R22, [R1+0x78] ;  /* 0x0000780001167983 */ /* 0x000ea80000300a00 */
[----:B--2---:R0:W-:Y:S04]  /*30830*/  STL.64 [R1+0x1788], R22 ;  /* 0x0017881601007387 */ /* 0x0041e80000100a00 */
[----:B------:R-:W2:Y:S04]  /*30840*/  LDL.LU R20, [R1+0x4d0] ;  /* 0x0004d00001147983 */ /* 0x000ea80000300800 */
[----:B------:R-:W2:Y:S04]  /*30850*/  LDL.LU R21, [R1+0x4d4] ;  /* 0x0004d40001157983 */ /* 0x000ea80000300800 */
[----:B0-----:R-:W3:Y:S04]  /*30860*/  LDL.LU R22, [R1+0x4d8] ;  /* 0x0004d80001167983 */ /* 0x001ee80000300800 */
[----:B------:R-:W3:Y:S04]  /*30870*/  LDL.LU R23, [R1+0x4dc] ;  /* 0x0004dc0001177983 */ /* 0x000ee80000300800 */
[----:B------:R-:W4:Y:S04]  /*30880*/  LDL R10, [R1+0xa8] ;  /* 0x0000a800010a7983 */ /* 0x000f280000100800 */
[----:B------:R-:W4:Y:S04]  /*30890*/  LDL R11, [R1+0xac] ;  /* 0x0000ac00010b7983 */ /* 0x000f280000100800 */
        /* <DEDUP_REMOVED lines=22> */
[----:B------:R-:W2:Y:S04]  /*30a00*/  LDL.LU R4, [R1+0x540] ;  /* 0x0005400001047983 */ /* 0x000ea80000300800 */
[----:B------:R-:W2:Y:S04]  /*30a10*/  LDL.LU R5, [R1+0x544] ;  /* 0x0005440001057983 */ /* 0x000ea80000300800 */
[----:B------:R-:W2:Y:S04]  /*30a20*/  LDL.LU R6, [R1+0x548] ;  /* 0x0005480001067983 */ /* 0x000ea80000300800 */
[----:B------:R-:W2:Y:S04]  /*30a30*/  LDL.LU R7, [R1+0x54c] ;  /* 0x00054c0001077983 */ /* 0x000ea80000300800 */
[----:B----4-:R0:W-:Y:S04]  /*30a40*/  STL.64 [R1+0x1820], R10 ;  /* 0x0018200a01007387 */ /* 0x0101e80000100a00 */
[----:B0-----:R-:W4:Y:S04]  /*30a50*/  LDL.LU.64 R10, [R1+0xf8] ;  /* 0x0000f800010a7983 */ /* 0x001f280000300a00 */
        /* <DEDUP_REMOVED lines=12> */
[----:B----4-:R-:W-:Y:S03]  /*30b20*/  HMMA.16816.F32.BF16 R4, R12, R10, R4 ;  /* 0x0000000a0c04723c */ /* 0x010fe60000041804 */
        /* <DEDUP_REMOVED lines=10> */
[----:B------:R-:W2:Y:S04]  /*30bd0*/  LDL.LU R22, [R1+0x538] ;  /* 0x0005380001167983 */ /* 0x000ea80000300800 */
[----:B------:R-:W2:Y:S04]  /*30be0*/  LDL.LU R23, [R1+0x53c] ;  /* 0x00053c0001177983 */ /* 0x000ea80000300800 */
[----:B------:R-:W3:Y:S04]  /*30bf0*/  LDL.LU R16, [R1+0x4b0] ;  /* 0x0004b00001107983 */ /* 0x000ee80000300800 */
[----:B------:R-:W3:Y:S04]  /*30c00*/  LDL.LU R17, [R1+0x4b4] ;  /* 0x0004b40001117983 */ /* 0x000ee80000300800 */
[----:B------:R-:W3:Y:S04]  /*30c10*/  LDL.LU R18, [R1+0x4b8] ;  /* 0x0004b80001127983 */ /* 0x000ee80000300800 */
[----:B------:R-:W3:Y:S04]  /*30c20*/  LDL.LU R19, [R1+0x4bc] ;  /* 0x0004bc0001137983 */ /* 0x000ee80000300800 */
[----:B------:R-:W4:Y:S04]  /*30c30*/  LDL.LU R24, [R1+0x4a0] ;  /* 0x0004a00001187983 */ /* 0x000f280000300800 */
[----:B------:R-:W4:Y:S04]  /*30c40*/  LDL.LU R25, [R1+0x4a4] ;  /* 0x0004a40001197983 */ /* 0x000f280000300800 */
[----:B------:R-:W4:Y:S04]  /*30c50*/  LDL.LU R26, [R1+0x4a8] ;  /* 0x0004a800011a7983 */ /* 0x000f280000300800 */
[----:B------:R-:W4:Y:S04]  /*30c60*/  LDL.LU R27, [R1+0x4ac] ;  /* 0x0004ac00011b7983 */ /* 0x000f280000300800 */
[----:B------:R0:W-:Y:S04]  /*30c70*/  STL.64 [R1+0x540], R4 ;  /* 0x0005400401007387 */ /* 0x0001e80000100a00 */
[----:B------:R1:W-:Y:S01]  /*30c80*/  STL.64 [R1+0x548], R6 ;  /* 0x0005480601007387 */ /* 0x0003e20000100a00 */
[----:B0-----:R-:W-:-:S03]  /*30c90*/  IMAD.MOV.U32 R5, RZ, RZ, R10 ;  /* 0x000000ffff057224 */ /* 0x001fc600078e000a */
[----:B-1----:R-:W3:Y:S01]  /*30ca0*/  LDL.LU.64 R6, [R1+0x1828] ;  /* 0x0018280001067983 */ /* 0x002ee20000300a00 */
[----:B------:R-:W-:-:S03]  /*30cb0*/  IMAD.MOV.U32 R4, RZ, RZ, R11 ;  /* 0x000000ffff047224 */ /* 0x000fc600078e000b */
[----:B------:R-:W2:Y:S04]  /*30cc0*/  LDL.LU.64 R10, [R1+0x1820] ;  /* 0x00182000010a7983 */ /* 0x000ea80000300a00 */
[----:B------:R-:W-:Y:S04]  /*30cd0*/  STL [R1+0x168c], R4 ;  /* 0x00168c0401007387 */ /* 0x000fe80000100800 */
[----:B------:R-:W-:Y:S01]  /*30ce0*/  STL [R1+0x1688], R5 ;  /* 0x0016880501007387 */ /* 0x000fe20000100800 */
[----:B--2---:R-:W-:Y:S03]  /*30cf0*/  HMMA.16816.F32.BF16 R8, R12, R10, R20 ;  /* 0x0000000a0c08723c */ /* 0x004fe60000041814 */
[----:B------:R-:W2:Y:S04]  /*30d00*/  LDL.LU.64 R22, [R1+0x1818] ;  /* 0x0018180001167983 */ /* 0x000ea80000300a00 */
[----:B------:R-:W2:-:S15]  /*30d10*/  LDL.LU.64 R20, [R1+0x1810] ;  /* 0x0018100001147983 */ /* 0x000e9e0000300a00 */
[----:B------:R-:W-:-:S01]  /*30d20*/  NOP ;  /* 0x0000000000007918 */ /* 0x000fc20000000000 */
[----:B------:R-:W-:Y:S04]  /*30d30*/  STL.64 [R1+0x530], R8 ;  /* 0x0005300801007387 */ /* 0x000fe80000100a00 */
[----:B------:R0:W-:Y:S04]  /*30d40*/  STL.64 [R1+0x538], R10 ;  /* 0x0005380a01007387 */ /* 0x0001e80000100a00 */
[----:B0-----:R-:W2:Y:S02]  /*30d50*/  LDL.LU.64 R10, [R1+0x1808] ;  /* 0x00180800010a7983 */ /* 0x001ea40000300a00 */
[----:B--2---:R-:W-:Y:S06]  /*30d60*/  HMMA.16816.F32.BF16 R20, R12, R10, R20 ;  /* 0x0000000a0c14723c */ /* 0x004fec0000041814 */
[----:B------:R-:W-:-:S02]  /*30d70*/  IMAD.MOV.U32 R4, RZ, RZ, R10 ;  /* 0x000000ffff047224 */ /* 0x000fc400078e000a */
[----:B------:R-:W-:-:S15]  /*30d80*/  IMAD.MOV.U32 R5, RZ, RZ, R11 ;  /* 0x000000ffff057224 */ /* 0x000fde00078e000b */
[----:B------:R-:W-:Y:S04]  /*30d90*/  STL.64 [R1+0x520], R20 ;  /* 0x0005201401007387 */ /* 0x000fe80000100a00 */
[----:B------:R0:W-:Y:S04]  /*30da0*/  STL.64 [R1+0x528], R22 ;  /* 0x0005281601007387 */ /* 0x0001e80000100a00 */
[----:B0-----:R-:W2:Y:S04]  /*30db0*/  LDL.LU.64 R22, [R1+0x1800] ;  /* 0x0018000001167983 */ /* 0x001ea80000300a00 */
[----:B------:R-:W2:Y:S04]  /*30dc0*/  LDL.LU.64 R20, [R1+0x17f8] ;  /* 0x0017f80001147983 */ /* 0x000ea80000300a00 */
        /* <DEDUP_REMOVED lines=38> */
[----:B------:R-:W2:-:S15]  /*31030*/  LDL.LU.64 R22, [R1+0x1788] ;  /* 0x0017880001167983 */ /* 0x000e9e0000300a00 */
[----:B------:R-:W-:-:S05]  /*31040*/  NOP ;  /* 0x0000000000007918 */ /* 0x000fca0000000000 */
[----:B------:R-:W-:Y:S04]  /*31050*/  STL.64 [R1+0x4d0], R8 ;  /* 0x0004d00801007387 */ /* 0x000fe80000100a00 */
[----:B------:R0:W-:Y:S04]  /*31060*/  STL.64 [R1+0x4d8], R10 ;  /* 0x0004d80a01007387 */ /* 0x0001e80000100a00 */
[----:B0-----:R-:W4:Y:S04]  /*31070*/  LDL.LU.64 R10, [R1+0x1780] ;  /* 0x00178000010a7983 */ /* 0x001f280000300a00 */
[----:B------:R-:W4:Y:S01]  /*31080*/  LDL.LU.64 R8, [R1+0x1778] ;  /* 0x0017780001087983 */ /* 0x000f220000300a00 */
[----:B--2---:R-:W-:-:S02]  /*31090*/  IMAD.MOV.U32 R5, RZ, RZ, R22 ;  /* 0x000000ffff057224 */ /* 0x004fc400078e0016 */
[----:B------:R-:W-:Y:S01]  /*310a0*/  IMAD.MOV.U32 R4, RZ, RZ, R23 ;  /* 0x000000ffff047224 */ /* 0x000fe200078e0017 */
[----:B----4-:R-:W-:-:S15]  /*310b0*/  HMMA.16816.F32.BF16 R8, R12, R22, R8 ;  /* 0x000000160c08723c */ /* 0x010fde0000041808 */
[----:B------:R-:W-:-:S08]  /*310c0*/  NOP ;  /* 0x0000000000007918 */ /* 0x000fd00000000000 */
[----:B------:R-:W-:Y:S04]  /*310d0*/  STL.64 [R1+0x4c0], R8 ;  /* 0x0004c00801007387 */ /* 0x000fe80000100a00 */
[----:B------:R0:W-:Y:S04]  /*310e0*/  STL.64 [R1+0x4c8], R10 ;  /* 0x0004c80a01007387 */ /* 0x0001e80000100a00 */
[----:B0-----:R-:W2:Y:S04]  /*310f0*/  LDL.LU.64 R10, [R1+0x1770] ;  /* 0x00177000010a7983 */ /* 0x001ea80000300a00 */
[----:B------:R-:W4:Y:S04]  /*31100*/  LDL.LU.64 R22, [R1+0x1768] ;  /* 0x0017680001167983 */ /* 0x000f280000300a00 */
[----:B---3--:R-:W-:Y:S04]  /*31110*/  STL.64 [R1+0x16c8], R6 ;  /* 0x0016c80601007387 */ /* 0x008fe80000100a00 */
[----:B------:R4:W-:Y:S04]  /*31120*/  STL.64 [R1+0x16c0], R4 ;  /* 0x0016c00401007387 */ /* 0x0009e80000100a00 */
[----:B------:R-:W3:Y:S01]  /*31130*/  LDL.LU R20, [R1+0x440] ;  /* 0x0004400001147983 */ /* 0x000ee20000300800 */
[C---:B--2---:R-:W-:Y:S06]  /*31140*/  HMMA.16816.F32.BF16 R8, R12.reuse, R10, R16 ;  /* 0x0000000a0c08723c */ /* 0x044fec0000041810 */
[----:B----4-:R-:W-:-:S15]  /*31150*/  HMMA.16816.F32.BF16 R4, R12, R22, R24 ;  /* 0x000000160c04723c */ /* 0x010fde0000041818 */
[----:B------:R-:W-:-:S02]  /*31160*/  NOP ;  /* 0x0000000000007918 */ /* 0x000fc40000000000 */
[----:B------:R0:W-:Y:S04]  /*31170*/  STL.64 [R1+0x4b0], R8 ;  /* 0x0004b00801007387 */ /* 0x0001e80000100a00 */
[----:B------:R1:W-:Y:S04]  /*31180*/  STL.64 [R1+0x4b8], R10 ;  /* 0x0004b80a01007387 */ /* 0x0003e80000100a00 */
[----:B------:R-:W-:Y:S04]  /*31190*/  STL.64 [R1+0x4a0], R4 ;  /* 0x0004a00401007387 */ /* 0x000fe80000100a00 */
[----:B------:R-:W-:Y:S04]  /*311a0*/  STL.64 [R1+0x4a8], R6 ;  /* 0x0004a80601007387 */ /* 0x000fe80000100a00 */
[----:B------:R-:W3:Y:S04]  /*311b0*/  LDL.LU R21, [R1+0x444] ;  /* 0x0004440001157983 */ /* 0x000ee80000300800 */
[----:B------:R-:W2:Y:S04]  /*311c0*/  LDL.LU R22, [R1+0x448] ;  /* 0x0004480001167983 */ /* 0x000ea80000300800 */
[----:B------:R-:W2:Y:S04]  /*311d0*/  LDL.LU R23, [R1+0x44c] ;  /* 0x00044c0001177983 */ /* 0x000ea80000300800 */
[----:B0-----:R-:W4:Y:S04]  /*311e0*/  LDL.LU R8, [R1+0x490] ;  /* 0x0004900001087983 */ /* 0x001f280000300800 */
[----:B------:R-:W4:Y:S04]  /*311f0*/  LDL.LU R9, [R1+0x494] ;  /* 0x0004940001097983 */ /* 0x000f280000300800 */
[----:B-1----:R-:W4:Y:S04]  /*31200*/  LDL.LU R10, [R1+0x498] ;  /* 0x00049800010a7983 */ /* 0x002f280000300800 */
[----:B------:R-:W4:Y:S04]  /*31210*/  LDL.LU R11, [R1+0x49c] ;  /* 0x00049c00010b7983 */ /* 0x000f280000300800 */
[----:B------:R-:W4:Y:S04]  /*31220*/  LDL.LU.64 R18, [R1+0x48] ;  /* 0x0000480001127983 */ /* 0x000f280000300a00 */
[----:B--2---:R0:W-:Y:S04]  /*31230*/  STL.64 [R1+0x1700], R22 ;  /* 0x0017001601007387 */ /* 0x0041e80000100a00 */
[----:B---3--:R-:W-:Y:S04]  /*31240*/  STL.64 [R1+0x16f8], R20 ;  /* 0x0016f81401007387 */ /* 0x008fe80000100a00 */
[----:B0-----:R-:W2:Y:S04]  /*31250*/  LDL.LU.64 R22, [R1+0x8] ;  /* 0x0000080001167983 */ /* 0x001ea80000300a00 */
[----:B--2---:R0:W-:Y:S04]  /*31260*/  STL.64 [R1+0x1718], R22 ;  /* 0x0017181601007387 */ /* 0x0041e80000100a00 */
[----:B0-----:R-:W2:Y:S04]  /*31270*/  LDL.LU.64 R22, [R1+0x18] ;  /* 0x0000180001167983 */ /* 0x001ea80000300a00 */
[----:B--2---:R0:W-:Y:S04]  /*31280*/  STL.64 [R1+0x1730], R22 ;  /* 0x0017301601007387 */ /* 0x0041e80000100a00 */
[----:B0-----:R-:W2:Y:S04]  /*31290*/  LDL.LU.64 R22, [R1+0x28] ;  /* 0x0000280001167983 */ /* 0x001ea80000300a00 */
[----:B--2---:R0:W-:Y:S04]  /*312a0*/  STL.64 [R1+0x1748], R22 ;  /* 0x0017481601007387 */ /* 0x0041e80000100a00 */
[----:B------:R-:W2:Y:S04]  /*312b0*/  LDL.LU R4, [R1+0x420] ;  /* 0x0004200001047983 */ /* 0x000ea80000300800 */
[----:B------:R-:W2:Y:S04]  /*312c0*/  LDL.LU R5, [R1+0x424] ;  /* 0x0004240001057983 */ /* 0x000ea80000300800 */
[----:B------:R-:W3:Y:S04]  /*312d0*/  LDL.LU R6, [R1+0x428] ;  /* 0x0004280001067983 */ /* 0x000ee80000300800 */
[----:B------:R-:W3:Y:S04]  /*312e0*/  LDL.LU R7, [R1+0x42c] ;  /* 0x00042c0001077983 */ /* 0x000ee80000300800 */
[----:B------:R-:W4:Y:S04]  /*312f0*/  LDL.LU R24, [R1+0x480] ;  /* 0x0004800001187983 */ /* 0x000f280000300800 */
[----:B------:R-:W4:Y:S04]  /*31300*/  LDL.LU R25, [R1+0x484] ;  /* 0x0004840001197983 */ /* 0x000f280000300800 */
[----:B------:R-:W4:Y:S04]  /*31310*/  LDL.LU R26, [R1+0x488] ;  /* 0x00048800011a7983 */ /* 0x000f280000300800 */
[----:B------:R-:W4:Y:S04]  /*31320*/  LDL.LU R27, [R1+0x48c] ;  /* 0x00048c00011b7983 */ /* 0x000f280000300800 */
        /* <DEDUP_REMOVED lines=13> */
[C---:B----4-:R-:W-:Y:S03]  /*31400*/  HMMA.16816.F32.BF16 R8, R12.reuse, R18, R8 ;  /* 0x000000120c08723c */ /* 0x050fe60000041808 */
[----:B---3--:R-:W-:Y:S04]  /*31410*/  STL.64 [R1+0x1728], R6 ;  /* 0x0017280601007387 */ /* 0x008fe80000100a00 */
[----:B--2---:R0:W-:Y:S04]  /*31420*/  STL.64 [R1+0x1720], R4 ;  /* 0x0017200401007387 */ /* 0x0041e80000100a00 */
[----:B0-----:R-:W2:Y:S04]  /*31430*/  LDL.LU R4, [R1+0x460] ;  /* 0x0004600001047983 */ /* 0x001ea80000300800 */
[----:B------:R-:W2:Y:S04]  /*31440*/  LDL.LU R5, [R1+0x464] ;  /* 0x0004640001057983 */ /* 0x000ea80000300800 */
[----:B------:R-:W3:Y:S04]  /*31450*/  LDL.LU R6, [R1+0x468] ;  /* 0x0004680001067983 */ /* 0x000ee80000300800 */
[----:B------:R-:W3:Y:S01]  /*31460*/  LDL.LU R7, [R1+0x46c] ;  /* 0x00046c0001077983 */ /* 0x000ee20000300800 */
[----:B------:R-:W-:Y:S03]  /*31470*/  HMMA.16816.F32.BF16 R24, R12, R22, R24 ;  /* 0x000000160c18723c */ /* 0x000fe60000041818 */
[----:B---3--:R-:W-:Y:S04]  /*31480*/  STL.64 [R1+0x1740], R6 ;  /* 0x0017400601007387 */ /* 0x008fe80000100a00 */
[----:B--2---:R0:W-:Y:S04]  /*31490*/  STL.64 [R1+0x1738], R4 ;  /* 0x0017380401007387 */ /* 0x0041e80000100a00 */
[----:B0-----:R-:W2:Y:S04]  /*314a0*/  LDL.LU R4, [R1+0x470] ;  /* 0x0004700001047983 */ /* 0x001ea80000300800 */
[----:B------:R-:W2:Y:S04]  /*314b0*/  LDL.LU R5, [R1+0x474] ;  /* 0x0004740001057983 */ /* 0x000ea80000300800 */
[----:B------:R-:W2:Y:S04]  /*314c0*/  LDL.LU R6, [R1+0x478] ;  /* 0x0004780001067983 */ /* 0x000ea80000300800 */
[----:B------:R-:W2:Y:S04]  /*314d0*/  LDL.LU R7, [R1+0x47c] ;  /* 0x00047c0001077983 */ /* 0x000ea80000300800 */
[----:B------:R-:W-:Y:S04]  /*314e0*/  STL.64 [R1+0x490], R8 ;  /* 0x0004900801007387 */ /* 0x000fe80000100a00 */
[----:B------:R0:W-:Y:S04]  /*314f0*/  STL.64 [R1+0x498], R10 ;  /* 0x0004980a01007387 */ /* 0x0001e80000100a00 */
[----:B0-----:R-:W3:Y:S01]  /*31500*/  LDL.LU.64 R10, [R1+0x1760] ;  /* 0x00176000010a7983 */ /* 0x001ee20000300a00 */
[----:B------:R-:W-:-:S03]  /*31510*/  IMAD.MOV.U32 R8, RZ, RZ, R18 ;  /* 0x000000ffff087224 */ /* 0x000fc600078e0012 */
[----:B------:R-:W4:Y:S01]  /*31520*/  LDL.LU R16, [R1+0x210] ;  /* 0x0002100001107983 */ /* 0x000f220000300800 */
[----:B------:R-:W-:-:S03]  /*31530*/  IMAD.MOV.U32 R3, RZ, RZ, R19 ;  /* 0x000000ffff037224 */ /* 0x000fc600078e0013 */
[----:B------:R-:W4:Y:S04]  /*31540*/  LDL.LU R17, [R1+0x214] ;  /* 0x0002140001117983 */ /* 0x000f280000300800 */
[----:B------:R-:W4:Y:S01]  /*31550*/  LDL.LU R18, [R1+0x218] ;  /* 0x0002180001127983 */ /* 0x000f220000300800 */
[----:B------:R-:W-:Y:S02]  /*31560*/  IMAD.MOV.U32 R9, RZ, RZ, R23 ;  /* 0x000000ffff097224 */ /* 0x000fe400078e0017 */
[----:B---3--:R-:W-:Y:S02]  /*31570*/  IMAD.MOV.U32 R19, RZ, RZ, R10 ;  /* 0x000000ffff137224 */ /* 0x008fe400078e000a */
[----:B------:R-:W3:Y:S04]  /*31580*/  LDL.LU R10, [R1+0x1758] ;  /* 0x00175800010a7983 */ /* 0x000ee80000300800 */
[----:B------:R-:W-:Y:S04]  /*31590*/  STL [R1+0x148c], R8 ;  /* 0x00148c0801007387 */ /* 0x000fe80000100800 */
[----:B------:R0:W-:Y:S04]  /*315a0*/  STL.64 [R1+0x480], R24 ;  /* 0x0004801801007387 */ /* 0x0001e80000100a00 */
[----:B------:R1:W-:Y:S01]  /*315b0*/  STL.64 [R1+0x488], R26 ;  /* 0x0004881a01007387 */ /* 0x0003e20000100a00 */
[----:B0-----:R-:W-:-:S03]  /*315c0*/  IMAD.MOV.U32 R24, RZ, RZ, R22 ;  /* 0x000000ffff187224 */ /* 0x001fc600078e0016 */
[----:B-1----:R-:W4:Y:S04]  /*315d0*/  LDL.LU.64 R26, [R1+0x1750] ;  /* 0x00175000011a7983 */ /* 0x002f280000300a00 */
[----:B------:R-:W2:Y:S02]  /*315e0*/  LDL.LU.64 R22, [R1+0x1748] ;  /* 0x0017480001167983 */ /* 0x000ea40000300a00 */
[----:B--2---:R-:W-:Y:S06]  /*315f0*/  HMMA.16816.F32.BF16 R4, R12, R22, R4 ;  /* 0x000000160c04723c */ /* 0x004fec0000041804 */
[----:B------:R-:W-:-:S02]  /*31600*/  IMAD.MOV.U32 R28, RZ, RZ, R22 ;  /* 0x000000ffff1c7224 */ /* 0x000fc400078e0016 */
[----:B------:R-:W-:-:S15]  /*31610*/  IMAD.MOV.U32 R25, RZ, RZ, R23 ;  /* 0x000000ffff197224 */ /* 0x000fde00078e0017 */
[----:B------:R-:W-:Y:S04]  /*31620*/  STL.64 [R1+0x470], R4 ;  /* 0x0004700401007387 */ /* 0x000fe80000100a00 */
[----:B------:R0:W-:Y:S04]  /*31630*/  STL.64 [R1+0x478], R6 ;  /* 0x0004780601007387 */ /* 0x0001e80000100a00 */
[----:B0-----:R-:W2:Y:S04]  /*31640*/  LDL.LU.64 R6, [R1+0x1740] ;  /* 0x0017400001067983 */ /* 0x001ea80000300a00 */
[----:B------:R-:W2:Y:S04]  /*31650*/  LDL.LU.64 R4, [R1+0x1738] ;  /* 0x0017380001047983 */ /* 0x000ea80000300a00 */
        /* <DEDUP_REMOVED lines=16> */
[----:B------:R-:W4:Y:S04]  /*31760*/  LDL.LU.64 R22, [R1+0x1700] ;  /* 0x0017000001167983 */ /* 0x000f280000300a00 */
[----:B------:R-:W4:Y:S02]  /*31770*/  LDL.LU.64 R20, [R1+0x16f8] ;  /* 0x0016f80001147983 */ /* 0x000f240000300a00 */
[----:B----4-:R-:W-:-:S15]  /*31780*/  HMMA.16816.F32.BF16 R20, R12, R26, R20 ;  /* 0x0000001a0c14723c */ /* 0x010fde0000041814 */
[----:B------:R-:W-:-:S08]  /*31790*/  NOP ;  /* 0x0000000000007918 */ /* 0x000fd00000000000 */
[----:B------:R-:W-:Y:S04]  /*317a0*/  STL.64 [R1+0x440], R20 ;  /* 0x0004401401007387 */ /* 0x000fe80000100a00 */
[----:B------:R0:W-:Y:S04]  /*317b0*/  STL.64 [R1+0x448], R22 ;  /* 0x0004481601007387 */ /* 0x0001e80000100a00 */
[----:B0-----:R-:W4:Y:S04]  /*317c0*/  LDL.LU.64 R22, [R1+0x16f0] ;  /* 0x0016f00001167983 */ /* 0x001f280000300a00 */
[----:B------:R-:W3:Y:S04]  /*317d0*/  LDL.LU.64 R20, [R1+0x16e8] ;  /* 0x0016e80001147983 */ /* 0x000ee80000300a00 */
[----:B------:R4:W-:Y:S04]  /*317e0*/  STL.64 [R1+0x1498], R26 ;  /* 0x0014981a01007387 */ /* 0x0009e80000100a00 */
[----:B------:R0:W-:Y:S01]  /*317f0*/  STL.64 [R1+0x1490], R24 ;  /* 0x0014901801007387 */ /* 0x0001e20000100a00 */
[----:B----4-:R-:W-:-:S03]  /*31800*/  IMAD.MOV.U32 R26, RZ, RZ, R23 ;  /* 0x000000ffff1a7224 */ /* 0x010fc600078e0017 */
[----:B------:R-:W2:Y:S01]  /*31810*/  LDL.LU R23, [R1+0x16e4] ;  /* 0x0016e40001177983 */ /* 0x000ea20000300800 */
[----:B------:R-:W-:-:S03]  /*31820*/  IMAD.MOV.U32 R27, RZ, RZ, R11 ;  /* 0x000000ffff1b7224 */ /* 0x000fc600078e000b */
[----:B------:R-:W3:Y:S04]  /*31830*/  LDL.LU R11, [R1+0x16e0] ;  /* 0x0016e000010b7983 */ /* 0x000ee80000300800 */
[----:B------:R1:W-:Y:S04]  /*31840*/  STL.64 [R1+0x16a8], R26 ;  /* 0x0016a81a01007387 */ /* 0x0003e80000100a00 */
[----:B0-----:R-:W4:Y:S04]  /*31850*/  LDL.LU R24, [R1+0x410] ;  /* 0x0004100001187983 */ /* 0x001f280000300800 */
[----:B------:R-:W4:Y:S04]  /*31860*/  LDL.LU R25, [R1+0x414] ;  /* 0x0004140001197983 */ /* 0x000f280000300800 */
[----:B-1----:R-:W4:Y:S04]  /*31870*/  LDL.LU R26, [R1+0x418] ;  /* 0x00041800011a7983 */ /* 0x002f280000300800 */
[----:B------:R-:W4:Y:S01]  /*31880*/  LDL.LU R27, [R1+0x41c] ;  /* 0x00041c00011b7983 */ /* 0x000f220000300800 */
[----:B--2---:R-:W-:-:S15]  /*31890*/  HMMA.16816.F32.BF16 R4, R12, R22, R4 ;  /* 0x000000160c04723c */ /* 0x004fde0000041804 */
[----:B------:R-:W-:-:S08]  /*318a0*/  NOP ;  /* 0x0000000000007918 */ /* 0x000fd00000000000 */
        /* <DEDUP_REMOVED lines=8> */
[----:B0-----:R-:W2:Y:S04]  /*31930*/  LDL.LU.64 R6, [R1+0x16c8] ;  /* 0x0016c80001067983 */ /* 0x001ea80000300a00 */
[----:B------:R-:W3:Y:S04]  /*31940*/  LDL.LU.64 R4, [R1+0x16c0] ;  /* 0x0016c00001047983 */ /* 0x000ee80000300a00 */
[----:B------:R-:W-:Y:S04]  /*31950*/  STL.64 [R1+0x14a8], R10 ;  /* 0x0014a80a01007387 */ /* 0x000fe80000100a00 */
[----:B------:R0:W-:Y:S04]  /*31960*/  STL.64 [R1+0x14a0], R8 ;  /* 0x0014a00801007387 */ /* 0x0001e80000100a00 */
[----:B0-----:R-:W3:Y:S04]  /*31970*/  LDL.LU R8, [R1+0x400] ;  /* 0x0004000001087983 */ /* 0x001ee80000300800 */
[----:B------:R-:W3:Y:S04]  /*31980*/  LDL.LU R9, [R1+0x404] ;  /* 0x0004040001097983 */ /* 0x000ee80000300800 */
[----:B------:R-:W3:Y:S04]  /*31990*/  LDL.LU R10, [R1+0x408] ;  /* 0x00040800010a7983 */ /* 0x000ee80000300800 */
[----:B------:R-:W3:Y:S01]  /*319a0*/  LDL.LU R11, [R1+0x40c] ;  /* 0x00040c00010b7983 */ /* 0x000ee20000300800 */
[----:B--2---:R-:W-:Y:S03]  /*319b0*/  HMMA.16816.F32.BF16 R12, R12, R6, R16 ;  /* 0x000000060c0c723c */ /* 0x004fe60000041810 */
[----:B------:R-:W4:Y:S04]  /*319c0*/  LDL.LU.64 R18, [R1+0x16b8] ;  /* 0x0016b80001127983 */ /* 0x000f280000300a00 */
[----:B------:R-:W4:-:S15]  /*319d0*/  LDL.LU.64 R16, [R1+0x16b0] ;  /* 0x0016b00001107983 */ /* 0x000f1e0000300a00 */
[----:B------:R-:W-:-:S01]  /*319e0*/  NOP ;  /* 0x0000000000007918 */ /* 0x000fc20000000000 */
[----:B------:R-:W-:Y:S04]  /*319f0*/  STL.64 [R1+0x5d0], R12 ;  /* 0x0005d00c01007387 */ /* 0x000fe80000100a00 */
[----:B------:R0:W-:Y:S04]  /*31a00*/  STL.64 [R1+0x5d8], R14 ;  /* 0x0005d80e01007387 */ /* 0x0001e80000100a00 */
[----:B------:R-:W-:Y:S01]  /*31a10*/  STL.64 [R1+0x1640], R6 ;  /* 0x0016400601007387 */ /* 0x000fe20000100a00 */
[----:B0-----:R-:W-:Y:S02]  /*31a20*/  IMAD.MOV.U32 R14, RZ, RZ, R21 ;  /* 0x000000ffff0e7224 */ /* 0x001fe400078e0015 */
[----:B------:R-:W-:-:S07]  /*31a30*/  IMAD.MOV.U32 R15, RZ, RZ, R20 ;  /* 0x000000ffff0f7224 */ /* 0x000fce00078e0014 */
[----:B----4-:R-:W-:Y:S01]  /*31a40*/  HMMA.16816.F32.BF16 R12, R16, R14, R24 ;  /* 0x0000000e100c723c */ /* 0x010fe20000041818 */
[----:B------:R-:W3:-:S15]  /*31a50*/  LDL.LU.64 R26, [R1+0x16a8] ;  /* 0x0016a800011a7983 */ /* 0x000ede0000300a00 */
[----:B------:R-:W-:-:S08]  /*31a60*/  NOP ;  /* 0x0000000000007918 */ /* 0x000fd00000000000 */
[----:B------:R-:W-:Y:S02]  /*31a70*/  IMAD.MOV.U32 R20, RZ, RZ, R12 ;  /* 0x000000ffff147224 */ /* 0x000fe400078e000c */
[----:B------:R-:W-:Y:S01]  /*31a80*/  IMAD.MOV.U32 R21, RZ, RZ, R13 ;  /* 0x000000ffff157224 */ /* 0x000fe200078e000d */
[----:B------:R-:W-:Y:S04]  /*31a90*/  STL.64 [R1+0x230], R12 ;  /* 0x0002300c01007387 */ /* 0x000fe80000100a00 */
[----:B------:R-:W-:Y:S04]  /*31aa0*/  STL.64 [R1+0x238], R14 ;  /* 0x0002380e01007387 */ /* 0x000fe80000100a00 */
[----:B------:R-:W-:Y:S04]  /*31ab0*/  STL [R1+0x1308], R20 ;  /* 0x0013081401007387 */ /* 0x000fe80000100800 */
[----:B------:R-:W-:Y:S04]  /*31ac0*/  STL [R1+0x1304], R21 ;  /* 0x0013041501007387 */ /* 0x000fe80000100800 */
[----:B------:R-:W-:Y:S04]  /*31ad0*/  STL.64 [R1+0x14b0], R22 ;  /* 0x0014b01601007387 */ /* 0x000fe80000100a00 */
[----:B------:R-:W2:Y:S01]  /*31ae0*/  LDL.LU R24, [R1+0x2b0] ;  /* 0x0002b00001187983 */ /* 0x000ea20000300800 */
[----:B---3--:R-:W-:-:S15]  /*31af0*/  HMMA.16816.F32.BF16 R8, R16, R26, R8 ;  /* 0x0000001a1008723c */ /* 0x008fde0000041808 */
[----:B------:R-:W-:-:S08]  /*31b00*/  NOP ;  /* 0x0000000000007918 */ /* 0x000fd00000000000 */
[----:B------:R-:W-:Y:S04]  /*31b10*/  STL.64 [R1+0x240], R8 ;  /* 0x0002400801007387 */ /* 0x000fe80000100a00 */
[----:B------:R0:W-:Y:S04]  /*31b20*/  STL.64 [R1+0x248], R10 ;  /* 0x0002480a01007387 */ /* 0x0001e80000100a00 */
[----:B------:R-:W2:Y:S04]  /*31b30*/  LDL.LU R25, [R1+0x2b4] ;  /* 0x0002b40001197983 */ /* 0x000ea80000300800 */
[----:B------:R-:W3:Y:S04]  /*31b40*/  LDL.LU R26, [R1+0x2b8] ;  /* 0x0002b800011a7983 */ /* 0x000ee80000300800 */
[----:B------:R-:W3:Y:S04]  /*31b50*/  LDL.LU R27, [R1+0x2bc] ;  /* 0x0002bc00011b7983 */ /* 0x000ee80000300800 */
[----:B---3--:R1:W-:Y:S04]  /*31b60*/  STL.64 [R1+0x14c0], R26 ;  /* 0x0014c01a01007387 */ /* 0x0083e80000100a00 */
[----:B--2---:R-:W-:Y:S04]  /*31b70*/  STL.64 [R1+0x14b8], R24 ;  /* 0x0014b81801007387 */ /* 0x004fe80000100a00 */
[----:B0-----:R-:W2:Y:S04]  /*31b80*/  LDL.LU R10, [R1+0x68] ;  /* 0x00006800010a7983 */ /* 0x001ea80000300800 */
[----:B------:R-:W2:Y:S04]  /*31b90*/  LDL.LU R11, [R1+0x6c] ;  /* 0x00006c00010b7983 */ /* 0x000ea80000300800 */
[----:B--2---:R0:W-:Y:S04]  /*31ba0*/  STL.64 [R1+0x14c8], R10 ;  /* 0x0014c80a01007387 */ /* 0x0041e80000100a00 */
[----:B------:R-:W2:Y:S04]  /*31bb0*/  LDL.LU R20, [R1+0x2c0] ;  /* 0x0002c00001147983 */ /* 0x000ea80000300800 */
[----:B------:R-:W2:Y:S04]  /*31bc0*/  LDL.LU R21, [R1+0x2c4] ;  /* 0x0002c40001157983 */ /* 0x000ea80000300800 */
[----:B------:R-:W3:Y:S04]  /*31bd0*/  LDL.LU R22, [R1+0x2c8] ;  /* 0x0002c80001167983 */ /* 0x000ee80000300800 */
[----:B------:R-:W3:Y:S01]  /*31be0*/  LDL.LU R23, [R1+0x2cc] ;  /* 0x0002cc0001177983 */ /* 0x000ee20000300800 */
[----:B-1----:R-:W-:-:S02]  /*31bf0*/  IMAD.MOV.U32 R26, RZ, RZ, R5 ;  /* 0x000000ffff1a7224 */ /* 0x002fc400078e0005 */
[----:B------:R-:W-:Y:S01]  /*31c00*/  IMAD.MOV.U32 R27, RZ, RZ, R4 ;  /* 0x000000ffff1b7224 */ /* 0x000fe200078e0004 */
[----:B---3--:R1:W-:Y:S04]  /*31c10*/  STL.64 [R1+0x14d8], R22 ;  /* 0x0014d81601007387 */ /* 0x0083e80000100a00 */
[----:B--2---:R-:W-:Y:S04]  /*31c20*/  STL.64 [R1+0x14d0], R20 ;  /* 0x0014d01401007387 */ /* 0x004fe80000100a00 */
[----:B------:R-:W2:Y:S04]  /*31c30*/  LDL.LU R5, [R1+0x16a4] ;  /* 0x0016a40001057983 */ /* 0x000ea80000300800 */
[----:B------:R-:W3:Y:S04]  /*31c40*/  LDL.LU R4, [R1+0x16a0] ;  /* 0x0016a00001047983 */ /* 0x000ee80000300800 */
[----:B------:R4:W-:Y:S04]  /*31c50*/  STL.64 [R1+0x14e0], R26 ;  /* 0x0014e01a01007387 */ /* 0x0009e80000100a00 */
[----:B------:R-:W4:Y:S04]  /*31c60*/  LDL.LU R8, [R1+0x2d0] ;  /* 0x0002d00001087983 */ /* 0x000f280000300800 */
[----:B------:R-:W4:Y:S04]  /*31c70*/  LDL.LU R9, [R1+0x2d4] ;  /* 0x0002d40001097983 */ /* 0x000f280000300800 */
[----:B0-----:R-:W2:Y:S04]  /*31c80*/  LDL.LU R10, [R1+0x2d8] ;  /* 0x0002d800010a7983 */ /* 0x001ea80000300800 */
[----:B------:R-:W2:Y:S04]  /*31c90*/  LDL.LU R11, [R1+0x2dc] ;  /* 0x0002dc00010b7983 */ /* 0x000ea80000300800 */
[----:B--2---:R3:W-:Y:S04]  /*31ca0*/  STL.64 [R1+0x14f0], R10 ;  /* 0x0014f00a01007387 */ /* 0x0047e80000100a00 */
[----:B----4-:R-:W-:Y:S04]  /*31cb0*/  STL.64 [R1+0x14e8], R8 ;  /* 0x0014e80801007387 */ /* 0x010fe80000100a00 */
[----:B-1----:R-:W2:Y:S04]  /*31cc0*/  LDL.LU R22, [R1+0x88] ;  /* 0x0000880001167983 */ /* 0x002ea80000300800 */
[----:B------:R-:W2:Y:S04]  /*31cd0*/  LDL.LU R23, [R1+0x8c] ;  /* 0x00008c0001177983 */ /* 0x000ea80000300800 */
[----:B--2---:R-:W-:Y:S04]  /*31ce0*/  STL.64 [R1+0x14f8], R22 ;  /* 0x0014f81601007387 */ /* 0x004fe80000100a00 */
[----:B------:R-:W2:Y:S04]  /*31cf0*/  LDL.LU R24, [R1+0x2e0] ;  /* 0x0002e00001187983 */ /* 0x000ea80000300800 */
[----:B------:R-:W2:Y:S04]  /*31d00*/  LDL.LU R25, [R1+0x2e4] ;  /* 0x0002e40001197983 */ /* 0x000ea80000300800 */
[----:B------:R-:W4:Y:S04]  /*31d10*/  LDL.LU R26, [R1+0x2e8] ;  /* 0x0002e800011a7983 */ /* 0x000f280000300800 */
[----:B------:R-:W4:Y:S01]  /*31d20*/  LDL.LU R27, [R1+0x2ec] ;  /* 0x0002ec00011b7983 */ /* 0x000f220000300800 */
[----:B---3--:R-:W-:-:S02]  /*31d30*/  IMAD.MOV.U32 R10, RZ, RZ, R4 ;  /* 0x000000ffff0a7224 */ /* 0x008fc400078e0004 */
[----:B------:R-:W-:Y:S01]  /*31d40*/  IMAD.MOV.U32 R11, RZ, RZ, R5 ;  /* 0x000000ffff0b7224 */ /* 0x000fe200078e0005 */
[----:B----4-:R0:W-:Y:S04]  /*31d50*/  STL.64 [R1+0x1508], R26 ;  /* 0x0015081a01007387 */ /* 0x0101e80000100a00 */
[----:B--2---:R-:W-:Y:S04]  /*31d60*/  STL.64 [R1+0x1500], R24 ;  /* 0x0015001801007387 */ /* 0x004fe80000100a00 */
[----:B------:R-:W2:Y:S04]  /*31d70*/  LDL.LU R4, [R1+0x169c] ;  /* 0x00169c0001047983 */ /* 0x000ea80000300800 */
[----:B------:R-:W3:Y:S04]  /*31d80*/  LDL.LU R5, [R1+0x1698] ;  /* 0x0016980001057983 */ /* 0x000ee80000300800 */
[----:B------:R1:W-:Y:S04]  /*31d90*/  STL.64 [R1+0x1510], R10 ;  /* 0x0015100a01007387 */ /* 0x0003e80000100a00 */
[----:B0-----:R-:W4:Y:S04]  /*31da0*/  LDL.LU R26, [R1+0xa8] ;  /* 0x0000a800011a7983 */ /* 0x001f280000300800 */
[----:B------:R-:W4:Y:S04]  /*31db0*/  LDL.LU R27, [R1+0xac] ;  /* 0x0000ac00011b7983 */ /* 0x000f280000300800 */
[----:B----4-:R3:W-:Y:S04]  /*31dc0*/  STL.64 [R1+0x1518], R26 ;  /* 0x0015181a01007387 */ /* 0x0107e80000100a00 */
[----:B------:R-:W4:Y:S04]  /*31dd0*/  LDL.LU R8, [R1+0x300] ;  /* 0x0003000001087983 */ /* 0x000f280000300800 */
[----:B------:R-:W4:Y:S04]  /*31de0*/  LDL.LU R9, [R1+0x304] ;  /* 0x0003040001097983 */ /* 0x000f280000300800 */
[----:B-1----:R-:W4:Y:S04]  /*31df0*/  LDL.LU R10, [R1+0x308] ;  /* 0x00030800010a7983 */ /* 0x002f280000300800 */
[----:B------:R-:W4:Y:S01]  /*31e00*/  LDL.LU R11, [R1+0x30c] ;  /* 0x00030c00010b7983 */ /* 0x000f220000300800 */
[----:B---3--:R-:W-:-:S02]  /*31e10*/  IMAD.MOV.U32 R26, RZ, RZ, R5 ;  /* 0x000000ffff1a7224 */ /* 0x008fc400078e0005 */
[----:B--2---:R-:W-:Y:S01]  /*31e20*/  IMAD.MOV.U32 R27, RZ, RZ, R4 ;  /* 0x000000ffff1b7224 */ /* 0x004fe200078e0004 */
[----:B----4-:R-:W-:Y:S04]  /*31e30*/  STL.64 [R1+0x1528], R10 ;  /* 0x0015280a01007387 */ /* 0x010fe80000100a00 */
[----:B------:R0:W-:Y:S04]  /*31e40*/  STL.64 [R1+0x1520], R8 ;  /* 0x0015200801007387 */ /* 0x0001e80000100a00 */
[----:B------:R-:W2:Y:S04]  /*31e50*/  LDL.LU R5, [R1+0x1694] ;  /* 0x0016940001057983 */ /* 0x000ea80000300800 */
[----:B------:R-:W3:Y:S04]  /*31e60*/  LDL.LU R4, [R1+0x1690] ;  /* 0x0016900001047983 */ /* 0x000ee80000300800 */
[----:B------:R1:W-:Y:S04]  /*31e70*/  STL.64 [R1+0x1530], R26 ;  /* 0x0015301a01007387 */ /* 0x0003e80000100a00 */
[----:B0-----:R-:W4:Y:S04]  /*31e80*/  LDL.LU R8, [R1+0x310] ;  /* 0x0003100001087983 */ /* 0x001f280000300800 */
[----:B------:R-:W4:Y:S04]  /*31e90*/  LDL.LU R9, [R1+0x314] ;  /* 0x0003140001097983 */ /* 0x000f280000300800 */
[----:B------:R-:W2:Y:S04]  /*31ea0*/  LDL.LU R10, [R1+0x318] ;  /* 0x00031800010a7983 */ /* 0x000ea80000300800 */
[----:B------:R-:W2:Y:S04]  /*31eb0*/  LDL.LU R11, [R1+0x31c] ;  /* 0x00031c00010b7983 */ /* 0x000ea80000300800 */
[----:B--2---:R-:W-:Y:S04]  /*31ec0*/  STL.64 [R1+0x1540], R10 ;  /* 0x0015400a01007387 */ /* 0x004fe80000100a00 */
[----:B----4-:R0:W-:Y:S04]  /*31ed0*/  STL.64 [R1+0x1538], R8 ;  /* 0x0015380801007387 */ /* 0x0101e80000100a00 */
[----:B-1----:R-:W2:Y:S04]  /*31ee0*/  LDL.LU R26, [R1+0xc8] ;  /* 0x0000c800011a7983 */ /* 0x002ea80000300800 */
[----:B------:R-:W2:Y:S04]  /*31ef0*/  LDL.LU R27, [R1+0xcc] ;  /* 0x0000cc00011b7983 */ /* 0x000ea80000300800 */
[----:B--2---:R3:W-:Y:S04]  /*31f00*/  STL.64 [R1+0x1548], R26 ;  /* 0x0015481a01007387 */ /* 0x0047e80000100a00 */
[----:B0-----:R-:W2:Y:S04]  /*31f10*/  LDL.LU R8, [R1+0x320] ;  /* 0x0003200001087983 */ /* 0x001ea80000300800 */
[----:B------:R-:W2:Y:S04]  /*31f20*/  LDL.LU R9, [R1+0x324] ;  /* 0x0003240001097983 */ /* 0x000ea80000300800 */
[----:B------:R-:W4:Y:S04]  /*31f30*/  LDL.LU R10, [R1+0x328] ;  /* 0x00032800010a7983 */ /* 0x000f280000300800 */
[----:B------:R-:W4:Y:S01]  /*31f40*/  LDL.LU R11, [R1+0x32c] ;  /* 0x00032c00010b7983 */ /* 0x000f220000300800 */
[----:B---3--:R-:W-:-:S02]  /*31f50*/  IMAD.MOV.U32 R26, RZ, RZ, R4 ;  /* 0x000000ffff1a7224 */ /* 0x008fc400078e0004 */
[----:B------:R-:W-:Y:S01]  /*31f60*/  IMAD.MOV.U32 R27, RZ, RZ, R5 ;  /* 0x000000ffff1b7224 */ /* 0x000fe200078e0005 */
[----:B----4-:R-:W-:Y:S04]  /*31f70*/  STL.64 [R1+0x1558], R10 ;  /* 0x0015580a01007387 */ /* 0x010fe80000100a00 */
        /* <DEDUP_REMOVED lines=9> */
[----:B------:R-:W4:Y:S04]  /*32010*/  LDL.LU R10, [R1+0x338] ;  /* 0x00033800010a7983 */ /* 0x000f280000300800 */
[----:B------:R-:W4:Y:S01]  /*32020*/  LDL.LU R11, [R1+0x33c] ;  /* 0x00033c00010b7983 */ /* 0x000f220000300800 */
[----:B---3--:R-:W-:-:S02]  /*32030*/  IMAD.MOV.U32 R26, RZ, RZ, R5 ;  /* 0x000000ffff1a7224 */ /* 0x008fc400078e0005 */
[----:B--2---:R-:W-:Y:S01]  /*32040*/  IMAD.MOV.U32 R27, RZ, RZ, R4 ;  /* 0x000000ffff1b7224 */ /* 0x004fe200078e0004 */
[----:B------:R-:W2:Y:S04]  /*32050*/  LDL.LU R5, [R1+0x1684] ;  /* 0x0016840001057983 */ /* 0x000ea80000300800 */
[----:B------:R-:W3:Y:S04]  /*32060*/  LDL.LU R4, [R1+0x1680] ;  /* 0x0016800001047983 */ /* 0x000ee80000300800 */
[----:B------:R-:W-:Y:S04]  /*32070*/  STL.64 [R1+0x1590], R26 ;  /* 0x0015901a01007387 */ /* 0x000fe80000100a00 */
[----:B----4-:R-:W-:Y:S04]  /*32080*/  STL.64 [R1+0x1570], R10 ;  /* 0x0015700a01007387 */ /* 0x010fe80000100a00 */
[----:B------:R0:W-:Y:S04]  /*32090*/  STL.64 [R1+0x1568], R8 ;  /* 0x0015680801007387 */ /* 0x0001e80000100a00 */
[----:B0-----:R-:W4:Y:S04]  /*320a0*/  LDL.LU R8, [R1+0x340] ;  /* 0x0003400001087983 */ /* 0x001f280000300800 */
[----:B------:R-:W4:Y:S04]  /*320b0*/  LDL.LU R9, [R1+0x344] ;  /* 0x0003440001097983 */ /* 0x000f280000300800 */
[----:B------:R-:W2:Y:S04]  /*320c0*/  LDL.LU R10, [R1+0x348] ;  /* 0x00034800010a7983 */ /* 0x000ea80000300800 */
[----:B------:R-:W2:Y:S04]  /*320d0*/  LDL.LU R11, [R1+0x34c] ;  /* 0x00034c00010b7983 */ /* 0x000ea80000300800 */
[----:B------:R-:W3:Y:S04]  /*320e0*/  LDL.LU R26, [R1+0x108] ;  /* 0x00010800011a7983 */ /* 0x000ee80000300800 */
[----:B------:R-:W3:Y:S04]  /*320f0*/  LDL.LU R27, [R1+0x10c] ;  /* 0x00010c00011b7983 */ /* 0x000ee80000300800 */
[----:B---3--:R-:W-:Y:S04]  /*32100*/  STL.64 [R1+0x15a8], R26 ;  /* 0x0015a81a01007387 */ /* 0x008fe80000100a00 */
[----:B--2---:R-:W-:Y:S04]  /*32110*/  STL.64 [R1+0x1588], R10 ;  /* 0x0015880a01007387 */ /* 0x004fe80000100a00 */
[----:B----4-:R0:W-:Y:S04]  /*32120*/  STL.64 [R1+0x1580], R8 ;  /* 0x0015800801007387 */ /* 0x0101e80000100a00 */
[----:B0-----:R-:W2:Y:S04]  /*32130*/  LDL.LU R8, [R1+0x350] ;  /* 0x0003500001087983 */ /* 0x001ea80000300800 */
[----:B------:R-:W2:Y:S04]  /*32140*/  LDL.LU R9, [R1+0x354] ;  /* 0x0003540001097983 */ /* 0x000ea80000300800 */
[----:B------:R-:W3:Y:S04]  /*32150*/  LDL.LU R10, [R1+0x358] ;  /* 0x00035800010a7983 */ /* 0x000ee80000300800 */
[----:B------:R-:W3:Y:S01]  /*32160*/  LDL.LU R11, [R1+0x35c] ;  /* 0x00035c00010b7983 */ /* 0x000ee20000300800 */
[----:B------:R-:W-:-:S02]  /*32170*/  IMAD.MOV.U32 R26, RZ, RZ, R4 ;  /* 0x000000ffff1a7224 */ /* 0x000fc400078e0004 */
[----:B------:R-:W-:Y:S01]  /*32180*/  IMAD.MOV.U32 R27, RZ, RZ, R5 ;  /* 0x000000ffff1b7224 */ /* 0x000fe200078e0005 */
[----:B------:R-:W4:Y:S04]  /*32190*/  LDL.LU R4, [R1+0x167c] ;  /* 0x00167c0001047983 */ /* 0x000f280000300800 */
[----:B------:R-:W4:Y:S04]  /*321a0*/  LDL.LU R5, [R1+0x1678] ;  /* 0x0016780001057983 */ /* 0x000f280000300800 */
[----:B------:R-:W-:Y:S04]  /*321b0*/  STL.64 [R1+0x15c0], R26 ;  /* 0x0015c01a01007387 */ /* 0x000fe80000100a00 */
[----:B---3--:R-:W-:Y:S04]  /*321c0*/  STL.64 [R1+0x15a0], R10 ;  /* 0x0015a00a01007387 */ /* 0x008fe80000100a00 */
[----:B--2---:R0:W-:Y:S04]  /*321d0*/  STL.64 [R1+0x1598], R8 ;  /* 0x0015980801007387 */ /* 0x0041e80000100a00 */
[----:B0-----:R-:W2:Y:S04]  /*321e0*/  LDL.LU R8, [R1+0x360] ;  /* 0x0003600001087983 */ /* 0x001ea80000300800 */
[----:B------:R-:W2:Y:S04]  /*321f0*/  LDL.LU R9, [R1+0x364] ;  /* 0x0003640001097983 */ /* 0x000ea80000300800 */
[----:B------:R-:W3:Y:S04]  /*32200*/  LDL.LU R10, [R1+0x368] ;  /* 0x00036800010a7983 */ /* 0x000ee80000300800 */
[----:B------:R-:W3:Y:S04]  /*32210*/  LDL.LU R11, [R1+0x36c] ;  /* 0x00036c00010b7983 */ /* 0x000ee80000300800 */
[----:B------:R-:W4:Y:S04]  /*32220*/  LDL.LU R26, [R1+0x128] ;  /* 0x00012800011a7983 */ /* 0x000f280000300800 */
[----:B------:R-:W4:Y:S04]  /*32230*/  LDL.LU R27, [R1+0x12c] ;  /* 0x00012c00011b7983 */ /* 0x000f280000300800 */
[----:B----4-:R0:W-:Y:S04]  /*32240*/  STL.64 [R1+0x15d8], R26 ;  /* 0x0015d81a01007387 */ /* 0x0101e80000100a00 */
[----:B---3--:R-:W-:Y:S04]  /*32250*/  STL.64 [R1+0x15b8], R10 ;  /* 0x0015b80a01007387 */ /* 0x008fe80000100a00 */
[----:B--2---:R1:W-:Y:S01]  /*32260*/  STL.64 [R1+0x15b0], R8 ;  /* 0x0015b00801007387 */ /* 0x0043e20000100a00 */
[----:B0-----:R-:W-:-:S02]  /*32270*/  IMAD.MOV.U32 R26, RZ, RZ, R5 ;  /* 0x000000ffff1a7224 */ /* 0x001fc400078e0005 */
[----:B------:R-:W-:Y:S01]  /*32280*/  IMAD.MOV.U32 R27, RZ, RZ, R4 ;  /* 0x000000ffff1b7224 */ /* 0x000fe200078e0004 */
[----:B-1----:R-:W2:Y:S04]  /*32290*/  LDL.LU R8, [R1+0x370] ;  /* 0x0003700001087983 */ /* 0x002ea80000300800 */
[----:B------:R-:W2:Y:S04]  /*322a0*/  LDL.LU R9, [R1+0x374] ;  /* 0x0003740001097983 */ /* 0x000ea80000300800 */
[----:B------:R-:W3:Y:S04]  /*322b0*/  LDL.LU R10, [R1+0x378] ;  /* 0x00037800010a7983 */ /* 0x000ee80000300800 */
[----:B------:R-:W3:Y:S04]  /*322c0*/  LDL.LU R11, [R1+0x37c] ;  /* 0x00037c00010b7983 */ /* 0x000ee80000300800 */
[----:B------:R-:W4:Y:S04]  /*322d0*/  LDL.LU R5, [R1+0x1674] ;  /* 0x0016740001057983 */ /* 0x000f280000300800 */
[----:B------:R-:W4:Y:S04]  /*322e0*/  LDL.LU R4, [R1+0x1670] ;  /* 0x0016700001047983 */ /* 0x000f280000300800 */
[----:B------:R0:W-:Y:S04]  /*322f0*/  STL.64 [R1+0x15f0], R26 ;  /* 0x0015f01a01007387 */ /* 0x0001e80000100a00 */
[----:B0-----:R-:W2:Y:S04]  /*32300*/  LDL.LU R26, [R1+0x148] ;  /* 0x00014800011a7983 */ /* 0x001ea80000300800 */
[----:B------:R-:W2:Y:S04]  /*32310*/  LDL.LU R27, [R1+0x14c] ;  /* 0x00014c00011b7983 */ /* 0x000ea80000300800 */
[----:B--2---:R-:W-:Y:S04]  /*32320*/  STL.64 [R1+0x1608], R26 ;  /* 0x0016081a01007387 */ /* 0x004fe80000100a00 */
[----:B---3--:R-:W-:Y:S04]  /*32330*/  STL.64 [R1+0x15d0], R10 ;  /* 0x0015d00a01007387 */ /* 0x008fe80000100a00 */
[----:B------:R0:W-:Y:S04]  /*32340*/  STL.64 [R1+0x15c8], R8 ;  /* 0x0015c80801007387 */ /* 0x0001e80000100a00 */
[----:B0-----:R-:W2:Y:S04]  /*32350*/  LDL.LU R8, [R1+0x380] ;  /* 0x0003800001087983 */ /* 0x001ea80000300800 */
[----:B------:R-:W2:Y:S04]  /*32360*/  LDL.LU R9, [R1+0x384] ;  /* 0x0003840001097983 */ /* 0x000ea80000300800 */
[----:B------:R-:W3:Y:S04]  /*32370*/  LDL.LU R10, [R1+0x388] ;  /* 0x00038800010a7983 */ /* 0x000ee80000300800 */
[----:B------:R-:W3:Y:S01]  /*32380*/  LDL.LU R11, [R1+0x38c] ;  /* 0x00038c00010b7983 */ /* 0x000ee20000300800 */
[----:B----4-:R-:W-:-:S02]  /*32390*/  IMAD.MOV.U32 R26, RZ, RZ, R4 ;  /* 0x000000ffff1a7224 */ /* 0x010fc400078e0004 */
        /* <DEDUP_REMOVED lines=12> */
[----:B----4-:R0:W-:Y:S02]  /*32460*/  STL.64 [R1+0x1638], R26 ;  /* 0x0016381a01007387 */ /* 0x0101e40000100a00 */
[----:B0-----:R-:W-:-:S02]  /*32470*/  IMAD.MOV.U32 R26, RZ, RZ, R5 ;  /* 0x000000ffff1a7224 */ /* 0x001fc400078e0005 */
[----:B------:R-:W-:-:S05]  /*32480*/  IMAD.MOV.U32 R27, RZ, RZ, R4 ;  /* 0x000000ffff1b7224 */ /* 0x000fca00078e0004 */
[----:B------:R0:W-:Y:S04]  /*32490*/  STL.64 [R1+0x1648], R26 ;  /* 0x0016481a01007387 */ /* 0x0001e80000100a00 */
[----:B------:R-:W4:Y:S04]  /*324a0*/  LDL.LU R4, [R1+0x3d0] ;  /* 0x0003d00001047983 */ /* 0x000f280000300800 */
[----:B------:R-:W4:Y:S04]  /*324b0*/  LDL.LU R5, [R1+0x3d4] ;  /* 0x0003d40001057983 */ /* 0x000f280000300800 */
[----:B------:R-:W2:Y:S04]  /*324c0*/  LDL.LU R6, [R1+0x3d8] ;  /* 0x0003d80001067983 */ /* 0x000ea80000300800 */
[----:B------:R-:W2:Y:S04]  /*324d0*/  LDL.LU R7, [R1+0x3dc] ;  /* 0x0003dc0001077983 */ /* 0x000ea80000300800 */
[----:B------:R-:W3:Y:S04]  /*324e0*/  LDL.LU R14, [R1+0x198] ;  /* 0x00019800010e7983 */ /* 0x000ee80000300800 */
[----:B------:R-:W3:Y:S04]  /*324f0*/  LDL.LU R15, [R1+0x19c] ;  /* 0x00019c00010f7983 */ /* 0x000ee80000300800 */
[----:B--2---:R-:W-:Y:S04]  /*32500*/  STL.64 [R1+0x1658], R6 ;  /* 0x0016580601007387 */ /* 0x004fe80000100a00 */
[----:B----4-:R-:W-:Y:S04]  /*32510*/  STL.64 [R1+0x1650], R4 ;  /* 0x0016500401007387 */ /* 0x010fe80000100a00 */
[----:B0-----:R-:W2:Y:S04]  /*32520*/  LDL.LU R26, [R1+0x188] ;  /* 0x00018800011a7983 */ /* 0x001ea80000300800 */
[----:B------:R-:W2:Y:S04]  /*32530*/  LDL.LU R27, [R1+0x18c] ;  /* 0x00018c00011b7983 */ /* 0x000ea80000300800 */
[----:B--2---:R0:W-:Y:S04]  /*32540*/  STL.64 [R1+0x1660], R26 ;  /* 0x0016601a01007387 */ /* 0x0041e80000100a00 */
[----:B------:R-:W2:Y:S04]  /*32550*/  LDL.LU R24, [R1+0x3f0] ;  /* 0x0003f00001187983 */ /* 0x000ea80000300800 */
[----:B------:R-:W2:Y:S04]  /*32560*/  LDL.LU R25, [R1+0x3f4] ;  /* 0x0003f40001197983 */ /* 0x000ea80000300800 */
[----:B0-----:R-:W2:Y:S04]  /*32570*/  LDL.LU R26, [R1+0x3f8] ;  /* 0x0003f800011a7983 */ /* 0x001ea80000300800 */
[----:B------:R-:W2:Y:S04]  /*32580*/  LDL.LU R27, [R1+0x3fc] ;  /* 0x0003fc00011b7983 */ /* 0x000ea80000300800 */
[----:B------:R-:W4:Y:S04]  /*32590*/  LDL.LU R4, [R1+0x3e0] ;  /* 0x0003e00001047983 */ /* 0x000f280000300800 */
[----:B------:R-:W4:Y:S04]  /*325a0*/  LDL.LU R5, [R1+0x3e4] ;  /* 0x0003e40001057983 */ /* 0x000f280000300800 */
[----:B------:R-:W4:Y:S04]  /*325b0*/  LDL.LU R6, [R1+0x3e8] ;  /* 0x0003e80001067983 */ /* 0x000f280000300800 */
[----:B------:R-:W4:Y:S04]  /*325c0*/  LDL.LU R7, [R1+0x3ec] ;  /* 0x0003ec0001077983 */ /* 0x000f280000300800 */
[----:B---3--:R-:W-:Y:S04]  /*325d0*/  STL.64 [R1+0x1600], R10 ;  /* 0x0016000a01007387 */ /* 0x008fe80000100a00 */
[----:B------:R0:W-:Y:S04]  /*325e0*/  STL.64 [R1+0x15f8], R8 ;  /* 0x0015f80801007387 */ /* 0x0001e80000100a00 */
[----:B0-----:R-:W3:Y:S04]  /*325f0*/  LDL.LU R8, [R1+0x3a0] ;  /* 0x0003a00001087983 */ /* 0x001ee80000300800 */
[----:B------:R-:W3:Y:S04]  /*32600*/  LDL.LU R9, [R1+0x3a4] ;  /* 0x0003a40001097983 */ /* 0x000ee80000300800 */
[----:B------:R-:W2:Y:S04]  /*32610*/  LDL.LU R10, [R1+0x3a8] ;  /* 0x0003a800010a7983 */ /* 0x000ea80000300800 */
[----:B------:R-:W2:Y:S04]  /*32620*/  LDL.LU R11, [R1+0x3ac] ;  /* 0x0003ac00010b7983 */ /* 0x000ea80000300800 */
[----:B--2---:R-:W-:Y:S04]  /*32630*/  STL.64 [R1+0x1618], R10 ;  /* 0x0016180a01007387 */ /* 0x004fe80000100a00 */
[----:B---3--:R0:W-:Y:S04]  /*32640*/  STL.64 [R1+0x1610], R8 ;  /* 0x0016100801007387 */ /* 0x0081e80000100a00 */
[----:B0-----:R-:W2:Y:S04]  /*32650*/  LDL.LU R8, [R1+0x3b0] ;  /* 0x0003b00001087983 */ /* 0x001ea80000300800 */
[----:B------:R-:W2:Y:S04]  /*32660*/  LDL.LU R9, [R1+0x3b4] ;  /* 0x0003b40001097983 */ /* 0x000ea80000300800 */
[----:B------:R-:W3:Y:S04]  /*32670*/  LDL.LU R10, [R1+0x3b8] ;  /* 0x0003b800010a7983 */ /* 0x000ee80000300800 */
[----:B------:R-:W3:Y:S01]  /*32680*/  LDL.LU R11, [R1+0x3bc] ;  /* 0x0003bc00010b7983 */ /* 0x000ee20000300800 */
[----:B------:R-:W-:-:S15]  /*32690*/  HMMA.16816.F32.BF16 R24, R16, R14, R24 ;  /* 0x0000000e1018723c */ /* 0x000fde0000041818 */
[----:B------:R-:W-:-:S09]  /*326a0*/  NOP ;  /* 0x0000000000007918 */ /* 0x000fd20000000000 */
[----:B------:R-:W-:Y:S02]  /*326b0*/  IMAD.MOV.U32 R15, RZ, RZ, R27 ;  /* 0x000000ffff0f7224 */ /* 0x000fe400078e001b */
[----:B------:R-:W-:Y:S01]  /*326c0*/  IMAD.MOV.U32 R14, RZ, RZ, R26 ;  /* 0x000000ffff0e7224 */ /* 0x000fe200078e001a */
        /* <DEDUP_REMOVED lines=10> */
[----:B------:R-:W-:Y:S04]  /*32770*/  STL.64 [R1+0x220], R24 ;  /* 0x0002201801007387 */ /* 0x000fe80000100a00 */
[----:B------:R0:W-:Y:S04]  /*32780*/  STL.64 [R1+0x228], R26 ;  /* 0x0002281a01007387 */ /* 0x0001e80000100a00 */
[----:B0-----:R-:W4:Y:S01]  /*32790*/  LDL.LU.64 R26, [R1+0x1660] ;  /* 0x00166000011a7983 */ /* 0x001f220000300a00 */
[----:B------:R-:W-:-:S02]  /*327a0*/  IMAD.MOV.U32 R13, RZ, RZ, R25 ;  /* 0x000000ffff0d7224 */ /* 0x000fc400078e0019 */
[----:B------:R-:W-:-:S05]  /*327b0*/  IMAD.MOV.U32 R12, RZ, RZ, R24 ;  /* 0x000000ffff0c7224 */ /* 0x000fca00078e0018 */
[----:B------:R-:W-:Y:S04]  /*327c0*/  STL [R1+0x1318], R12 ;  /* 0x0013180c01007387 */ /* 0x000fe80000100800 */
[----:B------:R-:W-:Y:S04]  /*327d0*/  STL [R1+0x1314], R13 ;  /* 0x0013140d01007387 */ /* 0x000fe80000100800 */
[----:B------:R0:W-:Y:S04]  /*327e0*/  STL [R1+0x1310], R14 ;  /* 0x0013100e01007387 */ /* 0x0001e80000100800 */
[----:B------:R1:W-:Y:S04]  /*327f0*/  STL [R1+0x130c], R15 ;  /* 0x00130c0f01007387 */ /* 0x0003e80000100800 */
[----:B0-----:R-:W3:Y:S04]  /*32800*/  LDL.LU R14, [R1+0x58] ;  /* 0x00005800010e7983 */ /* 0x001ee80000300800 */
[----:B-1----:R-:W3:Y:S01]  /*32810*/  LDL.LU R15, [R1+0x5c] ;  /* 0x00005c00010f7983 */ /* 0x002ee20000300800 */
[----:B----4-:R-:W-:Y:S03]  /*32820*/  HMMA.16816.F32.BF16 R24, R16, R26, R4 ;  /* 0x0000001a1018723c */ /* 0x010fe60000041804 */
[----:B------:R-:W4:Y:S04]  /*32830*/  LDL.LU.64 R6, [R1+0x1658] ;  /* 0x0016580001067983 */ /* 0x000f280000300a00 */
[----:B------:R-:W4:-:S15]  /*32840*/  LDL.LU.64 R4, [R1+0x1650] ;  /* 0x0016500001047983 */ /* 0x000f1e0000300a00 */
[----:B------:R-:W-:-:S01]  /*32850*/  NOP ;  /* 0x0000000000007918 */ /* 0x000fc20000000000 */
[----:B------:R-:W-:Y:S04]  /*32860*/  STL.64 [R1+0x3e0], R24 ;  /* 0x0003e01801007387 */ /* 0x000fe80000100a00 */
[----:B------:R0:W-:Y:S04]  /*32870*/  STL.64 [R1+0x3e8], R26 ;  /* 0x0003e81a01007387 */ /* 0x0001e80000100a00 */
[----:B0-----:R-:W4:Y:S02]  /*32880*/  LDL.LU.64 R26, [R1+0x1648] ;  /* 0x00164800011a7983 */ /* 0x001f240000300a00 */
[----:B----4-:R-:W-:Y:S02]  /*32890*/  HMMA.16816.F32.BF16 R24, R16, R26, R4 ;  /* 0x0000001a1018723c */ /* 0x010fe40000041804 */
[----:B------:R-:W4:-:S15]  /*328a0*/  LDL.LU.64 R6, [R1+0x1640] ;  /* 0x0016400001067983 */ /* 0x000f1e0000300a00 */
[----:B------:R-:W-:-:S06]  /*328b0*/  NOP ;  /* 0x0000000000007918 */ /* 0x000fcc0000000000 */
[----:B------:R-:W-:Y:S04]  /*328c0*/  STL.64 [R1+0x3d0], R24 ;  /* 0x0003d01801007387 */ /* 0x000fe80000100a00 */
[----:B------:R0:W-:Y:S04]  /*328d0*/  STL.64 [R1+0x3d8], R26 ;  /* 0x0003d81a01007387 */ /* 0x0001e80000100a00 */
[----:B0-----:R-:W2:Y:S01]  /*328e0*/  LDL.LU.64 R26, [R1+0x1638] ;  /* 0x00163800011a7983 */ /* 0x001ea20000300a00 */
[----:B------:R-:W-:Y:S02]  /*328f0*/  IMAD.MOV.U32 R5, RZ, RZ, R25 ;  /* 0x000000ffff057224 */ /* 0x000fe400078e0019 */
[----:B------:R-:W-:-:S05]  /*32900*/  IMAD.MOV.U32 R4, RZ, RZ, R24 ;  /* 0x000000ffff047224 */ /* 0x000fca00078e0018 */
        /* <DEDUP_REMOVED lines=9> */
[----:B--2---:R-:W-:Y:S02]  /*329a0*/  HMMA.16816.F32.BF16 R24, R16, R26, R8 ;  /* 0x0000001a1018723c */ /* 0x004fe40000041808 */
[----:B------:R-:W2:Y:S04]  /*329b0*/  LDL.LU.64 R10, [R1+0x1618] ;  /* 0x00161800010a7983 */ /* 0x000ea80000300a00 */
[----:B------:R-:W2:-:S15]  /*329c0*/  LDL.LU.64 R8, [R1+0x1610] ;  /* 0x0016100001087983 */ /* 0x000e9e0000300a00 */
[----:B------:R-:W-:-:S02]  /*329d0*/  NOP ;  /* 0x0000000000007918 */ /* 0x000fc40000000000 */
        /* <DEDUP_REMOVED lines=74> */
[----:B------:R-:W3:-:S15]  /*32e80*/  LDL.LU.64 R10, [R1+0x1510] ;  /* 0x00151000010a7983 */ /* 0x000ede0000300a00 */
[----:B------:R-:W-:-:S06]  /*32e90*/  NOP ;  /* 0x0000000000007918 */ /* 0x000fcc0000000000 */
[----:B------:R-:W-:Y:S04]  /*32ea0*/  STL.64 [R1+0x300], R24 ;  /* 0x0003001801007387 */ /* 0x000fe80000100a00 */
[----:B------:R0:W-:Y:S04]  /*32eb0*/  STL.64 [R1+0x308], R26 ;  /* 0x0003081a01007387 */ /* 0x0001e80000100a00 */
[----:B0-----:R-:W2:Y:S04]  /*32ec0*/  LDL.LU.64 R26, [R1+0x1508] ;  /* 0x00150800011a7983 */ /* 0x001ea80000300a00 */
[----:B------:R-:W2:Y:S01]  /*32ed0*/  LDL.LU.64 R24, [R1+0x1500] ;  /* 0x0015000001187983 */ /* 0x000ea20000300a00 */
[----:B---3--:R-:W-:Y:S03]  /*32ee0*/  HMMA.16816.F32.BF16 R8, R16, R10, R20 ;  /* 0x0000000a1008723c */ /* 0x008fe60000041814 */
[----:B------:R-:W2:-:S15]  /*32ef0*/  LDL.LU.64 R22, [R1+0x14f8] ;  /* 0x0014f80001167983 */ /* 0x000e9e0000300a00 */
[----:B------:R-:W-:-:S05]  /*32f00*/  NOP ;  /* 0x0000000000007918 */ /* 0x000fca0000000000 */
[----:B------:R-:W-:Y:S04]  /*32f10*/  STL.64 [R1+0x210], R8 ;  /* 0x0002100801007387 */ /* 0x000fe80000100a00 */
[----:B------:R0:W-:Y:S04]  /*32f20*/  STL.64 [R1+0x218], R10 ;  /* 0x0002180a01007387 */ /* 0x0001e80000100a00 */
[----:B0-----:R-:W3:Y:S04]  /*32f30*/  LDL.LU.64 R10, [R1+0x14f0] ;  /* 0x0014f000010a7983 */ /* 0x001ee80000300a00 */
[----:B------:R-:W3:Y:S01]  /*32f40*/  LDL.LU.64 R8, [R1+0x14e8] ;  /* 0x0014e80001087983 */ /* 0x000ee20000300a00 */
[----:B--2---:R-:W-:Y:S03]  /*32f50*/  HMMA.16816.F32.BF16 R20, R16, R22, R24 ;  /* 0x000000161014723c */ /* 0x004fe60000041818 */
[----:B------:R-:W3:-:S15]  /*32f60*/  LDL.LU.64 R26, [R1+0x14e0] ;  /* 0x0014e000011a7983 */ /* 0x000ede0000300a00 */
[----:B------:R-:W-:-:S05]  /*32f70*/  NOP ;  /* 0x0000000000007918 */ /* 0x000fca0000000000 */
        /* <DEDUP_REMOVED lines=12> */
[----:B------:R-:W2:-:S15]  /*33040*/  LDL.LU.64 R22, [R1+0x14b0] ;  /* 0x0014b00001167983 */ /* 0x000e9e0000300a00 */
[----:B------:R-:W-:-:S05]  /*33050*/  NOP ;  /* 0x0000000000007918 */ /* 0x000fca0000000000 */
[----:B------:R-:W-:Y:S04]  /*33060*/  STL.64 [R1+0x2c0], R8 ;  /* 0x0002c00801007387 */ /* 0x000fe80000100a00 */
[----:B------:R0:W-:Y:S04]  /*33070*/  STL.64 [R1+0x2c8], R10 ;  /* 0x0002c80a01007387 */ /* 0x0001e80000100a00 */
[----:B0-----:R-:W2:Y:S04]  /*33080*/  LDL.LU.64 R10, [R1+0x14a8] ;  /* 0x0014a800010a7983 */ /* 0x001ea80000300a00 */
[----:B------:R-:W2:Y:S01]  /*33090*/  LDL.LU.64 R8, [R1+0x14a0] ;  /* 0x0014a00001087983 */ /* 0x000ea20000300a00 */
[----:B---3--:R-:W-:Y:S03]  /*330a0*/  HMMA.16816.F32.BF16 R12, R16, R14, R24 ;  /* 0x0000000e100c723c */ /* 0x008fe60000041818 */
[----:B------:R-:W3:Y:S04]  /*330b0*/  LDL.LU.64 R26, [R1+0x1498] ;  /* 0x00149800011a7983 */ /* 0x000ee80000300a00 */
[----:B------:R-:W3:Y:S04]  /*330c0*/  LDL.LU.64 R24, [R1+0x1490] ;  /* 0x0014900001187983 */ /* 0x000ee80000300a00 */
[----:B------:R-:W2:Y:S04]  /*330d0*/  LDL.LU R4, [R1+0x684] ;  /* 0x0006840001047983 */ /* 0x000ea80000300800 */
[----:B----4-:R-:W-:Y:S08]  /*330e0*/  STL.64 [R1+0x13d8], R6 ;  /* 0x0013d80601007387 */ /* 0x010ff00000100a00 */
[----:B------:R-:W-:Y:S04]  /*330f0*/  STL.64 [R1+0x2b0], R12 ;  /* 0x0002b00c01007387 */ /* 0x000fe80000100a00 */
[----:B------:R-:W-:Y:S04]  /*33100*/  STL.64 [R1+0x2b8], R14 ;  /* 0x0002b80e01007387 */ /* 0x000fe80000100a00 */
[----:B--2---:R0:W-:Y:S04]  /*33110*/  STL [R1+0x13d0], R4 ;  /* 0x0013d00401007387 */ /* 0x0041e80000100800 */
[----:B0-----:R-:W2:Y:S04]  /*33120*/  LDL.LU R4, [R1+0x1e0] ;  /* 0x0001e00001047983 */ /* 0x001ea80000300800 */
[----:B------:R-:W2:Y:S04]  /*33130*/  LDL.LU R5, [R1+0x1e4] ;  /* 0x0001e40001057983 */ /* 0x000ea80000300800 */
[----:B------:R-:W4:Y:S04]  /*33140*/  LDL.LU R6, [R1+0x1e8] ;  /* 0x0001e80001067983 */ /* 0x000f280000300800 */
[----:B------:R-:W4:Y:S04]  /*33150*/  LDL.LU R7, [R1+0x1ec] ;  /* 0x0001ec0001077983 */ /* 0x000f280000300800 */
[----:B----4-:R-:W-:Y:S04]  /*33160*/  STL.64 [R1+0x13e8], R6 ;  /* 0x0013e80601007387 */ /* 0x010fe80000100a00 */
[----:B--2---:R0:W-:Y:S04]  /*33170*/  STL.64 [R1+0x13e0], R4 ;  /* 0x0013e00401007387 */ /* 0x0041e80000100a00 */
[----:B0-----:R-:W2:Y:S04]  /*33180*/  LDL.LU R4, [R1+0x1f0] ;  /* 0x0001f00001047983 */ /* 0x001ea80000300800 */
[----:B------:R-:W2:Y:S04]  /*33190*/  LDL.LU R5, [R1+0x1f4] ;  /* 0x0001f40001057983 */ /* 0x000ea80000300800 */
[----:B------:R-:W4:Y:S04]  /*331a0*/  LDL.LU R6, [R1+0x1f8] ;  /* 0x0001f80001067983 */ /* 0x000f280000300800 */
[----:B------:R-:W4:Y:S04]  /*331b0*/  LDL.LU R7, [R1+0x1fc] ;  /* 0x0001fc0001077983 */ /* 0x000f280000300800 */
[----:B----4-:R0:W-:Y:S04]  /*331c0*/  STL.64 [R1+0x13f8], R6 ;  /* 0x0013f80601007387 */ /* 0x0101e80000100a00 */
[----:B--2---:R-:W-:Y:S01]  /*331d0*/  STL.64 [R1+0x13f0], R4 ;  /* 0x0013f00401007387 */ /* 0x004fe20000100a00 */
[----:B0-----:R-:W-:-:S02]  /*331e0*/  IMAD.MOV.U32 R6, RZ, RZ, R8 ;  /* 0x000000ffff067224 */ /* 0x001fc400078e0008 */
[----:B------:R-:W-:Y:S01]  /*331f0*/  IMAD.MOV.U32 R7, RZ, RZ, R2 ;  /* 0x000000ffff077224 */ /* 0x000fe200078e0002 */
[----:B------:R-:W2:Y:S04]  /*33200*/  LDL.LU R8, [R1+0x148c] ;  /* 0x00148c0001087983 */ /* 0x000ea80000300800 */
[----:B------:R-:W4:Y:S04]  /*33210*/  LDL.LU R2, [R1+0x1488] ;  /* 0x0014880001027983 */ /* 0x000f280000300800 */
[----:B------:R0:W-:Y:S02]  /*33220*/  STL.64 [R1+0x1410], R6 ;  /* 0x0014100601007387 */ /* 0x0001e40000100a00 */
[----:B0-----:R-:W-:-:S02]  /*33230*/  IMAD.MOV.U32 R6, RZ, RZ, R0 ;  /* 0x000000ffff067224 */ /* 0x001fc400078e0000 */
[----:B------:R-:W-:Y:S01]  /*33240*/  IMAD.MOV.U32 R7, RZ, RZ, R29 ;  /* 0x000000ffff077224 */ /* 0x000fe200078e001d */
[----:B------:R-:W2:Y:S04]  /*33250*/  LDL.LU R0, [R1+0x1484] ;  /* 0x0014840001007983 */ /* 0x000ea80000300800 */
[----:B------:R-:W-:Y:S04]  /*33260*/  STL.64 [R1+0x1428], R6 ;  /* 0x0014280601007387 */ /* 0x000fe80000100a00 */
[----:B------:R-:W3:Y:S04]  /*33270*/  LDL.LU R15, [R1+0x680] ;  /* 0x00068000010f7983 */ /* 0x000ee80000300800 */
[----:B------:R-:W3:Y:S04]  /*33280*/  LDL.LU R14, [R1+0x670] ;  /* 0x00067000010e7983 */ /* 0x000ee80000300800 */
[----:B------:R-:W4:Y:S04]  /*33290*/  LDL.LU R13, [R1+0x664] ;  /* 0x00066400010d7983 */ /* 0x000f280000300800 */
[----:B------:R-:W4:Y:S04]  /*332a0*/  LDL.LU R12, [R1+0x65c] ;  /* 0x00065c00010c7983 */ /* 0x000f280000300800 */
[----:B---3--:R-:W-:Y:S04]  /*332b0*/  STL.64 [R1+0x13b8], R14 ;  /* 0x0013b80e01007387 */ /* 0x008fe80000100a00 */
[----:B----4-:R0:W-:Y:S04]  /*332c0*/  STL.64 [R1+0x13b0], R12 ;  /* 0x0013b00c01007387 */ /* 0x0101e80000100a00 */
[----:B0-----:R-:W3:Y:S04]  /*332d0*/  LDL.LU R12, [R1+0x1c0] ;  /* 0x0001c000010c7983 */ /* 0x001ee80000300800 */
[----:B------:R-:W3:Y:S04]  /*332e0*/  LDL.LU R13, [R1+0x1c4] ;  /* 0x0001c400010d7983 */ /* 0x000ee80000300800 */
[----:B------:R-:W4:Y:S04]  /*332f0*/  LDL.LU R14, [R1+0x1c8] ;  /* 0x0001c800010e7983 */ /* 0x000f280000300800 */
[----:B------:R-:W4:Y:S01]  /*33300*/  LDL.LU R15, [R1+0x1cc] ;  /* 0x0001cc00010f7983 */ /* 0x000f220000300800 */
[----:B------:R-:W-:-:S02]  /*33310*/  IMAD.MOV.U32 R6, RZ, RZ, R28 ;  /* 0x000000ffff067224 */ /* 0x000fc400078e001c */
[----:B------:R-:W-:-:S05]  /*33320*/  IMAD.MOV.U32 R7, RZ, RZ, R25 ;  /* 0x000000ffff077224 */ /* 0x000fca00078e0019 */
[----:B------:R-:W-:Y:S04]  /*33330*/  STL.64 [R1+0x1440], R6 ;  /* 0x0014400601007387 */ /* 0x000fe80000100a00 */
[----:B----4-:R-:W-:Y:S04]  /*33340*/  STL.64 [R1+0x13c8], R14 ;  /* 0x0013c80e01007387 */ /* 0x010fe80000100a00 */
[----:B---3--:R0:W-:Y:S04]  /*33350*/  STL.64 [R1+0x13c0], R12 ;  /* 0x0013c00c01007387 */ /* 0x0081e80000100a00 */
[----:B0-----:R-:W3:Y:S04]  /*33360*/  LDL.LU R12, [R1+0x1d0] ;  /* 0x0001d000010c7983 */ /* 0x001ee80000300800 */
[----:B------:R-:W3:Y:S01]  /*33370*/  LDL.LU R13, [R1+0x1d4] ;  /* 0x0001d400010d7983 */ /* 0x000ee20000300800 */
[----:B------:R-:W-:-:S02]  /*33380*/  IMAD.MOV.U32 R6, RZ, RZ, R24 ;  /* 0x000000ffff067224 */ /* 0x000fc400078e0018 */
[----:B------:R-:W-:Y:S02]  /*33390*/  IMAD.MOV.U32 R7, RZ, RZ, R9 ;  /* 0x000000ffff077224 */ /* 0x000fe400078e0009 */
[----:B--2---:R-:W-:Y:S02]  /*333a0*/  IMAD.MOV.U32 R14, RZ, RZ, R0 ;  /* 0x000000ffff0e7224 */ /* 0x004fe400078e0000 */
[----:B------:R-:W-:Y:S01]  /*333b0*/  IMAD.MOV.U32 R15, RZ, RZ, R2 ;  /* 0x000000ffff0f7224 */ /* 0x000fe200078e0002 */
[----:B------:R-:W2:Y:S04]  /*333c0*/  LDL.LU R0, [R1+0x1480] ;  /* 0x0014800001007983 */ /* 0x000ea80000300800 */
[----:B------:R-:W4:Y:S04]  /*333d0*/  LDL.LU R2, [R1+0x147c] ;  /* 0x00147c0001027983 */ /* 0x000f280000300800 */
[----:B------:R-:W-:Y:S04]  /*333e0*/  STL.64 [R1+0x1458], R6 ;  /* 0x0014580601007387 */ /* 0x000fe80000100a00 */
[----:B------:R-:W-:Y:S04]  /*333f0*/  STL.64 [R1+0x1408], R14 ;  /* 0x0014080e01007387 */ /* 0x000fe80000100a00 */
[----:B---3--:R0:W-:Y:S04]  /*33400*/  STL.64 [R1+0x1400], R12 ;  /* 0x0014000c01007387 */ /* 0x0081e80000100a00 */
[----:B0-----:R-:W3:Y:S04]  /*33410*/  LDL.LU R12, [R1+0x200] ;  /* 0x00020000010c7983 */ /* 0x001ee80000300800 */
[----:B------:R-:W3:Y:S04]  /*33420*/  LDL.LU R13, [R1+0x204] ;  /* 0x00020400010d7983 */ /* 0x000ee80000300800 */
[----:B------:R-:W4:Y:S01]  /*33430*/  LDL.LU R14, [R1+0x208] ;  /* 0x00020800010e7983 */ /* 0x000f220000300800 */
[----:B--2---:R-:W-:-:S05]  /*33440*/  IMAD.MOV.U32 R15, RZ, RZ, R0 ;  /* 0x000000ffff0f7224 */ /* 0x004fca00078e0000 */
[----:B----4-:R-:W-:Y:S04]  /*33450*/  STL.64 [R1+0x1420], R14 ;  /* 0x0014200e01007387 */ /* 0x010fe80000100a00 */
[----:B---3--:R0:W-:Y:S02]  /*33460*/  STL.64 [R1+0x1418], R12 ;  /* 0x0014180c01007387 */ /* 0x0081e40000100a00 */
[----:B0-----:R-:W-:Y:S02]  /*33470*/  IMAD.MOV.U32 R12, RZ, RZ, R2 ;  /* 0x000000ffff0c7224 */ /* 0x001fe400078e0002 */
[----:B------:R-:W2:Y:S04]  /*33480*/  LDL.LU R2, [R1+0x1478] ;  /* 0x0014780001027983 */ /* 0x000ea80000300800 */
[----:B------:R-:W3:Y:S04]  /*33490*/  LDL.LU R13, [R1+0x274] ;  /* 0x00027400010d7983 */ /* 0x000ee80000300800 */
[----:B------:R-:W4:Y:S04]  /*334a0*/  LDL.LU R14, [R1+0x278] ;  /* 0x00027800010e7983 */ /* 0x000f280000300800 */
[----:B------:R-:W4:Y:S04]  /*334b0*/  LDL.LU R15, [R1+0x27c] ;  /* 0x00027c00010f7983 */ /* 0x000f280000300800 */
[----:B----4-:R-:W-:Y:S04]  /*334c0*/  STL.64 [R1+0x1438], R14 ;  /* 0x0014380e01007387 */ /* 0x010fe80000100a00 */
[----:B---3--:R0:W-:Y:S04]  /*334d0*/  STL.64 [R1+0x1430], R12 ;  /* 0x0014300c01007387 */ /* 0x0081e80000100a00 */
[----:B0-----:R-:W3:Y:S01]  /*334e0*/  LDL.LU R12, [R1+0x280] ;  /* 0x00028000010c7983 */ /* 0x001ee20000300800 */
[----:B--2---:R-:W-:-:S03]  /*334f0*/  IMAD.MOV.U32 R13, RZ, RZ, R2 ;  /* 0x000000ffff0d7224 */ /* 0x004fc600078e0002 */
[----:B------:R-:W2:Y:S04]  /*33500*/  LDL.LU R2, [R1+0x1474] ;  /* 0x0014740001027983 */ /* 0x000ea80000300800 */
[----:B------:R-:W4:Y:S04]  /*33510*/  LDL.LU R14, [R1+0x288] ;  /* 0x00028800010e7983 */ /* 0x000f280000300800 */
[----:B------:R-:W4:Y:S04]  /*33520*/  LDL.LU R15, [R1+0x28c] ;  /* 0x00028c00010f7983 */ /* 0x000f280000300800 */
[----:B----4-:R2:W-:Y:S04]  /*33530*/  STL.64 [R1+0x1450], R14 ;  /* 0x0014500e01007387 */ /* 0x0105e80000100a00 */
[----:B---3--:R0:W-:Y:S01]  /*33540*/  STL.64 [R1+0x1448], R12 ;  /* 0x0014480c01007387 */ /* 0x0081e20000100a00 */
[----:B--2---:R-:W-:-:S03]  /*33550*/  IMAD.MOV.U32 R14, RZ, RZ, R2 ;  /* 0x000000ffff0e7224 */ /* 0x004fc600078e0002 */
[----:B0-----:R-:W2:Y:S04]  /*33560*/  LDL.LU R12, [R1+0x290] ;  /* 0x00029000010c7983 */ /* 0x001ea80000300800 */
[----:B------:R-:W2:Y:S04]  /*33570*/  LDL.LU R13, [R1+0x294] ;  /* 0x00029400010d7983 */ /* 0x000ea80000300800 */
[----:B------:R-:W3:Y:S04]  /*33580*/  LDL.LU R2, [R1+0x1470] ;  /* 0x0014700001027983 */ /* 0x000ee80000300800 */
[----:B------:R-:W4:Y:S01]  /*33590*/  LDL.LU R15, [R1+0x29c] ;  /* 0x00029c00010f7983 */ /* 0x000f220000300800 */
[----:B------:R-:W-:-:S02]  /*335a0*/  IMAD.MOV.U32 R6, RZ, RZ, R8 ;  /* 0x000000ffff067224 */ /* 0x000fc400078e0008 */
[----:B------:R-:W-:Y:S01]  /*335b0*/  IMAD.MOV.U32 R7, RZ, RZ, R3 ;  /* 0x000000ffff077224 */ /* 0x000fe200078e0003 */
[----:B----4-:R-:W-:Y:S04]  /*335c0*/  STL.64 [R1+0x1468], R14 ;  /* 0x0014680e01007387 */ /* 0x010fe80000100a00 */
[----:B--2---:R0:W-:Y:S04]  /*335d0*/  STL.64 [R1+0x1460], R12 ;  /* 0x0014600c01007387 */ /* 0x0041e80000100a00 */
[----:B0-----:R-:W2:Y:S04]  /*335e0*/  LDL.LU R12, [R1+0x2a0] ;  /* 0x0002a000010c7983 */ /* 0x001ea80000300800 */
[----:B------:R-:W2:Y:S04]  /*335f0*/  LDL.LU R13, [R1+0x2a4] ;  /* 0x0002a400010d7983 */ /* 0x000ea80000300800 */
[----:B------:R-:W2:Y:S01]  /*33600*/  LDL.LU R14, [R1+0x2a8] ;  /* 0x0002a800010e7983 */ /* 0x000ea20000300800 */
[----:B---3--:R-:W-:-:S03]  /*33610*/  IMAD.MOV.U32 R15, RZ, RZ, R2 ;  /* 0x000000ffff0f7224 */ /* 0x008fc600078e0002 */
        /* <DEDUP_REMOVED lines=47> */
[C---:B---3--:R-:W-:Y:S06]  /*33910*/  HMMA.16816.F32.BF16 R4, R16.reuse, R26, R4 ;  /* 0x0000001a1004723c */ /* 0x048fec0000041804 */
[----:B--2---:R-:W-:Y:S01]  /*33920*/  HMMA.16816.F32.BF16 R12, R16, R10, R12 ;  /* 0x0000000a100c723c */ /* 0x004fe2000004180c */
[----:B------:R-:W-:Y:S01]  /*33930*/  IADD3 R21, P4, R21, UR14, RZ ;  /* 0x0000000e15157c10 */ /* 0x000fe2000ff9e0ff */
[----:B------:R-:W0:-:S15]  /*33940*/  LDC R27, c[0x0][0x230] ;  /* 0x00008c00ff1b7b82 */ /* 0x000e1e0000000800 */
[----:B------:R-:W-:Y:S04]  /*33950*/  STL.64 [R1+0x1f0], R4 ;  /* 0x0001f00401007387 */ /* 0x000fe80000100a00 */
[----:B------:R1:W-:Y:S04]  /*33960*/  STL.64 [R1+0x1f8], R6 ;  /* 0x0001f80601007387 */ /* 0x0003e80000100a00 */
[----:B-1----:R-:W2:Y:S04]  /*33970*/  LDL.LU.64 R6, [R1+0x13e8] ;  /* 0x0013e80001067983 */ /* 0x002ea80000300a00 */
[----:B------:R-:W2:Y:S01]  /*33980*/  LDL.LU.64 R4, [R1+0x13e0] ;  /* 0x0013e00001047983 */ /* 0x000ea20000300a00 */
[----:B------:R-:W-:Y:S01]  /*33990*/  IMAD.MOV.U32 R10, RZ, RZ, R15 ;  /* 0x000000ffff0a7224 */ /* 0x000fe200078e000f */
[----:B--2---:R-:W-:-:S15]  /*339a0*/  HMMA.16816.F32.BF16 R4, R16, R22, R4 ;  /* 0x000000161004723c */ /* 0x004fde0000041804 */
[----:B------:R-:W-:-:S08]  /*339b0*/  NOP ;  /* 0x0000000000007918 */ /* 0x000fd00000000000 */
[----:B------:R-:W-:Y:S04]  /*339c0*/  STL.64 [R1+0x1e0], R4 ;  /* 0x0001e00401007387 */ /* 0x000fe80000100a00 */
[----:B------:R1:W-:Y:S04]  /*339d0*/  STL.64 [R1+0x1e8], R6 ;  /* 0x0001e80601007387 */ /* 0x0003e80000100a00 */
[----:B-1----:R-:W2:Y:S04]  /*339e0*/  LDL.LU.64 R6, [R1+0x13d8] ;  /* 0x0013d80001067983 */ /* 0x002ea80000300a00 */
[----:B------:R-:W3:Y:S04]  /*339f0*/  LDL.LU R4, [R1+0x13d0] ;  /* 0x0013d00001047983 */ /* 0x000ee80000300800 */
[----:B------:R-:W-:Y:S04]  /*33a00*/  STL.64 [R1+0x1d0], R12 ;  /* 0x0001d00c01007387 */ /* 0x000fe80000100a00 */
[----:B------:R1:W-:Y:S04]  /*33a10*/  STL.64 [R1+0x1d8], R14 ;  /* 0x0001d80e01007387 */ /* 0x0003e80000100a00 */
[----:B-1----:R-:W2:Y:S04]  /*33a20*/  LDL.LU.64 R14, [R1+0x13c8] ;  /* 0x0013c800010e7983 */ /* 0x002ea80000300a00 */
[----:B------:R-:W2:Y:S04]  /*33a30*/  LDL.LU.64 R12, [R1+0x13c0] ;  /* 0x0013c000010c7983 */ /* 0x000ea80000300a00 */
[----:B------:R-:W-:Y:S01]  /*33a40*/  STL [R1+0x1324], R10 ;  /* 0x0013240a01007387 */ /* 0x000fe20000100800 */
[----:B--2---:R-:W-:Y:S03]  /*33a50*/  HMMA.16816.F32.BF16 R16, R16, R6, R12 ;  /* 0x000000061010723c */ /* 0x004fe6000004180c */
[----:B------:R-:W2:Y:S04]  /*33a60*/  LDL.LU.64 R14, [R1+0x13b8] ;  /* 0x0013b800010e7983 */ /* 0x000ea80000300a00 */
[----:B------:R-:W2:Y:S01]  /*33a70*/  LDL.LU.64 R12, [R1+0x13b0] ;  /* 0x0013b000010c7983 */ /* 0x000ea20000300a00 */
[----:B---3--:R-:W-:-:S04]  /*33a80*/  IADD3 R4, P3, R4, UR14, RZ ;  /* 0x0000000e04047c10 */ /* 0x008fc8000ff7e0ff */
[----:B----4-:R-:W-:Y:S02]  /*33a90*/  IADD3.X R20, R20, UR9, RZ, P3, !PT ;  /* 0x0000000914147c10 */ /* 0x010fe40009ffe4ff */
[----:B------:R-:W-:-:S10]  /*33aa0*/  IADD3 R9, P3, R9, UR14, RZ ;  /* 0x0000000e09097c10 */ /* 0x000fd4000ff7e0ff */
[----:B------:R-:W-:Y:S01]  /*33ab0*/  IMAD.MOV.U32 R6, RZ, RZ, R19 ;  /* 0x000000ffff067224 */ /* 0x000fe200078e0013 */
[----:B------:R-:W-:Y:S04]  /*33ac0*/  STL.64 [R1+0x1c0], R16 ;  /* 0x0001c01001007387 */ /* 0x000fe80000100a00 */
[----:B------:R-:W-:Y:S04]  /*33ad0*/  STL.64 [R1+0x1c8], R18 ;  /* 0x0001c81201007387 */ /* 0x000fe80000100a00 */
[----:B------:R1:W-:Y:S04]  /*33ae0*/  STL [R1+0x1328], R6 ;  /* 0x0013280601007387 */ /* 0x0003e80000100800 */
[----:B------:R-:W-:Y:S01]  /*33af0*/  STL [R1+0x684], R4 ;  /* 0x0006840401007387 */ /* 0x000fe20000100800 */
[----:B--2---:R-:W-:-:S02]  /*33b00*/  IADD3 R15, P6, R15, UR14, RZ ;  /* 0x0000000e0f0f7c10 */ /* 0x004fc4000ffde0ff */
[----:B------:R-:W-:Y:S02]  /*33b10*/  IADD3 R14, P5, R14, UR14, RZ ;  /* 0x0000000e0e0e7c10 */ /* 0x000fe4000ffbe0ff */
[----:B------:R-:W-:Y:S02]  /*33b20*/  IADD3 R13, P2, R13, UR14, RZ ;  /* 0x0000000e0d0d7c10 */ /* 0x000fe4000ff5e0ff */
[----:B------:R-:W-:Y:S01]  /*33b30*/  IADD3 R12, P1, R12, UR14, RZ ;  /* 0x0000000e0c0c7c10 */ /* 0x000fe2000ff3e0ff */
[----:B------:R-:W-:Y:S04]  /*33b40*/  STL [R1+0x680], R15 ;  /* 0x0006800f01007387 */ /* 0x000fe80000100800 */
[----:B------:R-:W-:Y:S04]  /*33b50*/  STL [R1+0x670], R14 ;  /* 0x0006700e01007387 */ /* 0x000fe80000100800 */
[----:B------:R-:W-:Y:S01]  /*33b60*/  STL [R1+0x664], R13 ;  /* 0x0006640d01007387 */ /* 0x000fe20000100800 */
[----:B------:R-:W-:-:S03]  /*33b70*/  IADD3.X R8, R8, UR9, RZ, P6, !PT ;  /* 0x0000000908087c10 */ /* 0x000fc6000b7fe4ff */
[----:B------:R-:W-:Y:S01]  /*33b80*/  STL [R1+0x65c], R12 ;  /* 0x00065c0c01007387 */ /* 0x000fe20000100800 */
[----:B------:R-:W-:-:S03]  /*33b90*/  IADD3 R28, P6, R28, UR14, RZ ;  /* 0x0000000e1c1c7c10 */ /* 0x000fc6000ffde0ff */
[----:B------:R-:W-:Y:S01]  /*33ba0*/  STL [R1+0x654], R21 ;  /* 0x0006541501007387 */ /* 0x000fe20000100800 */
[----:B------:R-:W-:-:S03]  /*33bb0*/  IADD3.X R24, R24, UR9, RZ, P5, !PT ;  /* 0x0000000918187c10 */ /* 0x000fc6000affe4ff */
[----:B------:R-:W-:Y:S01]  /*33bc0*/  STL [R1+0x678], R20 ;  /* 0x0006781401007387 */ /* 0x000fe20000100800 */
[----:B------:R-:W-:-:S03]  /*33bd0*/  IADD3 R29, P5, R29, UR14, RZ ;  /* 0x0000000e1d1d7c10 */ /* 0x000fc6000ffbe0ff */
[----:B------:R-:W-:Y:S01]  /*33be0*/  STL [R1+0x64c], R9 ;  /* 0x00064c0901007387 */ /* 0x000fe20000100800 */
[----:B------:R-:W-:-:S03]  /*33bf0*/  IADD3.X R25, R25, UR9, RZ, P2, !PT ;  /* 0x0000000919197c10 */ /* 0x000fc600097fe4ff */
[----:B------:R-:W-:Y:S04]  /*33c00*/  STL [R1+0x674], R8 ;  /* 0x0006740801007387 */ /* 0x000fe80000100800 */
[----:B------:R-:W-:Y:S04]  /*33c10*/  STL [R1+0x644], R28 ;  /* 0x0006441c01007387 */ /* 0x000fe80000100800 */
[----:B------:R-:W-:Y:S04]  /*33c20*/  STL [R1+0x668], R24 ;  /* 0x0006681801007387 */ /* 0x000fe80000100800 */
[----:B------:R-:W-:Y:S04]  /*33c30*/  STL [R1+0x63c], R29 ;  /* 0x00063c1d01007387 */ /* 0x000fe80000100800 */
[----:B------:R-:W-:Y:S04]  /*33c40*/  STL [R1+0x660], R25 ;  /* 0x0006601901007387 */ /* 0x000fe80000100800 */
[----:B-1----:R-:W2:Y:S01]  /*33c50*/  LDL.LU R6, [R1+0x648] ;  /* 0x0006480001067983 */ /* 0x002ea20000300800 */
[----:B------:R-:W-:-:S02]  /*33c60*/  IADD3 R3, P2, R3, UR14, RZ ;  /* 0x0000000e03037c10 */ /* 0x000fc4000ff5e0ff */
[----:B------:R-:W-:-:S03]  /*33c70*/  IADD3.X R0, R0, UR9, RZ, P1, !PT ;  /* 0x0000000900007c10 */ /* 0x000fc60008ffe4ff */
[----:B------:R-:W-:Y:S04]  /*33c80*/  STL [R1+0x634], R3 ;  /* 0x0006340301007387 */ /* 0x000fe80000100800 */
[----:B--2---:R1:W-:Y:S04]  /*33c90*/  STL [R1+0x13a8], R6 ;  /* 0x0013a80601007387 */ /* 0x0043e80000100800 */
[----:B------:R-:W-:Y:S04]  /*33ca0*/  STL [R1+0x658], R0 ;  /* 0x0006580001007387 */ /* 0x000fe80000100800 */
[----:B-1----:R-:W2:Y:S01]  /*33cb0*/  LDL.LU R6, [R1+0x624] ;  /* 0x0006240001067983 */ /* 0x002ea20000300800 */
[----:B------:R-:W-:-:S05]  /*33cc0*/  IADD3 R2, P1, R2, UR14, RZ ;  /* 0x0000000e02027c10 */ /* 0x000fca000ff3e0ff */
[----:B------:R-:W-:Y:S01]  /*33cd0*/  STL [R1+0x62c], R2 ;  /* 0x00062c0201007387 */ /* 0x000fe20000100800 */
[----:B0-----:R-:W-:-:S05]  /*33ce0*/  VIADD R27, R27, 0x1f ;  /* 0x0000001f1b1b7836 */ /* 0x001fca0000000000 */
[----:B------:R-:W-:Y:S01]  /*33cf0*/  SHF.R.S32.HI R5, RZ, 0x1f, R27 ;  /* 0x0000001fff057819 */ /* 0x000fe2000001141b */
[----:B------:R-:W-:-:S03]  /*33d00*/  UIADD3 UR4, UR4, 0x1, URZ ;  /* 0x0000000104047890 */ /* 0x000fc6000fffe03f */
[----:B------:R-:W-:Y:S01]  /*33d10*/  LEA.HI R5, R5, R27, RZ, 0x5 ;  /* 0x0000001b05057211 */ /* 0x000fe200078f28ff */
[----:B--2---:R0:W-:Y:S04]  /*33d20*/  STL [R1+0x13ac], R6 ;  /* 0x0013ac0601007387 */ /* 0x0041e80000100800 */
[----:B0-----:R-:W2:Y:S04]  /*33d30*/  LDL.LU R6, [R1+0x650] ;  /* 0x0006500001067983 */ /* 0x001ea80000300800 */
[----:B------:R-:W3:Y:S04]  /*33d40*/  LDL.LU R16, [R1+0x61c] ;  /* 0x00061c0001107983 */ /* 0x000ee80000300800 */
[----:B------:R-:W4:Y:S04]  /*33d50*/  LDL.LU R17, [R1+0x640] ;  /* 0x0006400001117983 */ /* 0x000f280000300800 */
[----:B------:R-:W3:Y:S04]  /*33d60*/  LDL.LU R18, [R1+0x614] ;  /* 0x0006140001127983 */ /* 0x000ee80000300800 */
[----:B------:R-:W3:Y:S04]  /*33d70*/  LDL.LU R19, [R1+0x638] ;  /* 0x0006380001137983 */ /* 0x000ee80000300800 */
[----:B------:R-:W3:Y:S01]  /*33d80*/  LDL.LU R7, [R1+0x5cc] ;  /* 0x0005cc0001077983 */ /* 0x000ee20000300800 */
[----:B------:R-:W-:-:S03]  /*33d90*/  SHF.R.S32.HI R5, RZ, 0x5, R5 ;  /* 0x00000005ff057819 */ /* 0x000fc60000011405 */
[----:B------:R-:W3:Y:S04]  /*33da0*/  LDL.LU R10, [R1+0x630] ;  /* 0x00063000010a7983 */ /* 0x000ee80000300800 */
[----:B------:R-:W3:Y:S04]  /*33db0*/  LDL.LU R11, [R1+0xe0c] ;  /* 0x000e0c00010b7983 */ /* 0x000ee80000300800 */
[----:B------:R-:W3:Y:S04]  /*33dc0*/  LDL.LU R22, [R1+0x628] ;  /* 0x0006280001167983 */ /* 0x000ee80000300800 */
[----:B------:R-:W3:Y:S04]  /*33dd0*/  LDL.LU R23, [R1+0x69c] ;  /* 0x00069c0001177983 */ /* 0x000ee80000300800 */
[----:B------:R-:W3:Y:S01]  /*33de0*/  LDL.LU R26, [R1+0x620] ;  /* 0x00062000011a7983 */ /* 0x000ee20000300800 */
[----:B------:R-:W-:-:S03]  /*33df0*/  ISETP.NE.U32.AND P0, PT, R5, UR4, PT ;  /* 0x0000000405007c0c */ /* 0x000fc6000bf05070 */
        /* <DEDUP_REMOVED lines=18> */
[----:B--2---:R-:W-:-:S05]  /*33f20*/  IADD3.X R6, R6, UR9, RZ, P4, !PT ;  /* 0x0000000906067c10 */ /* 0x004fca000a7fe4ff */
[----:B------:R0:W-:Y:S04]  /*33f30*/  STL [R1+0x650], R6 ;  /* 0x0006500601007387 */ /* 0x0001e80000100800 */
[----:B0-----:R-:W2:Y:S02]  /*33f40*/  LDL.LU R6, [R1+0x13ac] ;  /* 0x0013ac0001067983 */ /* 0x001ea40000300800 */
[----:B--2---:R-:W-:-:S05]  /*33f50*/  IADD3 R6, P4, R6, UR14, RZ ;  /* 0x0000000e06067c10 */ /* 0x004fca000ff9e0ff */
[----:B------:R0:W-:Y:S04]  /*33f60*/  STL [R1+0x624], R6 ;  /* 0x0006240601007387 */ /* 0x0001e80000100800 */
[----:B0-----:R-:W2:Y:S01]  /*33f70*/  LDL.LU R6, [R1+0x13a8] ;  /* 0x0013a80001067983 */ /* 0x001ea20000300800 */
[----:B----4-:R-:W-:Y:S02]  /*33f80*/  IADD3.X R17, R17, UR9, RZ, P6, !PT ;  /* 0x0000000911117c10 */ /* 0x010fe4000b7fe4ff */
[----:B---3--:R-:W-:Y:S02]  /*33f90*/  IADD3 R18, P6, R18, UR14, RZ ;  /* 0x0000000e12127c10 */ /* 0x008fe4000ffde0ff */
[----:B------:R-:W-:Y:S02]  /*33fa0*/  IADD3.X R19, R19, UR9, RZ, P5, !PT ;  /* 0x0000000913137c10 */ /* 0x000fe4000affe4ff */
[----:B------:R-:W-:-:S02]  /*33fb0*/  IADD3 R7, P5, R7, UR14, RZ ;  /* 0x0000000e07077c10 */ /* 0x000fc4000ffbe0ff */
[----:B------:R-:W-:Y:S02]  /*33fc0*/  IADD3.X R10, R10, UR9, RZ, P2, !PT ;  /* 0x000000090a0a7c10 */ /* 0x000fe400097fe4ff */
[----:B------:R-:W-:Y:S02]  /*33fd0*/  IADD3 R11, P2, R11, UR11, RZ ;  /* 0x0000000b0b0b7c10 */ /* 0x000fe4000ff5e0ff */
[----:B------:R-:W-:Y:S02]  /*33fe0*/  IADD3.X R22, R22, UR9, RZ, P1, !PT ;  /* 0x0000000916167c10 */ /* 0x000fe40008ffe4ff */
[----:B------:R-:W-:Y:S02]  /*33ff0*/  IADD3 R23, P1, R23, UR11, RZ ;  /* 0x0000000b17177c10 */ /* 0x000fe4000ff3e0ff */
        /* <DEDUP_REMOVED lines=12> */
[----:B--2---:R-:W-:Y:S02]  /*340c0*/  IADD3.X R6, R6, UR9, RZ, P3, !PT ;  /* 0x0000000906067c10 */ /* 0x004fe40009ffe4ff */
[----:B------:R-:W-:-:S03]  /*340d0*/  IADD3 R16, P3, R16, UR14, RZ ;  /* 0x0000000e10107c10 */ /* 0x000fc6000ff7e0ff */
[----:B------:R0:W-:Y:S04]  /*340e0*/  STL [R1+0x648], R6 ;  /* 0x0006480601007387 */ /* 0x0001e80000100800 */
[----:B------:R-:W-:Y:S04]  /*340f0*/  STL [R1+0x61c], R16 ;  /* 0x00061c1001007387 */ /* 0x000fe80000100800 */
[----:B------:R-:W-:Y:S04]  /*34100*/  STL [R1+0x640], R17 ;  /* 0x0006401101007387 */ /* 0x000fe80000100800 */
[----:B------:R-:W-:Y:S04]  /*34110*/  STL [R1+0x614], R18 ;  /* 0x0006141201007387 */ /* 0x000fe80000100800 */
[----:B------:R-:W-:Y:S04]  /*34120*/  STL [R1+0x638], R19 ;  /* 0x0006381301007387 */ /* 0x000fe80000100800 */
[----:B------:R-:W-:Y:S04]  /*34130*/  STL [R1+0x5cc], R7 ;  /* 0x0005cc0701007387 */ /* 0x000fe80000100800 */
[----:B------:R-:W-:Y:S04]  /*34140*/  STL [R1+0x630], R10 ;  /* 0x0006300a01007387 */ /* 0x000fe80000100800 */
[----:B------:R-:W-:Y:S01]  /*34150*/  STL [R1+0xe0c], R11 ;  /* 0x000e0c0b01007387 */ /* 0x000fe20000100800 */
[----:B------:R-:W-:-:S03]  /*34160*/  IADD3.X R5, R5, UR9, RZ, P3, !PT ;  /* 0x0000000905057c10 */ /* 0x000fc60009ffe4ff */
[----:B------:R-:W-:Y:S01]  /*34170*/  STL [R1+0x628], R22 ;  /* 0x0006281601007387 */ /* 0x000fe20000100800 */
[----:B------:R-:W-:-:S03]  /*34180*/  IADD3 R4, P3, R4, UR11, RZ ;  /* 0x0000000b04047c10 */ /* 0x000fc6000ff7e0ff */
        /* <DEDUP_REMOVED lines=19> */
[----:B0-----:R-:W2:Y:S01]  /*342c0*/  LDL.LU R6, [R1+0xdcc] ;  /* 0x000dcc0001067983 */ /* 0x001ea20000300800 */
[----:B------:R-:W-:-:S02]  /*342d0*/  IADD3.X R3, R3, UR10, RZ, P6, !PT ;  /* 0x0000000a03037c10 */ /* 0x000fc4000b7fe4ff */
[----:B------:R-:W-:-:S03]  /*342e0*/  IADD3 R0, P6, R0, UR11, RZ ;  /* 0x0000000b00007c10 */ /* 0x000fc6000ffde0ff */
[----:B------:R-:W-:Y:S04]  /*342f0*/  STL [R1+0x690], R3 ;  /* 0x0006900301007387 */ /* 0x000fe80000100800 */
[----:B--2---:R0:W-:Y:S04]  /*34300*/  STL [R1+0x13a0], R6 ;  /* 0x0013a00601007387 */ /* 0x0041e80000100800 */
[----:B------:R-:W-:Y:S04]  /*34310*/  STL [R1+0xddc], R0 ;  /* 0x000ddc0001007387 */ /* 0x000fe80000100800 */
[----:B0-----:R-:W2:Y:S01]  /*34320*/  LDL.LU R6, [R1+0x688] ;  /* 0x0006880001067983 */ /* 0x001ea20000300800 */
[----:B------:R-:W-:-:S05]  /*34330*/  IADD3.X R2, R2, UR10, RZ, P5, !PT ;  /* 0x0000000a02027c10 */ /* 0x000fca000affe4ff */
[----:B------:R-:W-:Y:S04]  /*34340*/  STL [R1+0x68c], R2 ;  /* 0x00068c0201007387 */ /* 0x000fe80000100800 */
        /* <DEDUP_REMOVED lines=30> */
[----:B--2---:R-:W-:-:S05]  /*34530*/  IADD3 R6, P5, R6, UR11, RZ ;  /* 0x0000000b06067c10 */ /* 0x004fca000ffbe0ff */
[----:B------:R0:W-:Y:S04]  /*34540*/  STL [R1+0xdd4], R6 ;  /* 0x000dd40601007387 */ /* 0x0001e80000100800 */
[----:B0-----:R-:W2:Y:S02]  /*34550*/  LDL.LU R6, [R1+0x13a4] ;  /* 0x0013a40001067983 */ /* 0x001ea40000300800 */
[----:B--2---:R-:W-:-:S05]  /*34560*/  IADD3.X R6, R6, UR10, RZ, P2, !PT ;  /* 0x0000000a06067c10 */ /* 0x004fca00097fe4ff */
[----:B------:R0:W-:Y:S04]  /*34570*/  STL [R1+0x688], R6 ;  /* 0x0006880601007387 */ /* 0x0001e80000100800 */
[----:B0-----:R-:W2:Y:S01]  /*34580*/  LDL.LU R6, [R1+0x13a0] ;  /* 0x0013a00001067983 */ /* 0x001ea20000300800 */
[----:B---3--:R-:W-:Y:S02]  /*34590*/  IADD3.X R16, R16, UR10, RZ, P1, !PT ;  /* 0x0000000a10107c10 */ /* 0x008fe40008ffe4ff */
[----:B----4-:R-:W-:Y:S02]  /*345a0*/  IADD3 R17, P1, R17, UR11, RZ ;  /* 0x0000000b11117c10 */ /* 0x010fe4000ff3e0ff */
        /* <DEDUP_REMOVED lines=19> */
[----:B--2---:R-:W-:-:S05]  /*346e0*/  IADD3 R6, P2, R6, UR11, RZ ;  /* 0x0000000b06067c10 */ /* 0x004fca000ff5e0ff */
[----:B------:R0:W-:Y:S04]  /*346f0*/  STL [R1+0xdcc], R6 ;  /* 0x000dcc0601007387 */ /* 0x0001e80000100800 */
        /* <DEDUP_REMOVED lines=29> */
[----:B0-----:R-:W2:Y:S01]  /*348d0*/  LDL.LU R6, [R1+0xd78] ;  /* 0x000d780001067983 */ /* 0x001ea20000300800 */
[----:B------:R-:W-:-:S02]  /*348e0*/  IADD3 R3, P1, R3, UR11, RZ ;  /* 0x0000000b03037c10 */ /* 0x000fc4000ff3e0ff */
[----:B------:R-:W-:-:S03]  /*348f0*/  IADD3.X R0, R0, UR10, RZ, P4, !PT ;  /* 0x0000000a00007c10 */ /* 0x000fc6000a7fe4ff */
[----:B------:R-:W-:Y:S04]  /*34900*/  STL [R1+0xd64], R3 ;  /* 0x000d640301007387 */ /* 0x000fe80000100800 */
[----:B--2---:R0:W-:Y:S04]  /*34910*/  STL [R1+0x1398], R6 ;  /* 0x0013980601007387 */ /* 0x0041e80000100800 */
[----:B------:R-:W-:Y:S04]  /*34920*/  STL [R1+0xd88], R0 ;  /* 0x000d880001007387 */ /* 0x000fe80000100800 */
[----:B0-----:R-:W2:Y:S01]  /*34930*/  LDL.LU R6, [R1+0xd54] ;  /* 0x000d540001067983 */ /* 0x001ea20000300800 */
[----:B------:R-:W-:-:S05]  /*34940*/  IADD3 R2, P4, R2, UR11, RZ ;  /* 0x0000000b02027c10 */ /* 0x000fca000ff9e0ff */
[----:B------:R-:W-:Y:S04]  /*34950*/  STL [R1+0xd5c], R2 ;  /* 0x000d5c0201007387 */ /* 0x000fe80000100800 */
        /* <DEDUP_REMOVED lines=1319> */
[----:B--2---:R-:W-:-:S05]  /*39bd0*/  IADD3 R6, P1, R6, UR11, RZ ;  /* 0x0000000b06067c10 */ /* 0x004fca000ff3e0ff */
        /* <DEDUP_REMOVED lines=30> */
[----:B0-----:R-:W2:Y:S04]  /*39dc0*/  LDL.LU R27, [R1+0x6bc] ;  /* 0x0006bc00011b7983 */ /* 0x001ea80000300800 */
[----:B------:R-:W-:Y:S04]  /*39dd0*/  STL [R1+0xe34], R3 ;  /* 0x000e340301007387 */ /* 0x000fe80000100800 */
[----:B------:R-:W3:Y:S01]  /*39de0*/  LDL.LU R6, [R1+0x6b8] ;  /* 0x0006b80001067983 */ /* 0x000ee20000300800 */
[----:B------:R-:W-:-:S02]  /*39df0*/  IADD3.X R0, R0, UR10, RZ, P3, !PT ;  /* 0x0000000a00007c10 */ /* 0x000fc40009ffe4ff */
[----:B------:R-:W-:-:S03]  /*39e00*/  IADD3 R2, P3, R2, UR11, RZ ;  /* 0x0000000b02027c10 */ /* 0x000fc6000ff7e0ff */
[----:B------:R-:W-:Y:S04]  /*39e10*/  STL [R1+0x6c0], R0 ;  /* 0x0006c00001007387 */ /* 0x000fe80000100800 */
[----:B---3--:R0:W-:Y:S04]  /*39e20*/  STL [R1+0x132c], R6 ;  /* 0x00132c0601007387 */ /* 0x0081e80000100800 */
[----:B------:R1:W-:Y:S04]  /*39e30*/  STL [R1+0xe3c], R2 ;  /* 0x000e3c0201007387 */ /* 0x0003e80000100800 */
[----:B0-----:R-:W3:Y:S04]  /*39e40*/  LDL.LU R6, [R1+0xe44] ;  /* 0x000e440001067983 */ /* 0x001ee80000300800 */
        /* <DEDUP_REMOVED lines=17> */
[----:B-1----:R-:W4:Y:S04]  /*39f60*/  LDL.LU R2, [R1+0xe28] ;  /* 0x000e280001027983 */ /* 0x002f280000300800 */
[----:B------:R-:W4:Y:S04]  /*39f70*/  LDL.LU R16, [R1+0xe6c] ;  /* 0x000e6c0001107983 */ /* 0x000f280000300800 */
[----:B------:R-:W4:Y:S04]  /*39f80*/  LDL.LU R17, [R1+0xe30] ;  /* 0x000e300001117983 */ /* 0x000f280000300800 */
[----:B------:R-:W4:Y:S04]  /*39f90*/  LDL.LU R18, [R1+0xe68] ;  /* 0x000e680001127983 */ /* 0x000f280000300800 */
[----:B------:R-:W4:Y:S04]  /*39fa0*/  LDL.LU R19, [R1+0xe38] ;  /* 0x000e380001137983 */ /* 0x000f280000300800 */
[----:B------:R-:W4:Y:S01]  /*39fb0*/  LDL.LU R7, [R1+0x67c] ;  /* 0x00067c0001077983 */ /* 0x000f220000300800 */
[----:B--2---:R-:W-:-:S03]  /*39fc0*/  IADD3.X R27, R27, UR10, RZ, P6, !PT ;  /* 0x0000000a1b1b7c10 */ /* 0x004fc6000b7fe4ff */
[----:B------:R-:W2:Y:S04]  /*39fd0*/  LDL.LU R11, [R1+0xe40] ;  /* 0x000e4000010b7983 */ /* 0x000ea80000300800 */
[----:B------:R-:W2:Y:S04]  /*39fe0*/  LDL.LU R22, [R1+0xe48] ;  /* 0x000e480001167983 */ /* 0x000ea80000300800 */
[----:B------:R-:W2:Y:S04]  /*39ff0*/  LDL.LU R23, [R1+0xe50] ;  /* 0x000e500001177983 */ /* 0x000ea80000300800 */
[----:B------:R-:W2:Y:S04]  /*3a000*/  LDL.LU R26, [R1+0xe58] ;  /* 0x000e5800011a7983 */ /* 0x000ea80000300800 */
[----:B------:R0:W-:Y:S04]  /*3a010*/  STL [R1+0x6bc], R27 ;  /* 0x0006bc1b01007387 */ /* 0x0001e80000100800 */
[----:B0-----:R-:W2:Y:S01]  /*3a020*/  LDL.LU R27, [R1+0x66c] ;  /* 0x00066c00011b7983 */ /* 0x001ea20000300800 */
[----:B---3--:R-:W-:-:S05]  /*3a030*/  IADD3 R6, P6, R6, UR11, RZ ;  /* 0x0000000b06067c10 */ /* 0x008fca000ffde0ff */
[----:B------:R0:W-:Y:S04]  /*3a040*/  STL [R1+0xe44], R6 ;  /* 0x000e440601007387 */ /* 0x0001e80000100800 */
[----:B0-----:R-:W3:Y:S01]  /*3a050*/  LDL.LU R6, [R1+0x132c] ;  /* 0x00132c0001067983 */ /* 0x001ee20000300800 */
[----:B----4-:R-:W-:Y:S02]  /*3a060*/  IADD3.X R4, R4, UR10, RZ, P2, !PT ;  /* 0x0000000a04047c10 */ /* 0x010fe400097fe4ff */
        /* <DEDUP_REMOVED lines=14> */
[----:B---3--:R-:W-:-:S02]  /*3a150*/  IADD3.X R6, R6, UR10, RZ, P5, !PT ;  /* 0x0000000a06067c10 */ /* 0x008fc4000affe4ff */
[----:B------:R-:W-:-:S03]  /*3a160*/  IADD3 R10, P5, R10, UR11, RZ ;  /* 0x0000000b0a0a7c10 */ /* 0x000fc6000ffbe0ff */
[----:B------:R0:W-:Y:S04]  /*3a170*/  STL [R1+0x6b8], R6 ;  /* 0x0006b80601007387 */ /* 0x0001e80000100800 */
[----:B0-----:R1:W5:Y:S04]  /*3a180*/  LDL.LU R6, [R1+0x1328] ;  /* 0x0013280001067983 */ /* 0x0013680000300800 */
        /* <DEDUP_REMOVED lines=8> */
[----:B------:R0:W-:Y:S01]  /*3a210*/  STL [R1+0xe5c], R13 ;  /* 0x000e5c0d01007387 */ /* 0x0001e20000100800 */
[----:B------:R-:W-:-:S03]  /*3a220*/  IADD3.X R24, R24, UR10, RZ, P5, !PT ;  /* 0x0000000a18187c10 */ /* 0x000fc6000affe4ff */
[----:B0-----:R1:W5:Y:S04]  /*3a230*/  LDL.LU R13, [R1+0x1314] ;  /* 0x00131400010d7983 */ /* 0x0013680000300800 */
[----:B------:R0:W-:Y:S01]  /*3a240*/  STL [R1+0x6ac], R14 ;  /* 0x0006ac0e01007387 */ /* 0x0001e20000100800 */
[----:B------:R-:W-:-:S03]  /*3a250*/  IADD3 R28, P5, R28, UR11, RZ ;  /* 0x0000000b1c1c7c10 */ /* 0x000fc6000ffbe0ff */
        /* <DEDUP_REMOVED lines=24> */
[----:B0-----:R-:W3:Y:S01]  /*3a3e0*/  LDL.LU R2, [R1+0x12e0] ;  /* 0x0012e00001027983 */ /* 0x001ee20000300800 */
[----:B------:R-:W-:-:S02]  /*3a3f0*/  IADD3 R16, P4, R16, UR11, RZ ;  /* 0x0000000b10107c10 */ /* 0x000fc4000ff9e0ff */
[----:B------:R-:W-:Y:S02]  /*3a400*/  IADD3.X R17, R17, UR10, RZ, P3, !PT ;  /* 0x0000000a11117c10 */ /* 0x000fe40009ffe4ff */
[----:B------:R-:W-:Y:S02]  /*3a410*/  IADD3 R18, P3, R18, UR11, RZ ;  /* 0x0000000b12127c10 */ /* 0x000fe4000ff7e0ff */
[----:B------:R-:W-:Y:S02]  /*3a420*/  IADD3.X R19, R19, UR10, RZ, P6, !PT ;  /* 0x0000000a13137c10 */ /* 0x000fe4000b7fe4ff */
[----:B------:R-:W-:Y:S01]  /*3a430*/  IADD3 R7, P6, R7, UR14, RZ ;  /* 0x0000000e07077c10 */ /* 0x000fe2000ffde0ff */
[----:B------:R-:W-:Y:S01]  /*3a440*/  STL [R1+0xe6c], R16 ;  /* 0x000e6c1001007387 */ /* 0x000fe20000100800 */
[----:B--2---:R-:W-:-:S03]  /*3a450*/  IADD3.X R11, R11, UR10, RZ, P5, !PT ;  /* 0x0000000a0b0b7c10 */ /* 0x004fc6000affe4ff */
[----:B------:R-:W-:Y:S01]  /*3a460*/  STL [R1+0xe30], R17 ;  /* 0x000e301101007387 */ /* 0x000fe20000100800 */
[----:B------:R-:W-:-:S03]  /*3a470*/  IADD3.X R22, R22, UR10, RZ, P2, !PT ;  /* 0x0000000a16167c10 */ /* 0x000fc600097fe4ff */
[----:B------:R-:W-:Y:S04]  /*3a480*/  STL [R1+0xe68], R18 ;  /* 0x000e681201007387 */ /* 0x000fe80000100800 */
[----:B------:R-:W-:Y:S04]  /*3a490*/  STL [R1+0xe38], R19 ;  /* 0x000e381301007387 */ /* 0x000fe80000100800 */
[----:B------:R-:W-:Y:S04]  /*3a4a0*/  STL [R1+0x67c], R7 ;  /* 0x00067c0701007387 */ /* 0x000fe80000100800 */
[----:B------:R-:W-:Y:S04]  /*3a4b0*/  STL [R1+0xe40], R11 ;  /* 0x000e400b01007387 */ /* 0x000fe80000100800 */
[----:B------:R-:W-:Y:S01]  /*3a4c0*/  STL [R1+0xe48], R22 ;  /* 0x000e481601007387 */ /* 0x000fe20000100800 */
[----:B------:R-:W-:-:S02]  /*3a4d0*/  IADD3.X R23, R23, UR10, RZ, P1, !PT ;  /* 0x0000000a17177c10 */ /* 0x000fc40008ffe4ff */
[----:B------:R-:W-:Y:S02]  /*3a4e0*/  IADD3.X R26, R26, UR10, RZ, P4, !PT ;  /* 0x0000000a1a1a7c10 */ /* 0x000fe4000a7fe4ff */
[----:B------:R-:W-:Y:S02]  /*3a4f0*/  IADD3.X R27, R27, UR9, RZ, P6, !PT ;  /* 0x000000091b1b7c10 */ /* 0x000fe4000b7fe4ff */
[----:B---3--:R-:W-:-:S05]  /*3a500*/  IADD3.X R2, R2, UR10, RZ, P3, !PT ;  /* 0x0000000a02027c10 */ /* 0x008fca0009ffe4ff */
[----:B------:R0:W-:Y:S02]  /*3a510*/  STL [R1+0xe60], R2 ;  /* 0x000e600201007387 */ /* 0x0001e40000100800 */
[----:B0-----:R-:W0:Y:S02]  /*3a520*/  S2R R2, SR_TID.X ;  /* 0x0000000000027919 */ /* 0x001e240000002100 */
[----:B------:R1:W-:Y:S04]  /*3a530*/  STL [R1+0xe50], R23 ;  /* 0x000e501701007387 */ /* 0x0003e80000100800 */
[----:B------:R1:W-:Y:S04]  /*3a540*/  STL [R1+0xe58], R26 ;  /* 0x000e581a01007387 */ /* 0x0003e80000100800 */
[----:B------:R1:W-:Y:S01]  /*3a550*/  STL [R1+0x66c], R27 ;  /* 0x00066c1b01007387 */ /* 0x0003e20000100800 */
[----:B0-----:R-:W-:-:S05]  /*3a560*/  LOP3.LUT R2, R2, 0x3f, RZ, 0xc0, !PT ;  /* 0x0000003f02027812 */ /* 0x001fca00078ec0ff */
[----:B------:R-:W-:Y:S01]  /*3a570*/  IMAD.SHL.U32 R2, R2, 0x2, RZ ;  /* 0x0000000202027824 */ /* 0x000fe200078e00ff */
[----:B-1----:R-:W-:Y:S06]  /*3a580*/  @P0 BRA `(.L_x_2) ;  /* 0xfffffe6800100947 */ /* 0x002fec000383ffff */
[----:B-----5:R-:W2:Y:S04]  /*3a590*/  LDL.LU R0, [R1+0x458] ;  /* 0x0004580001007983 */ /* 0x020ea80000300800 */
[----:B--2---:R0:W-:Y:S04]  /*3a5a0*/  STL [R1+0x14a4], R0 ;  /* 0x0014a40001007387 */ /* 0x0041e80000100800 */
[----:B0-----:R-:W2:Y:S04]  /*3a5b0*/  LDL.LU R0, [R1+0x438] ;  /* 0x0004380001007983 */ /* 0x001ea80000300800 */
        /* <DEDUP_REMOVED lines=25> */
[----:B------:R-:W2:Y:S01]  /*3a750*/  LDL.LU R2, [R1+0x468] ;  /* 0x0004680001027983 */ /* 0x000ea20000300800 */
[----:B0-----:R-:W-:-:S03]  /*3a760*/  IMAD.MOV.U32 R0, RZ, RZ, R10 ;  /* 0x000000ffff007224 */ /* 0x001fc600078e000a */
        /* <DEDUP_REMOVED lines=25> */
[----:B------:R-:W2:Y:S04]  /*3a900*/  LDL.LU R16, [R1+0x454] ;  /* 0x0004540001107983 */ /* 0x000ea80000300800 */
[----:B------:R-:W2:Y:S01]  /*3a910*/  LDL.LU R17, [R1+0x464] ;  /* 0x0004640001117983 */ /* 0x000ea20000300800 */
[----:B0-----:R-:W-:-:S03]  /*3a920*/  IMAD.MOV.U32 R2, RZ, RZ, R6 ;  /* 0x000000ffff027224 */ /* 0x001fc600078e0006 */
[----:B------:R-:W3:Y:S04]  /*3a930*/  LDL.LU R18, [R1+0x450] ;  /* 0x0004500001127983 */ /* 0x000ee80000300800 */
        /* <DEDUP_REMOVED lines=9> */
[----:B------:R0:W-:Y:S04]  /*3a9d0*/  STL [R1+0x1324], R5 ;  /* 0x0013240501007387 */ /* 0x0001e80000100800 */
[----:B0-----:R-:W2:Y:S04]  /*3a9e0*/  LDL.LU R5, [R1+0x46c] ;  /* 0x00046c0001057983 */ /* 0x001ea80000300800 */
[----:B------:R0:W-:Y:S04]  /*3a9f0*/  STL [R1+0x1320], R4 ;  /* 0x0013200401007387 */ /* 0x0001e80000100800 */
[----:B0-----:R-:W2:Y:S04]  /*3aa00*/  LDL.LU R4, [R1+0x45c] ;  /* 0x00045c0001047983 */ /* 0x001ea80000300800 */
[----:B------:R0:W-:Y:S04]  /*3aa10*/  STL [R1+0x1314], R9 ;  /* 0x0013140901007387 */ /* 0x0001e80000100800 */
[----:B0-----:R-:W3:Y:S04]  /*3aa20*/  LDL.LU R9, [R1+0x270] ;  /* 0x0002700001097983 */ /* 0x001ee80000300800 */
[----:B------:R0:W-:Y:S04]  /*3aa30*/  STL [R1+0x1310], R8 ;  /* 0x0013100801007387 */ /* 0x0001e80000100800 */
[----:B0-----:R-:W3:Y:S04]  /*3aa40*/  LDL.LU R8, [R1+0x200] ;  /* 0x0002000001087983 */ /* 0x001ee80000300800 */
[----:B------:R0:W-:Y:S04]  /*3aa50*/  STL [R1+0x130c], R15 ;  /* 0x00130c0f01007387 */ /* 0x0001e80000100800 */
[----:B0-----:R-:W4:Y:S04]  /*3aa60*/  LDL.LU R15, [R1+0x274] ;  /* 0x00027400010f7983 */ /* 0x001f280000300800 */
[----:B------:R0:W-:Y:S04]  /*3aa70*/  STL [R1+0x1308], R14 ;  /* 0x0013080e01007387 */ /* 0x0001e80000100800 */
[----:B0-----:R-:W4:Y:S04]  /*3aa80*/  LDL.LU R14, [R1+0x204] ;  /* 0x00020400010e7983 */ /* 0x001f280000300800 */
[----:B------:R0:W-:Y:S04]  /*3aa90*/  STL [R1+0x1304], R13 ;  /* 0x0013040d01007387 */ /* 0x0001e80000100800 */
[----:B0-----:R-:W2:Y:S04]  /*3aaa0*/  LDL.LU R13, [R1+0x278] ;  /* 0x00027800010d7983 */ /* 0x001ea80000300800 */
[----:B------:R0:W-:Y:S04]  /*3aab0*/  STL [R1+0x1300], R12 ;  /* 0x0013000c01007387 */ /* 0x0001e80000100800 */
[----:B0-----:R-:W2:Y:S04]  /*3aac0*/  LDL.LU R12, [R1+0x208] ;  /* 0x00020800010c7983 */ /* 0x001ea80000300800 */
[----:B------:R0:W-:Y:S01]  /*3aad0*/  STL [R1+0x12f8], R21 ;  /* 0x0012f81501007387 */ /* 0x0001e20000100800 */
[----:B------:R-:W-:-:S03]  /*3aae0*/  F2FP.BF16.F32.PACK_AB R0, R2, R0 ;  /* 0x000000000200723e */ /* 0x000fc600000010ff */
        /* <DEDUP_REMOVED lines=11> */
[----:B------:R0:W-:Y:S04]  /*3aba0*/  STL [R1+0x12e0], R3 ;  /* 0x0012e00301007387 */ /* 0x0001e80000100800 */
[----:B0-----:R-:W3:Y:S04]  /*3abb0*/  LDL.LU R3, [R1+0x448] ;  /* 0x0004480001037983 */ /* 0x001ee80000300800 */
[----:B------:R-:W4:Y:S04]  /*3abc0*/  LDL.LU R2, [R1+0x150c] ;  /* 0x00150c0001027983 */ /* 0x000f280000300800 */
[----:B------:R0:W-:Y:S04]  /*3abd0*/  STL [R1+0x1ac], R0 ;  /* 0x0001ac0001007387 */ /* 0x0001e80000100800 */
[----:B0-----:R-:W4:Y:S02]  /*3abe0*/  LDL.LU R0, [R1+0x1508] ;  /* 0x0015080001007983 */ /* 0x001f240000300800 */
[----:B----4-:R-:W-:-:S02]  /*3abf0*/  F2FP.BF16.F32.PACK_AB R0, R2, R0 ;  /* 0x000000000200723e */ /* 0x010fc400000010ff */
        /* <DEDUP_REMOVED lines=46> */
[----:B0-----:R-:W3:Y:S01]  /*3aee0*/  LDL.LU R0, [R1+0x14a8] ;  /* 0x0014a80001007983 */ /* 0x001ee20000300800 */
[----:B--2---:R-:W-:Y:S02]  /*3aef0*/  F2FP.BF16.F32.PACK_AB R28, R24, R28 ;  /* 0x0000001c181c723e */ /* 0x004fe400000010ff */
[----:B------:R-:W-:-:S02]  /*3af00*/  F2FP.BF16.F32.PACK_AB R24, R25, R29 ;  /* 0x0000001d1918723e */ /* 0x000fc400000010ff */
[----:B------:R-:W-:Y:S02]  /*3af10*/  F2FP.BF16.F32.PACK_AB R13, R12, R13 ;  /* 0x0000000d0c0d723e */ /* 0x000fe400000010ff */
[----:B---3--:R-:W-:Y:S02]  /*3af20*/  F2FP.BF16.F32.PACK_AB R3, R0, R3 ;  /* 0x000000030003723e */ /* 0x008fe400000010ff */
[----:B------:R-:W4:Y:S04]  /*3af30*/  LDL.LU R0, [R1+0x14a4] ;  /* 0x0014a40001007983 */ /* 0x000f280000300800 */
[----:B------:R0:W-:Y:S01]  /*3af40*/  STL [R1+0x178], R3 ;  /* 0x0001780301007387 */ /* 0x0001e20000100800 */
[----:B------:R-:W-:-:S03]  /*3af50*/  F2FP.BF16.F32.PACK_AB R12, R14, R15 ;  /* 0x0000000f0e0c723e */ /* 0x000fc600000010ff */
[----:B------:R-:W-:Y:S01]  /*3af60*/  STL [R1+0x174], R28 ;  /* 0x0001741c01007387 */ /* 0x000fe20000100800 */
[----:B0-----:R-:W-:-:S03]  /*3af70*/  F2FP.BF16.F32.PACK_AB R3, R20, R21 ;  /* 0x000000151403723e */ /* 0x001fc600000010ff */
[----:B------:R-:W-:Y:S04]  /*3af80*/  STL [R1+0x170], R24 ;  /* 0x0001701801007387 */ /* 0x000fe80000100800 */
[----:B------:R0:W-:Y:S01]  /*3af90*/  STL [R1+0x16c], R3 ;  /* 0x00016c0301007387 */ /* 0x0001e20000100800 */
[----:B------:R-:W-:-:S03]  /*3afa0*/  F2FP.BF16.F32.PACK_AB R4, R4, R5 ;  /* 0x000000050404723e */ /* 0x000fc600000010ff */
[----:B------:R-:W-:Y:S01]  /*3afb0*/  STL [R1+0x168], R13 ;  /* 0x0001680d01007387 */ /* 0x000fe20000100800 */
[----:B0-----:R-:W-:-:S03]  /*3afc0*/  F2FP.BF16.F32.PACK_AB R3, R8, R9 ;  /* 0x000000090803723e */ /* 0x001fc600000010ff */
[----:B------:R-:W-:Y:S04]  /*3afd0*/  STL [R1+0x164], R12 ;  /* 0x0001640c01007387 */ /* 0x000fe80000100800 */
[----:B------:R0:W-:Y:S04]  /*3afe0*/  STL [R1+0x160], R3 ;  /* 0x0001600301007387 */ /* 0x0001e80000100800 */
[----:B------:R-:W-:Y:S01]  /*3aff0*/  STL [R1+0x15c], R4 ;  /* 0x00015c0401007387 */ /* 0x000fe20000100800 */
[----:B0-----:R-:W-:Y:S02]  /*3b000*/  F2FP.BF16.F32.PACK_AB R3, R16, R17 ;  /* 0x000000111003723e */ /* 0x001fe400000010ff */
[----:B----4-:R-:W-:-:S02]  /*3b010*/  F2FP.BF16.F32.PACK_AB R0, R0, R2 ;  /* 0x000000020000723e */ /* 0x010fc400000010ff */
[----:B------:R-:W-:-:S03]  /*3b020*/  F2FP.BF16.F32.PACK_AB R2, R18, R19 ;  /* 0x000000131202723e */ /* 0x000fc600000010ff */
[----:B------:R0:W-:Y:S04]  /*3b030*/  STL [R1+0x158], R0 ;  /* 0x0001580001007387 */ /* 0x0001e80000100800 */
[----:B------:R1:W-:Y:S01]  /*3b040*/  STL [R1+0x154], R3 ;  /* 0x0001540301007387 */ /* 0x0003e20000100800 */
[----:B0-----:R-:W-:-:S03]  /*3b050*/  F2FP.BF16.F32.PACK_AB R0, R6, R7 ;  /* 0x000000070600723e */ /* 0x001fc600000010ff */
[----:B------:R-:W-:Y:S01]  /*3b060*/  STL [R1+0x150], R2 ;  /* 0x0001500201007387 */ /* 0x000fe20000100800 */
[----:B-1----:R-:W-:-:S03]  /*3b070*/  F2FP.BF16.F32.PACK_AB R3, R10, R11 ;  /* 0x0000000b0a03723e */ /* 0x002fc600000010ff */
[----:B------:R-:W-:Y:S04]  /*3b080*/  STL [R1+0x14c], R0 ;  /* 0x00014c0001007387 */ /* 0x000fe80000100800 */
[----:B------:R0:W-:Y:S04]  /*3b090*/  STL [R1+0x148], R3 ;  /* 0x0001480301007387 */ /* 0x0001e80000100800 */
[----:B0-----:R-:W2:Y:S01]  /*3b0a0*/  LDL.LU R3, [R1+0x4c8] ;  /* 0x0004c80001037983 */ /* 0x001ea20000300800 */
[----:B------:R-:W-:Y:S02]  /*3b0b0*/  F2FP.BF16.F32.PACK_AB R2, R22, R23 ;  /* 0x000000171602723e */ /* 0x000fe400000010ff */
[----:B------:R-:W-:-:S03]  /*3b0c0*/  F2FP.BF16.F32.PACK_AB R0, R26, R27 ;  /* 0x0000001b1a00723e */ /* 0x000fc600000010ff */
        /* <DEDUP_REMOVED lines=36> */
[----:B------:R-:W3:Y:S04]  /*3b310*/  LDL.LU R24, [R1+0x4b4] ;  /* 0x0004b40001187983 */ /* 0x000ee80000300800 */
[----:B---3--:R0:W-:Y:S04]  /*3b320*/  STL [R1+0x1418], R24 ;  /* 0x0014181801007387 */ /* 0x0081e80000100800 */
[----:B0-----:R-:W3:Y:S04]  /*3b330*/  LDL.LU R24, [R1+0x4b8] ;  /* 0x0004b80001187983 */ /* 0x001ee80000300800 */
        /* <DEDUP_REMOVED lines=33> */
[----:B0-----:R-:W2:Y:S04]  /*3b550*/  LDL.LU R24, [R1+0x47c] ;  /* 0x00047c0001187983 */ /* 0x001ea80000300800 */
[----:B------:R-:W3:Y:S04]  /*3b560*/  LDL.LU R28, [R1+0x4c4] ;  /* 0x0004c400011c7983 */ /* 0x000ee80000300800 */
[----:B------:R-:W4:Y:S04]  /*3b570*/  LDL.LU R25, [R1+0x4b0] ;  /* 0x0004b00001197983 */ /* 0x000f280000300800 */
[----:B------:R-:W4:Y:S04]  /*3b580*/  LDL.LU R29, [R1+0x4c0] ;  /* 0x0004c000011d7983 */ /* 0x000f280000300800 */
[----:B------:R-:W3:Y:S04]  /*3b590*/  LDL.LU R20, [R1+0x2ec] ;  /* 0x0002ec0001147983 */ /* 0x000ee80000300800 */
[----:B------:R-:W3:Y:S04]  /*3b5a0*/  LDL.LU R21, [R1+0x21c] ;  /* 0x00021c0001157983 */ /* 0x000ee80000300800 */
[----:B------:R-:W4:Y:S04]  /*3b5b0*/  LDL.LU R12, [R1+0x2e8] ;  /* 0x0002e800010c7983 */ /* 0x000f280000300800 */
        /* <DEDUP_REMOVED lines=21> */
[----:B--2---:R-:W-:-:S03]  /*3b710*/  F2FP.BF16.F32.PACK_AB R3, R24, R3 ;  /* 0x000000031803723e */ /* 0x004fc600000010ff */
[----:B------:R-:W2:Y:S04]  /*3b720*/  LDL.LU R24, [R1+0x14a0] ;  /* 0x0014a00001187983 */ /* 0x000ea80000300800 */
[----:B------:R0:W-:Y:S04]  /*3b730*/  STL [R1+0x13c], R3 ;  /* 0x00013c0301007387 */ /* 0x0001e80000100800 */
[----:B0-----:R-:W2:Y:S02]  /*3b740*/  LDL.LU R3, [R1+0x149c] ;  /* 0x00149c0001037983 */ /* 0x001ea40000300800 */
[----:B--2---:R-:W-:-:S02]  /*3b750*/  F2FP.BF16.F32.PACK_AB R3, R24, R3 ;  /* 0x000000031803723e */ /* 0x004fc400000010ff */
        /* <DEDUP_REMOVED lines=65> */
[----:B------:R0:W-:Y:S01]  /*3bb70*/  STL [R1+0xf8], R3 ;  /* 0x0000f80301007387 */ /* 0x0001e20000100800 */
[----:B----4-:R-:W-:Y:S02]  /*3bb80*/  F2FP.BF16.F32.PACK_AB R13, R12, R13 ;  /* 0x0000000d0c0d723e */ /* 0x010fe400000010ff */
[----:B---3--:R-:W-:Y:S02]  /*3bb90*/  F2FP.BF16.F32.PACK_AB R12, R14, R15 ;  /* 0x0000000f0e0c723e */ /* 0x008fe400000010ff */
[----:B0-----:R-:W-:Y:S02]  /*3bba0*/  F2FP.BF16.F32.PACK_AB R3, R20, R21 ;  /* 0x000000151403723e */ /* 0x001fe400000010ff */
[----:B------:R-:W-:-:S02]  /*3bbb0*/  F2FP.BF16.F32.PACK_AB R4, R4, R5 ;  /* 0x000000050404723e */ /* 0x000fc400000010ff */
[----:B------:R-:W-:Y:S02]  /*3bbc0*/  F2FP.BF16.F32.PACK_AB R0, R0, R2 ;  /* 0x000000020000723e */ /* 0x000fe400000010ff */
[----:B------:R-:W-:Y:S02]  /*3bbd0*/  F2FP.BF16.F32.PACK_AB R2, R18, R19 ;  /* 0x000000131202723e */ /* 0x000fe400000010ff */
[----:B--2---:R-:W-:Y:S02]  /*3bbe0*/  F2FP.BF16.F32.PACK_AB R28, R24, R28 ;  /* 0x0000001c181c723e */ /* 0x004fe400000010ff */
[----:B------:R-:W-:-:S03]  /*3bbf0*/  F2FP.BF16.F32.PACK_AB R24, R25, R29 ;  /* 0x0000001d1918723e */ /* 0x000fc600000010ff */
[----:B------:R-:W-:Y:S04]  /*3bc00*/  STL [R1+0xf4], R28 ;  /* 0x0000f41c01007387 */ /* 0x000fe80000100800 */
[----:B------:R-:W-:Y:S04]  /*3bc10*/  STL [R1+0xf0], R24 ;  /* 0x0000f01801007387 */ /* 0x000fe80000100800 */
[----:B------:R0:W-:Y:S04]  /*3bc20*/  STL [R1+0xdc], R3 ;  /* 0x0000dc0301007387 */ /* 0x0001e80000100800 */
[----:B------:R-:W-:Y:S01]  /*3bc30*/  STL [R1+0xd8], R13 ;  /* 0x0000d80d01007387 */ /* 0x000fe20000100800 */
[----:B0-----:R-:W-:-:S03]  /*3bc40*/  F2FP.BF16.F32.PACK_AB R3, R8, R9 ;  /* 0x000000090803723e */ /* 0x001fc600000010ff */
[----:B------:R-:W-:Y:S04]  /*3bc50*/  STL [R1+0xd4], R12 ;  /* 0x0000d40c01007387 */ /* 0x000fe80000100800 */
[----:B------:R0:W-:Y:S04]  /*3bc60*/  STL [R1+0xd0], R3 ;  /* 0x0000d00301007387 */ /* 0x0001e80000100800 */
[----:B------:R-:W-:Y:S01]  /*3bc70*/  STL [R1+0xcc], R4 ;  /* 0x0000cc0401007387 */ /* 0x000fe20000100800 */
[----:B0-----:R-:W-:-:S03]  /*3bc80*/  F2FP.BF16.F32.PACK_AB R3, R16, R17 ;  /* 0x000000111003723e */ /* 0x001fc600000010ff */
        /* <DEDUP_REMOVED lines=201> */
[----:B------:R0:W-:Y:S01]  /*3c920*/  STL [R1+0x40], R2 ;  /* 0x0000400201007387 */ /* 0x0001e20000100800 */
[----:B-1----:R-:W-:-:S03]  /*3c930*/  F2FP.BF16.F32.PACK_AB R3, R10, R11 ;  /* 0x0000000b0a03723e */ /* 0x002fc600000010ff */
[----:B------:R1:W-:Y:S04]  /*3c940*/  STL [R1+0x3c], R0 ;  /* 0x00003c0001007387 */ /* 0x0003e80000100800 */
[----:B------:R-:W-:Y:S04]  /*3c950*/  STL [R1+0x38], R3 ;  /* 0x0000380301007387 */ /* 0x000fe80000100800 */
[----:B------:R-:W2:Y:S01]  /*3c960*/  LDL.LU R7, [R1+0x3dc] ;  /* 0x0003dc0001077983 */ /* 0x000ea20000300800 */
[----:B0-----:R-:W-:Y:S02]  /*3c970*/  F2FP.BF16.F32.PACK_AB R2, R22, R23 ;  /* 0x000000171602723e */ /* 0x001fe400000010ff */
[----:B-1----:R-:W-:-:S03]  /*3c980*/  F2FP.BF16.F32.PACK_AB R0, R26, R27 ;  /* 0x0000001b1a00723e */ /* 0x002fc600000010ff */
        /* <DEDUP_REMOVED lines=55> */
[----:B------:R-:W2:Y:S04]  /*3cd00*/  LDL.LU R11, [R1+0x5ec] ;  /* 0x0005ec00010b7983 */ /* 0x000ea80000300800 */
[----:B--2---:R0:W-:Y:S04]  /*3cd10*/  STL [R1+0x131c], R11 ;  /* 0x00131c0b01007387 */ /* 0x0041e80000100800 */
[----:B0-----:R-:W2:Y:S04]  /*3cd20*/  LDL.LU R11, [R1+0x3c0] ;  /* 0x0003c000010b7983 */ /* 0x001ea80000300800 */
[----:B------:R-:W3:Y:S04]  /*3cd30*/  LDL.LU R9, [R1+0x5b8] ;  /* 0x0005b80001097983 */ /* 0x000ee80000300800 */
[----:B---3--:R0:W-:Y:S04]  /*3cd40*/  STL [R1+0x1318], R9 ;  /* 0x0013180901007387 */ /* 0x0081e80000100800 */
[----:B0-----:R-:W3:Y:S04]  /*3cd50*/  LDL.LU R9, [R1+0x5bc] ;  /* 0x0005bc0001097983 */ /* 0x001ee80000300800 */
[----:B------:R-:W3:Y:S04]  /*3cd60*/  LDL.LU R10, [R1+0x5e8] ;  /* 0x0005e800010a7983 */ /* 0x000ee80000300800 */
[----:B------:R-:W3:Y:S04]  /*3cd70*/  LDL.LU R8, [R1+0x5b4] ;  /* 0x0005b40001087983 */ /* 0x000ee80000300800 */
[----:B------:R-:W3:Y:S04]  /*3cd80*/  LDL.LU R15, [R1+0x5b0] ;  /* 0x0005b000010f7983 */ /* 0x000ee80000300800 */
[----:B------:R-:W3:Y:S04]  /*3cd90*/  LDL.LU R14, [R1+0x3ec] ;  /* 0x0003ec00010e7983 */ /* 0x000ee80000300800 */
[----:B------:R-:W3:Y:S04]  /*3cda0*/  LDL.LU R13, [R1+0x3e8] ;  /* 0x0003e800010d7983 */ /* 0x000ee80000300800 */
[----:B------:R-:W3:Y:S04]  /*3cdb0*/  LDL.LU R12, [R1+0x3e4] ;  /* 0x0003e400010c7983 */ /* 0x000ee80000300800 */
[----:B------:R-:W4:Y:S01]  /*3cdc0*/  LDL.LU R21, [R1+0x5fc] ;  /* 0x0005fc0001157983 */ /* 0x000f220000300800 */
[----:B------:R-:W-:-:S03]  /*3cdd0*/  F2FP.BF16.F32.PACK_AB R7, R5, R7 ;  /* 0x000000070507723e */ /* 0x000fc600000010ff */
        /* <DEDUP_REMOVED lines=63> */
[----:B------:R0:W-:Y:S04]  /*3d1d0*/  STL [R1], R7 ;  /* 0x0000000701007387 */ /* 0x0001e80000100800 */
[----:B0-----:R-:W2:Y:S02]  /*3d1e0*/  LDL.LU R7, [R1+0x132c] ;  /* 0x00132c0001077983 */ /* 0x001ea40000300800 */
[----:B--2---:R-:W-:-:S02]  /*3d1f0*/  F2FP.BF16.F32.PACK_AB R7, R5, R7 ;  /* 0x000000070507723e */ /* 0x004fc400000010ff */
[----:B------:R-:W2:Y:S02]  /*3d200*/  LDL.LU R5, [R1+0x1328] ;  /* 0x0013280001057983 */ /* 0x000ea40000300800 */
[----:B--2---:R-:W-:Y:S02]  /*3d210*/  F2FP.BF16.F32.PACK_AB R6, R5, R6 ;  /* 0x000000060506723e */ /* 0x004fe400000010ff */
[----:B------:R-:W2:Y:S02]  /*3d220*/  LDL.LU R5, [R1+0x1324] ;  /* 0x0013240001057983 */ /* 0x000ea40000300800 */
[----:B--2---:R-:W-:Y:S02]  /*3d230*/  F2FP.BF16.F32.PACK_AB R5, R4, R5 ;  /* 0x000000050405723e */ /* 0x004fe400000010ff */
[----:B------:R-:W2:Y:S02]  /*3d240*/  LDL.LU R4, [R1+0x1320] ;  /* 0x0013200001047983 */ /* 0x000ea40000300800 */
[----:B--2---:R-:W-:-:S02]  /*3d250*/  F2FP.BF16.F32.PACK_AB R4, R11, R4 ;  /* 0x000000040b04723e */ /* 0x004fc400000010ff */
[----:B------:R-:W3:Y:S02]  /*3d260*/  LDL.LU R11, [R1+0x131c] ;  /* 0x00131c00010b7983 */ /* 0x000ee40000300800 */
[----:B---3--:R-:W-:Y:S02]  /*3d270*/  F2FP.BF16.F32.PACK_AB R11, R9, R11 ;  /* 0x0000000b090b723e */ /* 0x008fe400000010ff */
[----:B------:R-:W2:Y:S02]  /*3d280*/  LDL.LU R9, [R1+0x1318] ;  /* 0x0013180001097983 */ /* 0x000ea40000300800 */
[----:B--2---:R-:W-:Y:S02]  /*3d290*/  F2FP.BF16.F32.PACK_AB R10, R9, R10 ;  /* 0x0000000a090a723e */ /* 0x004fe400000010ff */
[----:B------:R-:W2:Y:S02]  /*3d2a0*/  LDL.LU R9, [R1+0x1314] ;  /* 0x0013140001097983 */ /* 0x000ea40000300800 */
[----:B--2---:R-:W-:-:S02]  /*3d2b0*/  F2FP.BF16.F32.PACK_AB R9, R8, R9 ;  /* 0x000000090809723e */ /* 0x004fc400000010ff */
[----:B------:R-:W2:Y:S02]  /*3d2c0*/  LDL.LU R8, [R1+0x1310] ;  /* 0x0013100001087983 */ /* 0x000ea40000300800 */
[----:B--2---:R-:W-:Y:S02]  /*3d2d0*/  F2FP.BF16.F32.PACK_AB R8, R15, R8 ;  /* 0x000000080f08723e */ /* 0x004fe400000010ff */
[----:B------:R-:W2:Y:S02]  /*3d2e0*/  LDL.LU R15, [R1+0x130c] ;  /* 0x00130c00010f7983 */ /* 0x000ea40000300800 */
[----:B--2---:R-:W-:Y:S02]  /*3d2f0*/  F2FP.BF16.F32.PACK_AB R15, R14, R15 ;  /* 0x0000000f0e0f723e */ /* 0x004fe400000010ff */
[----:B------:R-:W2:Y:S02]  /*3d300*/  LDL.LU R14, [R1+0x1308] ;  /* 0x00130800010e7983 */ /* 0x000ea40000300800 */
[----:B--2---:R-:W-:-:S02]  /*3d310*/  F2FP.BF16.F32.PACK_AB R14, R13, R14 ;  /* 0x0000000e0d0e723e */ /* 0x004fc400000010ff */
[----:B------:R-:W2:Y:S02]  /*3d320*/  LDL.LU R13, [R1+0x1304] ;  /* 0x00130400010d7983 */ /* 0x000ea40000300800 */
[----:B--2---:R-:W-:Y:S02]  /*3d330*/  F2FP.BF16.F32.PACK_AB R13, R12, R13 ;  /* 0x0000000d0c0d723e */ /* 0x004fe400000010ff */
[----:B------:R-:W4:Y:S02]  /*3d340*/  LDL.LU R12, [R1+0x1300] ;  /* 0x00130000010c7983 */ /* 0x000f240000300800 */
[----:B----4-:R-:W-:Y:S02]  /*3d350*/  F2FP.BF16.F32.PACK_AB R12, R21, R12 ;  /* 0x0000000c150c723e */ /* 0x010fe400000010ff */
[----:B------:R-:W2:Y:S01]  /*3d360*/  LDL.LU R21, [R1+0x12fc] ;  /* 0x0012fc0001157983 */ /* 0x000ea20000300800 */
[----:B------:R-:W-:Y:S02]  /*3d370*/  F2FP.BF16.F32.PACK_AB R18, R20, R18 ;  /* 0x000000121412723e */ /* 0x000fe400000010ff */
[----:B------:R-:W-:-:S02]  /*3d380*/  F2FP.BF16.F32.PACK_AB R17, R29, R17 ;  /* 0x000000111d11723e */ /* 0x000fc400000010ff */
[----:B--2---:R-:W-:Y:S02]  /*3d390*/  F2FP.BF16.F32.PACK_AB R19, R21, R19 ;  /* 0x000000131513723e */ /* 0x004fe400000010ff */
[----:B------:R-:W2:Y:S01]  /*3d3a0*/  LDL.LU R21, [R1+0x12f8] ;  /* 0x0012f80001157983 */ /* 0x000ea20000300800 */
[----:B------:R-:W-:-:S03]  /*3d3b0*/  F2FP.BF16.F32.PACK_AB R16, R25, R16 ;  /* 0x000000101910723e */ /* 0x000fc600000010ff */
[----:B------:R-:W3:Y:S01]  /*3d3c0*/  LDL.LU R20, [R1+0x12f4] ;  /* 0x0012f40001147983 */ /* 0x000ee20000300800 */
[----:B------:R-:W-:-:S03]  /*3d3d0*/  F2FP.BF16.F32.PACK_AB R23, R28, R23 ;  /* 0x000000171c17723e */ /* 0x000fc600000010ff */
[----:B------:R-:W4:Y:S01]  /*3d3e0*/  LDL.LU R29, [R1+0x12f0] ;  /* 0x0012f000011d7983 */ /* 0x000f220000300800 */
[----:B------:R-:W-:-:S03]  /*3d3f0*/  F2FP.BF16.F32.PACK_AB R22, R24, R22 ;  /* 0x000000161816723e */ /* 0x000fc600000010ff */
[----:B------:R-:W4:Y:S04]  /*3d400*/  LDL.LU R25, [R1+0x12ec] ;  /* 0x0012ec0001197983 */ /* 0x000f280000300800 */
[----:B------:R-:W4:Y:S04]  /*3d410*/  LDL.LU R28, [R1+0x12e8] ;  /* 0x0012e800011c7983 */ /* 0x000f280000300800 */
[----:B------:R-:W4:Y:S01]  /*3d420*/  LDL.LU R24, [R1+0x12e4] ;  /* 0x0012e40001187983 */ /* 0x000f220000300800 */
[----:B--2---:R-:W-:-:S03]  /*3d430*/  F2FP.BF16.F32.PACK_AB R21, R3, R21 ;  /* 0x000000150315723e */ /* 0x004fc600000010ff */
[----:B------:R-:W2:Y:S01]  /*3d440*/  LDL.LU R3, [R1+0x12e0] ;  /* 0x0012e00001037983 */ /* 0x000ea20000300800 */
[----:B------:R-:W-:Y:S02]  /*3d450*/  F2FP.BF16.F32.PACK_AB R27, R2, R27 ;  /* 0x0000001b021b723e */ /* 0x000fe400000010ff */
[----:B---3--:R-:W-:Y:S02]  /*3d460*/  F2FP.BF16.F32.PACK_AB R20, R0, R20 ;  /* 0x000000140014723e */ /* 0x008fe400000010ff */
[----:B----4-:R-:W-:Y:S02]  /*3d470*/  F2FP.BF16.F32.PACK_AB R26, R26, R29 ;  /* 0x0000001d1a1a723e */ /* 0x010fe400000010ff */
[----:B------:R-:W-:Y:S02]  /*3d480*/  F2FP.BF16.F32.PACK_AB R25, R28, R25 ;  /* 0x000000191c19723e */ /* 0x000fe400000010ff */
[----:B--2---:R-:W-:-:S07]  /*3d490*/  F2FP.BF16.F32.PACK_AB R24, R24, R3 ;  /* 0x000000031818723e */ /* 0x004fce00000010ff */
.L_x_1:
[----:B------:R-:W2:Y:S01]  /*3d4a0*/  LDL R28, [R1+0xee0] ;  /* 0x000ee000011c7983 */ /* 0x000ea20000100800 */
[----:B------:R-:W-:Y:S01]  /*3d4b0*/  ULDC.64 UR6, c[0x0][0x228] ;  /* 0x00008a0000067ab9 */ /* 0x000fe20000000a00 */
[----:B------:R-:W-:Y:S02]  /*3d4c0*/  ULDC UR4, c[0x0][0x22c] ;  /* 0x00008b0000047ab9 */ /* 0x000fe40000000800 */
[----:B------:R-:W3:Y:S04]  /*3d4d0*/  LDL.LU R3, [R1+0xf20] ;  /* 0x000f200001037983 */ /* 0x000ee80000300800 */
[----:B0-----:R-:W4:Y:S04]  /*3d4e0*/  LDL.LU R2, [R1+0xed8] ;  /* 0x000ed80001027983 */ /* 0x001f280000300800 */
[----:B------:R-:W5:Y:S01]  /*3d4f0*/  LDL.LU R0, [R1+0xedc] ;  /* 0x000edc0001007983 */ /* 0x000f620000300800 */
[----:B------:R-:W0:Y:S03]  /*3d500*/  S2UR UR5, SR_CgaCtaId ;  /* 0x00000000000579c3 */ /* 0x000e260000008800 */
[----:B------:R-:W-:Y:S05]  /*3d510*/  STL [R1+0x1328], R27 ;  /* 0x0013281b01007387 */ /* 0x000fea0000100800 */
[----:B------:R-:W-:Y:S01]  /*3d520*/  BAR.SYNC.DEFER_BLOCKING 0x0 ;  /* 0x0000000000007b1d */ /* 0x000fe20000010000 */
[----:B--2---:R-:W-:-:S05]  /*3d530*/  ISETP.GE.AND P0, PT, R28, UR6, PT ;  /* 0x000000061c007c0c */ /* 0x004fca000bf06270 */
[----:B------:R-:W-:Y:S02]  /*3d540*/  ULDC UR6, c[0x0][0x22c] ;  /* 0x00008b0000067ab9 */ /* 0x000fe40000000800 */
[----:B------:R-:W1:Y:S01]  /*3d550*/  LDC R28, c[0x0][0x248] ;  /* 0x00009200ff1c7b82 */ /* 0x000e620000000800 */
[----:B---3--:R-:W-:Y:S01]  /*3d560*/  ISETP.LT.AND P1, PT, R3, UR4, !P0 ;  /* 0x0000000403007c0c */ /* 0x008fe2000c721270 */
[----:B------:R-:W-:Y:S01]  /*3d570*/  UMOV UR4, 0x400 ;  /* 0x0000040000047882 */ /* 0x000fe20000000000 */
[----:B------:R-:W2:Y:S01]  /*3d580*/  S2R R3, SR_TID.X ;  /* 0x0000000000037919 */ /* 0x000ea20000002100 */
[----:B0-----:R-:W-:Y:S01]  /*3d590*/  ULEA UR4, UR5, UR4, 0x18 ;  /* 0x0000000405047291 */ /* 0x001fe2000f8ec03f */
[----:B----4-:R-:W-:Y:S02]  /*3d5a0*/  LOP3.LUT R2, R2, 0x200, RZ, 0xc0, !PT ;  /* 0x0000020002027812 */ /* 0x010fe400078ec0ff */
[----:B-----5:R-:W-:-:S04]  /*3d5b0*/  LOP3.LUT R0, R0, 0x80, RZ, 0xc0, !PT ;  /* 0x0000008000007812 */ /* 0x020fc800078ec0ff */
[----:B------:R-:W-:Y:S02]  /*3d5c0*/  IADD3 R2, R0, UR4, R2 ;  /* 0x0000000400027c10 */ /* 0x000fe4000fffe002 */
[----:B--2---:R-:W-:-:S05]  /*3d5d0*/  LOP3.LUT R0, R3, 0x20, RZ, 0xc0, !PT ;  /* 0x0000002003007812 */ /* 0x004fca00078ec0ff */
[----:B------:R-:W-:Y:S02]  /*3d5e0*/  IMAD R2, R0, 0x20, R2 ;  /* 0x0000002000027824 */ /* 0x000fe400078e0202 */
[----:B------:R-:W-:-:S05]  /*3d5f0*/  IMAD.SHL.U32 R0, R3, 0x10, RZ ;  /* 0x0000001003007824 */ /* 0x000fca00078e00ff */
[----:B------:R-:W-:-:S05]  /*3d600*/  LOP3.LUT R0, R0, 0x70, RZ, 0xc0, !PT ;  /* 0x0000007000007812 */ /* 0x000fca00078ec0ff */
[----:B------:R-:W-:-:S05]  /*3d610*/  IMAD.IADD R2, R0, 0x1, R2 ;  /* 0x0000000100027824 */ /* 0x000fca00078e0202 */
[----:B------:R0:W-:Y:S04]  /*3d620*/  STSM.16.M88.4 [R2], R24 ;  /* 0x0000001802007844 */ /* 0x0001e80000000200 */
[----:B------:R-:W-:Y:S01]  /*3d630*/  STSM.16.M88.4 [R2+0x100], R20 ;  /* 0x0001001402007844 */ /* 0x000fe20000000200 */
[----:B------:R-:W-:-:S04]  /*3d640*/  LOP3.LUT R0, R3, 0x3f, RZ, 0xc0, !PT ;  /* 0x0000003f03007812 */ /* 0x000fc800078ec0ff */
[----:B------:R-:W-:Y:S01]  /*3d650*/  LEA R0, R0, UR4, 0x4 ;  /* 0x0000000400007c11 */ /* 0x000fe2000f8e20ff */
[----:B------:R-:W-:Y:S06]  /*3d660*/  BAR.SYNC.DEFER_BLOCKING 0x0 ;  /* 0x0000000000007b1d */ /* 0x000fec0000010000 */
[----:B------:R-:W-:Y:S01]  /*3d670*/  ULDC UR4, c[0x0][0x244] ;  /* 0x0000910000047ab9 */ /* 0x000fe20000000800 */
[----:B0-----:R-:W2:Y:S04]  /*3d680*/  LDL.LU R24, [R1+0x10] ;  /* 0x0000100001187983 */ /* 0x001ea80000300800 */
[----:B------:R-:W2:Y:S04]  /*3d690*/  LDL.LU R25, [R1+0x14] ;  /* 0x0000140001197983 */ /* 0x000ea80000300800 */
[----:B------:R-:W2:Y:S04]  /*3d6a0*/  LDL.LU R26, [R1+0x18] ;  /* 0x00001800011a7983 */ /* 0x000ea80000300800 */
[----:B------:R-:W2:Y:S04]  /*3d6b0*/  LDL.LU R27, [R1+0x1c] ;  /* 0x00001c00011b7983 */ /* 0x000ea80000300800 */
[----:B------:R-:W0:Y:S04]  /*3d6c0*/  LDS.128 R20, [R0] ;  /* 0x0000000000147984 */ /* 0x000e280000000c00 */
[----:B0-----:R-:W-:Y:S04]  /*3d6d0*/  STL.64 [R1+0xe0], R20 ;  /* 0x0000e01401007387 */ /* 0x001fe80000100a00 */
[----:B------:R-:W-:Y:S04]  /*3d6e0*/  STL.64 [R1+0xe8], R22 ;  /* 0x0000e81601007387 */ /* 0x000fe80000100a00 */
[----:B------:R-:W0:Y:S01]  /*3d6f0*/  LDS.128 R20, [R0+0x400] ;  /* 0x0004000000147984 */ /* 0x000e220000000c00 */
[----:B------:R-:W-:Y:S06]  /*3d700*/  BAR.SYNC.DEFER_BLOCKING 0x0 ;  /* 0x0000000000007b1d */ /* 0x000fec0000010000 */
[----:B------:R-:W-:Y:S04]  /*3d710*/  STSM.16.M88.4 [R2], R16 ;  /* 0x0000001002007844 */ /* 0x000fe80000000200 */
[----:B------:R-:W-:Y:S01]  /*3d720*/  STSM.16.M88.4 [R2+0x100], R12 ;  /* 0x0001000c02007844 */ /* 0x000fe20000000200 */
[----:B------:R-:W-:Y:S06]  /*3d730*/  BAR.SYNC.DEFER_BLOCKING 0x0 ;  /* 0x0000000000007b1d */ /* 0x000fec0000010000 */
[----:B0-----:R-:W-:Y:S04]  /*3d740*/  STL.64 [R1+0x1320], R22 ;  /* 0x0013201601007387 */ /* 0x001fe80000100a00 */
[----:B------:R0:W-:Y:S04]  /*3d750*/  STL.64 [R1+0x1318], R20 ;  /* 0x0013181401007387 */ /* 0x0001e80000100a00 */
[----:B------:R-:W3:Y:S04]  /*3d760*/  LDS.128 R16, [R0] ;  /* 0x0000000000107984 */ /* 0x000ee80000000c00 */
[----:B------:R-:W4:Y:S01]  /*3d770*/  LDS.128 R12, [R0+0x400] ;  /* 0x00040000000c7984 */ /* 0x000f220000000c00 */
[----:B------:R-:W-:Y:S06]  /*3d780*/  BAR.SYNC.DEFER_BLOCKING 0x0 ;  /* 0x0000000000007b1d */ /* 0x000fec0000010000 */
[----:B0-----:R-:W5:Y:S04]  /*3d790*/  LDL.LU R20, [R1] ;  /* 0x0000000001147983 */ /* 0x001f680000300800 */
[----:B------:R-:W5:Y:S04]  /*3d7a0*/  LDL.LU R21, [R1+0x4] ;  /* 0x0000040001157983 */ /* 0x000f680000300800 */
[----:B------:R-:W5:Y:S04]  /*3d7b0*/  LDL.LU R22, [R1+0x8] ;  /* 0x0000080001167983 */ /* 0x000f680000300800 */
[----:B------:R-:W5:Y:S04]  /*3d7c0*/  LDL.LU R23, [R1+0xc] ;  /* 0x00000c0001177983 */ /* 0x000f680000300800 */
[----:B------:R-:W-:Y:S04]  /*3d7d0*/  STSM.16.M88.4 [R2], R8 ;  /* 0x0000000802007844 */ /* 0x000fe80000000200 */
[----:B------:R-:W-:Y:S01]  /*3d7e0*/  STSM.16.M88.4 [R2+0x100], R4 ;  /* 0x0001000402007844 */ /* 0x000fe20000000200 */
[----:B------:R-:W-:Y:S06]  /*3d7f0*/  BAR.SYNC.DEFER_BLOCKING 0x0 ;  /* 0x0000000000007b1d */ /* 0x000fec0000010000 */
[----:B---3--:R-:W-:Y:S04]  /*3d800*/  STL.64 [R1+0x1b0], R16 ;  /* 0x0001b01001007387 */ /* 0x008fe80000100a00 */
[----:B------:R-:W-:Y:S04]  /*3d810*/  STL.64 [R1+0x1b8], R18 ;  /* 0x0001b81201007387 */ /* 0x000fe80000100a00 */
[----:B----4-:R-:W-:Y:S04]  /*3d820*/  STL.64 [R1+0x1c0], R12 ;  /* 0x0001c00c01007387 */ /* 0x010fe80000100a00 */
[----:B------:R-:W-:Y:S04]  /*3d830*/  STL.64 [R1+0x1c8], R14 ;  /* 0x0001c80e01007387 */ /* 0x000fe80000100a00 */
[----:B------:R-:W0:Y:S04]  /*3d840*/  LDS.128 R8, [R0] ;  /* 0x0000000000087984 */ /* 0x000e280000000c00 */
[----:B------:R-:W3:Y:S01]  /*3d850*/  LDS.128 R4, [R0+0x400] ;  /* 0x0004000000047984 */ /* 0x000ee20000000c00 */
[----:B------:R-:W-:Y:S06]  /*3d860*/  BAR.SYNC.DEFER_BLOCKING 0x0 ;  /* 0x0000000000007b1d */ /* 0x000fec0000010000 */
[----:B0-----:R0:W-:Y:S04]  /*3d870*/  STL.64 [R1+0x1d0], R8 ;  /* 0x0001d00801007387 */ /* 0x0011e80000100a00 */
[----:B------:R4:W-:Y:S04]  /*3d880*/  STL.64 [R1+0x1d8], R10 ;  /* 0x0001d80a01007387 */ /* 0x0009e80000100a00 */
[----:B---3--:R-:W-:Y:S04]  /*3d890*/  STL.64 [R1+0x1e0], R4 ;  /* 0x0001e00401007387 */ /* 0x008fe80000100a00 */
[----:B------:R-:W-:Y:S04]  /*3d8a0*/  STL.64 [R1+0x1e8], R6 ;  /* 0x0001e80601007387 */ /* 0x000fe80000100a00 */
[----:B0-----:R-:W3:Y:S04]  /*3d8b0*/  LDL.LU R8, [R1+0x70] ;  /* 0x0000700001087983 */ /* 0x001ee80000300800 */
[----:B------:R-:W3:Y:S04]  /*3d8c0*/  LDL.LU R9, [R1+0x74] ;  /* 0x0000740001097983 */ /* 0x000ee80000300800 */
[----:B----4-:R-:W4:Y:S04]  /*3d8d0*/  LDL.LU R10, [R1+0x78] ;  /* 0x00007800010a7983 */ /* 0x010f280000300800 */
[----:B------:R-:W4:Y:S04]  /*3d8e0*/  LDL.LU R11, [R1+0x7c] ;  /* 0x00007c00010b7983 */ /* 0x000f280000300800 */
[----:B------:R-:W3:Y:S04]  /*3d8f0*/  LDL.LU R16, [R1+0x30] ;  /* 0x0000300001107983 */ /* 0x000ee80000300800 */
[----:B------:R-:W3:Y:S04]  /*3d900*/  LDL.LU R17, [R1+0x34] ;  /* 0x0000340001117983 */ /* 0x000ee80000300800 */
[----:B------:R-:W4:Y:S04]  /*3d910*/  LDL.LU R18, [R1+0x38] ;  /* 0x0000380001127983 */ /* 0x000f280000300800 */
[----:B------:R-:W4:Y:S04]  /*3d920*/  LDL.LU R19, [R1+0x3c] ;  /* 0x00003c0001137983 */ /* 0x000f280000300800 */
[----:B-----5:R-:W-:Y:S04]  /*3d930*/  STSM.16.M88.4 [R2], R20 ;  /* 0x0000001402007844 */ /* 0x020fe80000000200 */
[----:B--2---:R-:W-:Y:S04]  /*3d940*/  STSM.16.M88.4 [R2+0x100], R24 ;  /* 0x0001001802007844 */ /* 0x004fe80000000200 */
[----:B----4-:R-:W-:Y:S04]  /*3d950*/  STL.64 [R1+0x1398], R18 ;  /* 0x0013981201007387 */ /* 0x010fe80000100a00 */
[----:B---3--:R-:W-:Y:S04]  /*3d960*/  STL.64 [R1+0x1390], R16 ;  /* 0x0013901001007387 */ /* 0x008fe80000100a00 */
[----:B------:R-:W-:Y:S04]  /*3d970*/  STL.64 [R1+0x1368], R10 ;  /* 0x0013680a01007387 */ /* 0x000fe80000100a00 */
[----:B------:R0:W-:Y:S01]  /*3d980*/  STL.64 [R1+0x1360], R8 ;  /* 0x0013600801007387 */ /* 0x0001e20000100a00 */
[----:B------:R-:W-:Y:S06]  /*3d990*/  BAR.SYNC.DEFER_BLOCKING 0x0 ;  /* 0x0000000000007b1d */ /* 0x000fec0000010000 */
[----:B0-----:R-:W2:Y:S04]  /*3d9a0*/  LDL.LU R8, [R1+0x50] ;  /* 0x0000500001087983 */ /* 0x001ea80000300800 */
[----:B------:R-:W2:Y:S04]  /*3d9b0*/  LDL.LU R9, [R1+0x54] ;  /* 0x0000540001097983 */ /* 0x000ea80000300800 */
[----:B------:R-:W3:Y:S04]  /*3d9c0*/  LDL.LU R10, [R1+0x58] ;  /* 0x00005800010a7983 */ /* 0x000ee80000300800 */
[----:B------:R-:W3:Y:S04]  /*3d9d0*/  LDL.LU R11, [R1+0x5c] ;  /* 0x00005c00010b7983 */ /* 0x000ee80000300800 */
[----:B------:R-:W0:Y:S04]  /*3d9e0*/  LDS.128 R16, [R0] ;  /* 0x0000000000107984 */ /* 0x000e280000000c00 */
[----:B---3--:R-:W-:Y:S04]  /*3d9f0*/  STL.64 [R1+0x1378], R10 ;  /* 0x0013780a01007387 */ /* 0x008fe80000100a00 */
[----:B--2---:R2:W-:Y:S04]  /*3da00*/  STL.64 [R1+0x1370], R8 ;  /* 0x0013700801007387 */ /* 0x0045e80000100a00 */
[----:B--2---:R-:W2:Y:S04]  /*3da10*/  LDL.LU R8, [R1+0x40] ;  /* 0x0000400001087983 */ /* 0x004ea80000300800 */
[----:B------:R-:W2:Y:S04]  /*3da20*/  LDL.LU R9, [R1+0x44] ;  /* 0x0000440001097983 */ /* 0x000ea80000300800 */
[----:B------:R-:W3:Y:S04]  /*3da30*/  LDL.LU R10, [R1+0x48] ;  /* 0x00004800010a7983 */ /* 0x000ee80000300800 */
[----:B------:R-:W3:Y:S04]  /*3da40*/  LDL.LU R11, [R1+0x4c] ;  /* 0x00004c00010b7983 */ /* 0x000ee80000300800 */
[----:B---3--:R-:W-:Y:S04]  /*3da50*/  STL.64 [R1+0x1388], R10 ;  /* 0x0013880a01007387 */ /* 0x008fe80000100a00 */
[----:B--2---:R2:W-:Y:S04]  /*3da60*/  STL.64 [R1+0x1380], R8 ;  /* 0x0013800801007387 */ /* 0x0045e80000100a00 */
[----:B--2---:R-:W2:Y:S04]  /*3da70*/  LDL.LU R8, [R1+0x20] ;  /* 0x0000200001087983 */ /* 0x004ea80000300800 */
        /* <DEDUP_REMOVED lines=11> */
[----:B------:R-:W5:Y:S04]  /*3db30*/  LDL.LU R12, [R1+0x80] ;  /* 0x00008000010c7983 */ /* 0x000f680000300800 */
[----:B------:R-:W5:Y:S04]  /*3db40*/  LDL.LU R13, [R1+0x84] ;  /* 0x00008400010d7983 */ /* 0x000f680000300800 */
[----:B------:R-:W5:Y:S04]  /*3db50*/  LDL.LU R14, [R1+0x88] ;  /* 0x00008800010e7983 */ /* 0x000f680000300800 */
[----:B------:R-:W5:Y:S04]  /*3db60*/  LDL.LU R15, [R1+0x8c] ;  /* 0x00008c00010f7983 */ /* 0x000f680000300800 */
[----:B------:R-:W4:Y:S04]  /*3db70*/  LDL.LU R24, [R1+0xa0] ;  /* 0x0000a00001187983 */ /* 0x000f280000300800 */
[----:B0-----:R-:W-:Y:S04]  /*3db80*/  STL.64 [R1], R16 ;  /* 0x0000001001007387 */ /* 0x001fe80000100a00 */
[----:B------:R-:W-:Y:S04]  /*3db90*/  STL.64 [R1+0x8], R18 ;  /* 0x0000081201007387 */ /* 0x000fe80000100a00 */
[----:B------:R-:W0:Y:S04]  /*3dba0*/  LDS.128 R16, [R0+0x400] ;  /* 0x0004000000107984 */ /* 0x000e280000000c00 */
[----:B------:R-:W4:Y:S04]  /*3dbb0*/  LDL.LU R25, [R1+0xa4] ;  /* 0x0000a40001197983 */ /* 0x000f280000300800 */
[----:B------:R-:W4:Y:S04]  /*3dbc0*/  LDL.LU R26, [R1+0xa8] ;  /* 0x0000a800011a7983 */ /* 0x000f280000300800 */
[----:B------:R-:W4:Y:S01]  /*3dbd0*/  LDL.LU R27, [R1+0xac] ;  /* 0x0000ac00011b7983 */ /* 0x000f220000300800 */
[----:B------:R-:W-:Y:S06]  /*3dbe0*/  BAR.SYNC.DEFER_BLOCKING 0x0 ;  /* 0x0000000000007b1d */ /* 0x000fec0000010000 */
[----:B0-----:R-:W-:Y:S04]  /*3dbf0*/  STL.64 [R1+0x10], R16 ;  /* 0x0000101001007387 */ /* 0x001fe80000100a00 */
[----:B------:R0:W-:Y:S04]  /*3dc00*/  STL.64 [R1+0x18], R18 ;  /* 0x0000181201007387 */ /* 0x0001e80000100a00 */
[----:B0-----:R-:W3:Y:S04]  /*3dc10*/  LDL.LU.64 R18, [R1+0x1398] ;  /* 0x0013980001127983 */ /* 0x001ee80000300a00 */
[----:B------:R-:W3:Y:S04]  /*3dc20*/  LDL.LU.64 R16, [R1+0x1390] ;  /* 0x0013900001107983 */ /* 0x000ee80000300a00 */
[----:B--2---:R-:W-:Y:S04]  /*3dc30*/  STSM.16.M88.4 [R2], R8 ;  /* 0x0000000802007844 */ /* 0x004fe80000000200 */
[----:B---3--:R0:W-:Y:S01]  /*3dc40*/  STSM.16.M88.4 [R2+0x100], R16 ;  /* 0x0001001002007844 */ /* 0x0081e20000000200 */
[----:B------:R-:W-:Y:S06]  /*3dc50*/  BAR.SYNC.DEFER_BLOCKING 0x0 ;  /* 0x0000000000007b1d */ /* 0x000fec0000010000 */
[----:B0-----:R-:W2:Y:S04]  /*3dc60*/  LDL.LU R16, [R1+0xb0] ;  /* 0x0000b00001107983 */ /* 0x001ea80000300800 */
[----:B------:R-:W2:Y:S04]  /*3dc70*/  LDL.LU R17, [R1+0xb4] ;  /* 0x0000b40001117983 */ /* 0x000ea80000300800 */
[----:B------:R-:W2:Y:S04]  /*3dc80*/  LDL.LU R18, [R1+0xb8] ;  /* 0x0000b80001127983 */ /* 0x000ea80000300800 */
[----:B------:R-:W0:Y:S04]  /*3dc90*/  LDS.128 R8, [R0] ;  /* 0x0000000000087984 */ /* 0x000e280000000c00 */
[----:B------:R-:W2:Y:S04]  /*3dca0*/  LDL.LU R19, [R1+0xbc] ;  /* 0x0000bc0001137983 */ /* 0x000ea80000300800 */
[----:B0-----:R-:W-:Y:S04]  /*3dcb0*/  STL.64 [R1+0x20], R8 ;  /* 0x0000200801007387 */ /* 0x001fe80000100a00 */
[----:B------:R-:W-:Y:S04]  /*3dcc0*/  STL.64 [R1+0x28], R10 ;  /* 0x0000280a01007387 */ /* 0x000fe80000100a00 */
[----:B------:R-:W0:Y:S04]  /*3dcd0*/  LDS.128 R8, [R0+0x400] ;  /* 0x0004000000087984 */ /* 0x000e280000000c00 */
[----:B0-----:R-:W-:Y:S04]  /*3dce0*/  STL.64 [R1+0x30], R8 ;  /* 0x0000300801007387 */ /* 0x001fe80000100a00 */
[----:B------:R0:W-:Y:S04]  /*3dcf0*/  STL.64 [R1+0x38], R10 ;  /* 0x0000380a01007387 */ /* 0x0001e80000100a00 */
[----:B0-----:R-:W3:Y:S04]  /*3dd00*/  LDL.LU.64 R10, [R1+0x1388] ;  /* 0x00138800010a7983 */ /* 0x001ee80000300a00 */
[----:B------:R-:W3:Y:S01]  /*3dd10*/  LDL.LU.64 R8, [R1+0x1380] ;  /* 0x0013800001087983 */ /* 0x000ee20000300a00 */
[----:B------:R-:W-:Y:S06]  /*3dd20*/  BAR.SYNC.DEFER_BLOCKING 0x0 ;  /* 0x0000000000007b1d */ /* 0x000fec0000010000 */
[----:B---3--:R0:W-:Y:S04]  /*3dd30*/  STSM.16.M88.4 [R2], R8 ;  /* 0x0000000802007844 */ /* 0x0081e80000000200 */
[----:B0-----:R-:W3:Y:S04]  /*3dd40*/  LDL.LU.64 R10, [R1+0x1378] ;  /* 0x00137800010a7983 */ /* 0x001ee80000300a00 */
[----:B------:R-:W3:Y:S04]  /*3dd50*/  LDL.LU.64 R8, [R1+0x1370] ;  /* 0x0013700001087983 */ /* 0x000ee80000300a00 */
[----:B---3--:R-:W-:Y:S01]  /*3dd60*/  STSM.16.M88.4 [R2+0x100], R8 ;  /* 0x0001000802007844 */ /* 0x008fe20000000200 */
[----:B------:R-:W-:Y:S06]  /*3dd70*/  BAR.SYNC.DEFER_BLOCKING 0x0 ;  /* 0x0000000000007b1d */ /* 0x000fec0000010000 */
[----:B------:R-:W0:Y:S04]  /*3dd80*/  LDS.128 R8, [R0] ;  /* 0x0000000000087984 */ /* 0x000e280000000c00 */
[----:B0-----:R-:W-:Y:S04]  /*3dd90*/  STL.64 [R1+0x40], R8 ;  /* 0x0000400801007387 */ /* 0x001fe80000100a00 */
[----:B------:R-:W-:Y:S04]  /*3dda0*/  STL.64 [R1+0x48], R10 ;  /* 0x0000480a01007387 */ /* 0x000fe80000100a00 */
[----:B------:R-:W0:Y:S01]  /*3ddb0*/  LDS.128 R8, [R0+0x400] ;  /* 0x0004000000087984 */ /* 0x000e220000000c00 */
[----:B------:R-:W-:Y:S06]  /*3ddc0*/  BAR.SYNC.DEFER_BLOCKING 0x0 ;  /* 0x0000000000007b1d */ /* 0x000fec0000010000 */
[----:B0-----:R-:W-:Y:S04]  /*3ddd0*/  STL.64 [R1+0x50], R8 ;  /* 0x0000500801007387 */ /* 0x001fe80000100a00 */
[----:B------:R0:W-:Y:S04]  /*3dde0*/  STL.64 [R1+0x58], R10 ;  /* 0x0000580a01007387 */ /* 0x0001e80000100a00 */
[----:B0-----:R-:W3:Y:S04]  /*3ddf0*/  LDL.LU.64 R10, [R1+0x1368] ;  /* 0x00136800010a7983 */ /* 0x001ee80000300a00 */
[----:B------:R-:W3:Y:S04]  /*3de00*/  LDL.LU.64 R8, [R1+0x1360] ;  /* 0x0013600001087983 */ /* 0x000ee80000300a00 */
[----:B------:R-:W-:Y:S04]  /*3de10*/  STSM.16.M88.4 [R2], R4 ;  /* 0x0000000402007844 */ /* 0x000fe80000000200 */
[----:B---3--:R-:W-:Y:S01]  /*3de20*/  STSM.16.M88.4 [R2+0x100], R8 ;  /* 0x0001000802007844 */ /* 0x008fe20000000200 */
[----:B------:R-:W-:Y:S06]  /*3de30*/  BAR.SYNC.DEFER_BLOCKING 0x0 ;  /* 0x0000000000007b1d */ /* 0x000fec0000010000 */
[----:B------:R-:W0:Y:S04]  /*3de40*/  LDS.128 R8, [R0] ;  /* 0x0000000000087984 */ /* 0x000e280000000c00 */
[----:B------:R-:W3:Y:S01]  /*3de50*/  LDS.128 R4, [R0+0x400] ;  /* 0x0004000000047984 */ /* 0x000ee20000000c00 */
[----:B------:R-:W-:Y:S06]  /*3de60*/  BAR.SYNC.DEFER_BLOCKING 0x0 ;  /* 0x0000000000007b1d */ /* 0x000fec0000010000 */
[----:B-----5:R-:W-:Y:S04]  /*3de70*/  STSM.16.M88.4 [R2], R12 ;  /* 0x0000000c02007844 */ /* 0x020fe80000000200 */
[----:B----4-:R-:W-:Y:S04]  /*3de80*/  STSM.16.M88.4 [R2+0x100], R20 ;  /* 0x0001001402007844 */ /* 0x010fe80000000200 */
[----:B0-----:R-:W-:Y:S04]  /*3de90*/  STL.64 [R1+0x60], R8 ;  /* 0x0000600801007387 */ /* 0x001fe80000100a00 */
[----:B------:R-:W-:Y:S01]  /*3dea0*/  STL.64 [R1+0x68], R10 ;  /* 0x0000680a01007387 */ /* 0x000fe20000100a00 */
[----:B------:R-:W-:Y:S06]  /*3deb0*/  BAR.SYNC.DEFER_BLOCKING 0x0 ;  /* 0x0000000000007b1d */ /* 0x000fec0000010000 */
[----:B---3--:R-:W-:Y:S04]  /*3dec0*/  STL.64 [R1+0x70], R4 ;  /* 0x0000700401007387 */ /* 0x008fe80000100a00 */
[----:B------:R-:W-:Y:S04]  /*3ded0*/  STL.64 [R1+0x78], R6 ;  /* 0x0000780601007387 */ /* 0x000fe80000100a00 */
[----:B------:R-:W0:Y:S04]  /*3dee0*/  LDS.128 R8, [R0] ;  /* 0x0000000000087984 */ /* 0x000e280000000c00 */
[----:B------:R-:W3:Y:S01]  /*3def0*/  LDS.128 R4, [R0+0x400] ;  /* 0x0004000000047984 */ /* 0x000ee20000000c00 */
[----:B------:R-:W-:Y:S06]  /*3df00*/  BAR.SYNC.DEFER_BLOCKING 0x0 ;  /* 0x0000000000007b1d */ /* 0x000fec0000010000 */
[----:B------:R4:W-:Y:S04]  /*3df10*/  STSM.16.M88.4 [R2], R24 ;  /* 0x0000001802007844 */ /* 0x0009e80000000200 */
[----:B--2---:R-:W-:Y:S04]  /*3df20*/  STSM.16.M88.4 [R2+0x100], R16 ;  /* 0x0001001002007844 */ /* 0x004fe80000000200 */
[----:B0-----:R-:W-:Y:S04]  /*3df30*/  STL.64 [R1+0x80], R8 ;  /* 0x0000800801007387 */ /* 0x001fe80000100a00 */
[----:B------:R-:W-:Y:S01]  /*3df40*/  STL.64 [R1+0x88], R10 ;  /* 0x0000880a01007387 */ /* 0x000fe20000100a00 */
[----:B------:R-:W-:Y:S06]  /*3df50*/  BAR.SYNC.DEFER_BLOCKING 0x0 ;  /* 0x0000000000007b1d */ /* 0x000fec0000010000 */
[----:B---3--:R-:W-:Y:S04]  /*3df60*/  STL.64 [R1+0x90], R4 ;  /* 0x0000900401007387 */ /* 0x008fe80000100a00 */
[----:B------:R-:W-:Y:S04]  /*3df70*/  STL.64 [R1+0x98], R6 ;  /* 0x0000980601007387 */ /* 0x000fe80000100a00 */
[----:B------:R-:W2:Y:S04]  /*3df80*/  LDL.LU R20, [R1+0xc0] ;  /* 0x0000c00001147983 */ /* 0x000ea80000300800 */
[----:B------:R-:W2:Y:S04]  /*3df90*/  LDL.LU R21, [R1+0xc4] ;  /* 0x0000c40001157983 */ /* 0x000ea80000300800 */
[----:B------:R-:W0:Y:S04]  /*3dfa0*/  LDS.128 R4, [R0+0x400] ;  /* 0x0004000000047984 */ /* 0x000e280000000c00 */
[----:B------:R-:W3:Y:S04]  /*3dfb0*/  LDS.128 R8, [R0] ;  /* 0x0000000000087984 */ /* 0x000ee80000000c00 */
[----:B------:R-:W2:Y:S04]  /*3dfc0*/  LDL.LU R22, [R1+0xc8] ;  /* 0x0000c80001167983 */ /* 0x000ea80000300800 */
[----:B------:R-:W2:Y:S04]  /*3dfd0*/  LDL.LU R23, [R1+0xcc] ;  /* 0x0000cc0001177983 */ /* 0x000ea80000300800 */
[----:B----4-:R-:W4:Y:S04]  /*3dfe0*/  LDL.LU R24, [R1+0xd0] ;  /* 0x0000d00001187983 */ /* 0x010f280000300800 */
[----:B------:R-:W4:Y:S04]  /*3dff0*/  LDL.LU R25, [R1+0xd4] ;  /* 0x0000d40001197983 */ /* 0x000f280000300800 */
[----:B------:R-:W4:Y:S04]  /*3e000*/  LDL.LU R26, [R1+0xd8] ;  /* 0x0000d800011a7983 */ /* 0x000f280000300800 */
[----:B------:R-:W4:Y:S01]  /*3e010*/  LDL.LU R27, [R1+0xdc] ;  /* 0x0000dc00011b7983 */ /* 0x000f220000300800 */
[----:B------:R-:W-:Y:S06]  /*3e020*/  BAR.SYNC.DEFER_BLOCKING 0x0 ;  /* 0x0000000000007b1d */ /* 0x000fec0000010000 */
[----:B0-----:R-:W-:Y:S04]  /*3e030*/  STL.64 [R1+0xb0], R4 ;  /* 0x0000b00401007387 */ /* 0x001fe80000100a00 */
[----:B---3--:R-:W-:Y:S04]  /*3e040*/  STL.64 [R1+0xa0], R8 ;  /* 0x0000a00801007387 */ /* 0x008fe80000100a00 */
[----:B------:R-:W-:Y:S04]  /*3e050*/  STL.64 [R1+0xa8], R10 ;  /* 0x0000a80a01007387 */ /* 0x000fe80000100a00 */
[----:B------:R-:W-:Y:S04]  /*3e060*/  STL [R1+0xb8], R6 ;  /* 0x0000b80601007387 */ /* 0x000fe80000100800 */
[----:B------:R-:W3:Y:S04]  /*3e070*/  LDL.LU R16, [R1+0x120] ;  /* 0x0001200001107983 */ /* 0x000ee80000300800 */
[----:B------:R-:W3:Y:S04]  /*3e080*/  LDL.LU R17, [R1+0x124] ;  /* 0x0001240001117983 */ /* 0x000ee80000300800 */
[----:B------:R-:W5:Y:S04]  /*3e090*/  LDL.LU R18, [R1+0x128] ;  /* 0x0001280001127983 */ /* 0x000f680000300800 */
[----:B------:R-:W5:Y:S04]  /*3e0a0*/  LDL.LU R19, [R1+0x12c] ;  /* 0x00012c0001137983 */ /* 0x000f680000300800 */
[----:B-----5:R-:W-:Y:S04]  /*3e0b0*/  STL.64 [R1+0x1338], R18 ;  /* 0x0013381201007387 */ /* 0x020fe80000100a00 */
[----:B---3--:R0:W-:Y:S04]  /*3e0c0*/  STL.64 [R1+0x1330], R16 ;  /* 0x0013301001007387 */ /* 0x0081e80000100a00 */
[----:B0-----:R-:W3:Y:S04]  /*3e0d0*/  LDL.LU R16, [R1+0x100] ;  /* 0x0001000001107983 */ /* 0x001ee80000300800 */
[----:B------:R-:W3:Y:S04]  /*3e0e0*/  LDL.LU R17, [R1+0x104] ;  /* 0x0001040001117983 */ /* 0x000ee80000300800 */
[----:B------:R-:W5:Y:S04]  /*3e0f0*/  LDL.LU R18, [R1+0x108] ;  /* 0x0001080001127983 */ /* 0x000f680000300800 */
[----:B------:R-:W5:Y:S04]  /*3e100*/  LDL.LU R19, [R1+0x10c] ;  /* 0x00010c0001137983 */ /* 0x000f680000300800 */
[----:B--2---:R-:W-:Y:S04]  /*3e110*/  STSM.16.M88.4 [R2], R20 ;  /* 0x0000001402007844 */ /* 0x004fe80000000200 */
[----:B----4-:R-:W-:Y:S01]  /*3e120*/  STSM.16.M88.4 [R2+0x100], R24 ;  /* 0x0001001802007844 */ /* 0x010fe20000000200 */
[----:B------:R-:W-:Y:S01]  /*3e130*/  IMAD.MOV.U32 R29, RZ, RZ, R7 ;  /* 0x000000ffff1d7224 */ /* 0x000fe200078e0007 */
[----:B------:R-:W-:Y:S06]  /*3e140*/  BAR.SYNC.DEFER_BLOCKING 0x0 ;  /* 0x0000000000007b1d */ /* 0x000fec0000010000 */
[----:B-----5:R-:W-:Y:S04]  /*3e150*/  STL.64 [R1+0x1348], R18 ;  /* 0x0013481201007387 */ /* 0x020fe80000100a00 */
[----:B---3--:R0:W-:Y:S04]  /*3e160*/  STL.64 [R1+0x1340], R16 ;  /* 0x0013401001007387 */ /* 0x0081e80000100a00 */
[----:B0-----:R-:W2:Y:S04]  /*3e170*/  LDL.LU R16, [R1+0xf0] ;  /* 0x0000f00001107983 */ /* 0x001ea80000300800 */
[----:B------:R-:W2:Y:S04]  /*3e180*/  LDL.LU R17, [R1+0xf4] ;  /* 0x0000f40001117983 */ /* 0x000ea80000300800 */
[----:B------:R-:W3:Y:S04]  /*3e190*/  LDL.LU R18, [R1+0xf8] ;  /* 0x0000f80001127983 */ /* 0x000ee80000300800 */
[----:B------:R-:W3:Y:S04]  /*3e1a0*/  LDL.LU R19, [R1+0xfc] ;  /* 0x0000fc0001137983 */ /* 0x000ee80000300800 */
[----:B---3--:R-:W-:Y:S04]  /*3e1b0*/  STL.64 [R1+0x1358], R18 ;  /* 0x0013581201007387 */ /* 0x008fe80000100a00 */
[----:B--2---:R-:W-:Y:S04]  /*3e1c0*/  STL.64 [R1+0x1350], R16 ;  /* 0x0013501001007387 */ /* 0x004fe80000100a00 */
[----:B------:R-:W0:Y:S04]  /*3e1d0*/  LDS.128 R16, [R0] ;  /* 0x0000000000107984 */ /* 0x000e280000000c00 */
[----:B------:R-:W2:Y:S04]  /*3e1e0*/  LDL.LU R12, [R1+0x110] ;  /* 0x00011000010c7983 */ /* 0x000ea80000300800 */
[----:B------:R-:W2:Y:S04]  /*3e1f0*/  LDL.LU R13, [R1+0x114] ;  /* 0x00011400010d7983 */ /* 0x000ea80000300800 */
[----:B------:R-:W2:Y:S04]  /*3e200*/  LDL.LU R14, [R1+0x118] ;  /* 0x00011800010e7983 */ /* 0x000ea80000300800 */
[----:B------:R-:W2:Y:S04]  /*3e210*/  LDL.LU R15, [R1+0x11c] ;  /* 0x00011c00010f7983 */ /* 0x000ea80000300800 */
[----:B------:R-:W-:Y:S04]  /*3e220*/  STL [R1+0x130c], R29 ;  /* 0x00130c1d01007387 */ /* 0x000fe80000100800 */
        /* <DEDUP_REMOVED lines=12> */
[----:B------:R-:W5:Y:S04]  /*3e2f0*/  LDL.LU R8, [R1+0x150] ;  /* 0x0001500001087983 */ /* 0x000f680000300800 */
[----:B------:R-:W5:Y:S04]  /*3e300*/  LDL.LU R9, [R1+0x154] ;  /* 0x0001540001097983 */ /* 0x000f680000300800 */
[----:B------:R-:W5:Y:S04]  /*3e310*/  LDL.LU R10, [R1+0x158] ;  /* 0x00015800010a7983 */ /* 0x000f680000300800 */
[----:B------:R-:W5:Y:S04]  /*3e320*/  LDL.LU R11, [R1+0x15c] ;  /* 0x00015c00010b7983 */ /* 0x000f680000300800 */
[----:B0-----:R-:W-:Y:S04]  /*3e330*/  STL.64 [R1+0xc0], R16 ;  /* 0x0000c01001007387 */ /* 0x001fe80000100a00 */
[----:B------:R-:W-:Y:S04]  /*3e340*/  STL.64 [R1+0xc8], R18 ;  /* 0x0000c81201007387 */ /* 0x000fe80000100a00 */
[----:B------:R-:W0:Y:S04]  /*3e350*/  LDS.128 R16, [R0+0x400] ;  /* 0x0004000000107984 */ /* 0x000e280000000c00 */
[----:B0-----:R-:W-:Y:S04]  /*3e360*/  STL.64 [R1+0xd0], R16 ;  /* 0x0000d01001007387 */ /* 0x001fe80000100a00 */
[----:B------:R0:W-:Y:S04]  /*3e370*/  STL.64 [R1+0xd8], R18 ;  /* 0x0000d81201007387 */ /* 0x0001e80000100a00 */
[----:B0-----:R-:W2:Y:S04]  /*3e380*/  LDL.LU.64 R18, [R1+0x1358] ;  /* 0x0013580001127983 */ /* 0x001ea80000300a00 */
[----:B------:R-:W2:Y:S01]  /*3e390*/  LDL.LU.64 R16, [R1+0x1350] ;  /* 0x0013500001107983 */ /* 0x000ea20000300a00 */
[----:B------:R-:W-:Y:S06]  /*3e3a0*/  BAR.SYNC.DEFER_BLOCKING 0x0 ;  /* 0x0000000000007b1d */ /* 0x000fec0000010000 */
[----:B--2---:R0:W-:Y:S04]  /*3e3b0*/  STSM.16.M88.4 [R2], R16 ;  /* 0x0000001002007844 */ /* 0x0041e80000000200 */
[----:B0-----:R-:W2:Y:S04]  /*3e3c0*/  LDL.LU.64 R18, [R1+0x1348] ;  /* 0x0013480001127983 */ /* 0x001ea80000300a00 */
[----:B------:R-:W2:Y:S04]  /*3e3d0*/  LDL.LU.64 R16, [R1+0x1340] ;  /* 0x0013400001107983 */ /* 0x000ea80000300a00 */
[----:B--2---:R-:W-:Y:S01]  /*3e3e0*/  STSM.16.M88.4 [R2+0x100], R16 ;  /* 0x0001001002007844 */ /* 0x004fe20000000200 */
        /* <DEDUP_REMOVED lines=8> */
[----:B0-----:R-:W2:Y:S04]  /*3e470*/  LDL.LU.64 R18, [R1+0x1338] ;  /* 0x0013380001127983 */ /* 0x001ea80000300a00 */
[----:B------:R-:W2:Y:S04]  /*3e480*/  LDL.LU.64 R16, [R1+0x1330] ;  /* 0x0013300001107983 */ /* 0x000ea80000300a00 */
[----:B------:R-:W-:Y:S04]  /*3e490*/  STSM.16.M88.4 [R2], R12 ;  /* 0x0000000c02007844 */ /* 0x000fe80000000200 */
[----:B--2---:R-:W-:Y:S01]  /*3e4a0*/  STSM.16.M88.4 [R2+0x100], R16 ;  /* 0x0001001002007844 */ /* 0x004fe20000000200 */
[----:B------:R-:W-:Y:S06]  /*3e4b0*/  BAR.SYNC.DEFER_BLOCKING 0x0 ;  /* 0x0000000000007b1d */ /* 0x000fec0000010000 */
[----:B------:R-:W0:Y:S04]  /*3e4c0*/  LDS.128 R12, [R0] ;  /* 0x00000000000c7984 */ /* 0x000e280000000c00 */
[----:B------:R-:W2:Y:S01]  /*3e4d0*/  LDS.128 R16, [R0+0x400] ;  /* 0x0004000000107984 */ /* 0x000ea20000000c00 */
[----:B------:R-:W-:Y:S06]  /*3e4e0*/  BAR.SYNC.DEFER_BLOCKING 0x0 ;  /* 0x0000000000007b1d */ /* 0x000fec0000010000 */
[----:B----4-:R-:W-:Y:S04]  /*3e4f0*/  STSM.16.M88.4 [R2], R24 ;  /* 0x0000001802007844 */ /* 0x010fe80000000200 */
[----:B---3--:R-:W-:Y:S01]  /*3e500*/  STSM.16.M88.4 [R2+0x100], R4 ;  /* 0x0001000402007844 */ /* 0x008fe20000000200 */
[----:B------:R-:W-:Y:S06]  /*3e510*/  BAR.SYNC.DEFER_BLOCKING 0x0 ;  /* 0x0000000000007b1d */ /* 0x000fec0000010000 */
[----:B0-----:R0:W-:Y:S04]  /*3e520*/  STL.64 [R1+0x120], R12 ;  /* 0x0001200c01007387 */ /* 0x0011e80000100a00 */
[----:B------:R3:W-:Y:S04]  /*3e530*/  STL.64 [R1+0x128], R14 ;  /* 0x0001280e01007387 */ /* 0x0007e80000100a00 */
[----:B0-----:R-:W4:Y:S04]  /*3e540*/  LDL.LU R12, [R1+0x170] ;  /* 0x00017000010c7983 */ /* 0x001f280000300800 */
[----:B--2---:R0:W-:Y:S04]  /*3e550*/  STL.64 [R1+0x110], R16 ;  /* 0x0001101001007387 */ /* 0x0041e80000100a00 */
[----:B------:R2:W-:Y:S04]  /*3e560*/  STL.64 [R1+0x118], R18 ;  /* 0x0001181201007387 */ /* 0x0005e80000100a00 */
[----:B------:R-:W4:Y:S04]  /*3e570*/  LDL.LU R13, [R1+0x174] ;  /* 0x00017400010d7983 */ /* 0x000f280000300800 */
[----:B---3--:R-:W4:Y:S04]  /*3e580*/  LDL.LU R14, [R1+0x178] ;  /* 0x00017800010e7983 */ /* 0x008f280000300800 */
[----:B------:R-:W4:Y:S04]  /*3e590*/  LDL.LU R15, [R1+0x17c] ;  /* 0x00017c00010f7983 */ /* 0x000f280000300800 */
[----:B0-----:R-:W3:Y:S04]  /*3e5a0*/  LDL.LU R16, [R1+0x180] ;  /* 0x0001800001107983 */ /* 0x001ee80000300800 */
[----:B------:R-:W3:Y:S04]  /*3e5b0*/  LDL.LU R17, [R1+0x184] ;  /* 0x0001840001117983 */ /* 0x000ee80000300800 */
[----:B--2---:R-:W3:Y:S04]  /*3e5c0*/  LDL.LU R18, [R1+0x188] ;  /* 0x0001880001127983 */ /* 0x004ee80000300800 */
[----:B------:R-:W3:Y:S04]  /*3e5d0*/  LDL.LU R19, [R1+0x18c] ;  /* 0x00018c0001137983 */ /* 0x000ee80000300800 */
[----:B------:R-:W0:Y:S04]  /*3e5e0*/  LDS.128 R4, [R0] ;  /* 0x0000000000047984 */ /* 0x000e280000000c00 */
[----:B------:R-:W2:Y:S04]  /*3e5f0*/  LDL.LU R27, [R1+0x1328] ;  /* 0x00132800011b7983 */ /* 0x000ea80000300800 */
[----:B0-----:R-:W-:Y:S04]  /*3e600*/  STL.64 [R1+0x130], R4 ;  /* 0x0001300401007387 */ /* 0x001fe80000100a00 */
[----:B------:R-:W-:Y:S04]  /*3e610*/  STL.64 [R1+0x138], R6 ;  /* 0x0001380601007387 */ /* 0x000fe80000100a00 */
[----:B------:R-:W0:Y:S01]  /*3e620*/  LDS.128 R4, [R0+0x400] ;  /* 0x0004000000047984 */ /* 0x000e220000000c00 */
[----:B------:R-:W-:Y:S06]  /*3e630*/  BAR.SYNC.DEFER_BLOCKING 0x0 ;  /* 0x0000000000007b1d */ /* 0x000fec0000010000 */
[----:B-----5:R-:W-:Y:S04]  /*3e640*/  STSM.16.M88.4 [R2], R8 ;  /* 0x0000000802007844 */ /* 0x020fe80000000200 */
[----:B------:R5:W-:Y:S01]  /*3e650*/  STSM.16.M88.4 [R2+0x100], R20 ;  /* 0x0001001402007844 */ /* 0x000be20000000200 */
[----:B------:R-:W-:Y:S06]  /*3e660*/  BAR.SYNC.DEFER_BLOCKING 0x0 ;  /* 0x0000000000007b1d */ /* 0x000fec0000010000 */
[----:B0-----:R-:W-:Y:S04]  /*3e670*/  STL.64 [R1+0x140], R4 ;  /* 0x0001400401007387 */ /* 0x001fe80000100a00 */
[----:B------:R-:W-:Y:S04]  /*3e680*/  STL.64 [R1+0x148], R6 ;  /* 0x0001480601007387 */ /* 0x000fe80000100a00 */
[----:B-----5:R-:W5:Y:S04]  /*3e690*/  LDL.LU R20, [R1+0x190] ;  /* 0x0001900001147983 */ /* 0x020f680000300800 */
[----:B------:R-:W5:Y:S04]  /*3e6a0*/  LDL.LU R21, [R1+0x194] ;  /* 0x0001940001157983 */ /* 0x000f680000300800 */
[----:B------:R-:W5:Y:S04]  /*3e6b0*/  LDL.LU R22, [R1+0x198] ;  /* 0x0001980001167983 */ /* 0x000f680000300800 */
[----:B------:R-:W5:Y:S04]  /*3e6c0*/  LDL.LU R23, [R1+0x19c] ;  /* 0x00019c0001177983 */ /* 0x000f680000300800 */
[----:B------:R-:W0:Y:S04]  /*3e6d0*/  LDS.128 R4, [R0] ;  /* 0x0000000000047984 */ /* 0x000e280000000c00 */
[----:B------:R-:W1:Y:S01]  /*3e6e0*/  LDS.128 R8, [R0+0x400] ;  /* 0x0004000000087984 */ /* 0x000e620000000c00 */
[----:B------:R-:W-:Y:S06]  /*3e6f0*/  BAR.SYNC.DEFER_BLOCKING 0x0 ;  /* 0x0000000000007b1d */ /* 0x000fec0000010000 */
[----:B------:R-:W2:Y:S04]  /*3e700*/  LDL.LU R26, [R1+0xee0] ;  /* 0x000ee000011a7983 */ /* 0x000ea80000300800 */
[----:B0-----:R-:W-:Y:S04]  /*3e710*/  STL [R1+0x12ec], R4 ;  /* 0x0012ec0401007387 */ /* 0x001fe80000100800 */
[----:B------:R-:W-:Y:S04]  /*3e720*/  STL [R1+0x12e8], R5 ;  /* 0x0012e80501007387 */ /* 0x000fe80000100800 */
[----:B------:R-:W-:Y:S04]  /*3e730*/  STL [R1+0x12e4], R6 ;  /* 0x0012e40601007387 */ /* 0x000fe80000100800 */
[----:B------:R-:W-:Y:S04]  /*3e740*/  STL [R1+0x12e0], R7 ;  /* 0x0012e00701007387 */ /* 0x000fe80000100800 */
[----:B-1----:R-:W-:Y:S04]  /*3e750*/  STL [R1+0x12fc], R8 ;  /* 0x0012fc0801007387 */ /* 0x002fe80000100800 */
[----:B------:R-:W-:Y:S04]  /*3e760*/  STL [R1+0x12f8], R9 ;  /* 0x0012f80901007387 */ /* 0x000fe80000100800 */
[----:B------:R0:W-:Y:S04]  /*3e770*/  STL [R1+0x12f4], R10 ;  /* 0x0012f40a01007387 */ /* 0x0001e80000100800 */
[----:B0-----:R-:W2:Y:S04]  /*3e780*/  LDL.LU R10, [R1+0xe0] ;  /* 0x0000e000010a7983 */ /* 0x001ea80000300800 */
[----:B------:R-:W-:Y:S04]  /*3e790*/  STL [R1+0x12f0], R11 ;  /* 0x0012f00b01007387 */ /* 0x000fe80000100800 */
[----:B------:R-:W2:Y:S04]  /*3e7a0*/  LDL.LU R9, [R1+0xe4] ;  /* 0x0000e40001097983 */ /* 0x000ea80000300800 */
[----:B------:R-:W2:Y:S04]  /*3e7b0*/  LDL.LU R3, [R1+0x5c0] ;  /* 0x0005c00001037983 */ /* 0x000ea80000300800 */
[----:B------:R-:W2:Y:S04]  /*3e7c0*/  LDL.LU R6, [R1+0xe8] ;  /* 0x0000e80001067983 */ /* 0x000ea80000300800 */
[----:B------:R-:W2:Y:S04]  /*3e7d0*/  LDL.LU R29, [R1+0xec] ;  /* 0x0000ec00011d7983 */ /* 0x000ea80000300800 */
[----:B----4-:R-:W-:Y:S04]  /*3e7e0*/  STSM.16.M88.4 [R2], R12 ;  /* 0x0000000c02007844 */ /* 0x010fe80000000200 */
[----:B---3--:R-:W-:Y:S01]  /*3e7f0*/  STSM.16.M88.4 [R2+0x100], R16 ;  /* 0x0001001002007844 */ /* 0x008fe20000000200 */
[----:B------:R-:W-:Y:S06]  /*3e800*/  BAR.SYNC.DEFER_BLOCKING 0x0 ;  /* 0x0000000000007b1d */ /* 0x000fec0000010000 */
[----:B------:R-:W0:Y:S04]  /*3e810*/  LDS.128 R12, [R0] ;  /* 0x00000000000c7984 */ /* 0x000e280000000c00 */
[----:B------:R-:W1:Y:S01]  /*3e820*/  LDS.128 R16, [R0+0x400] ;  /* 0x0004000000107984 */ /* 0x000e620000000c00 */
[----:B------:R-:W-:Y:S06]  /*3e830*/  BAR.SYNC.DEFER_BLOCKING 0x0 ;  /* 0x0000000000007b1d */ /* 0x000fec0000010000 */
[----:B0-----:R0:W-:Y:S04]  /*3e840*/  STL [R1+0x1310], R12 ;  /* 0x0013100c01007387 */ /* 0x0011e80000100800 */
[----:B------:R3:W-:Y:S04]  /*3e850*/  STL [R1+0x1308], R13 ;  /* 0x0013080d01007387 */ /* 0x0007e80000100800 */
[----:B------:R4:W-:Y:S04]  /*3e860*/  STL [R1+0x1304], R14 ;  /* 0x0013040e01007387 */ /* 0x0009e80000100800 */
[----:B------:R1:W-:Y:S04]  /*3e870*/  STL [R1+0x1300], R15 ;  /* 0x0013000f01007387 */ /* 0x0003e80000100800 */
[----:B0-----:R-:W2:Y:S04]  /*3e880*/  LDL.LU R12, [R1+0x1a0] ;  /* 0x0001a000010c7983 */ /* 0x001ea80000300800 */
[----:B---3--:R-:W3:Y:S04]  /*3e890*/  LDL.LU R13, [R1+0x1a4] ;  /* 0x0001a400010d7983 */ /* 0x008ee80000300800 */
[----:B----4-:R-:W3:Y:S04]  /*3e8a0*/  LDL.LU R14, [R1+0x1a8] ;  /* 0x0001a800010e7983 */ /* 0x010ee80000300800 */
[----:B-1----:R-:W3:Y:S04]  /*3e8b0*/  LDL.LU R15, [R1+0x1ac] ;  /* 0x0001ac00010f7983 */ /* 0x002ee80000300800 */
[----:B-----5:R0:W-:Y:S04]  /*3e8c0*/  STSM.16.M88.4 [R2], R20 ;  /* 0x0000001402007844 */ /* 0x0201e80000000200 */
[----:B0-----:R-:W4:Y:S04]  /*3e8d0*/  LDL.LU.64 R22, [R1+0x1320] ;  /* 0x0013200001167983 */ /* 0x001f280000300a00 */
[----:B------:R-:W5:Y:S04]  /*3e8e0*/  LDL.LU.64 R20, [R1+0x1318] ;  /* 0x0013180001147983 */ /* 0x000f680000300a00 */
[----:B------:R-:W4:Y:S04]  /*3e8f0*/  LDL.LU R4, [R1+0xee4] ;  /* 0x000ee40001047983 */ /* 0x000f280000300800 */
[----:B------:R-:W5:Y:S04]  /*3e900*/  LDL.LU R11, [R1+0xee8] ;  /* 0x000ee800010b7983 */ /* 0x000f680000300800 */
[----:B------:R-:W5:Y:S04]  /*3e910*/  LDL.LU R5, [R1+0xeec] ;  /* 0x000eec0001057983 */ /* 0x000f680000300800 */
[----:B------:R-:W5:Y:S04]  /*3e920*/  LDL.LU R7, [R1+0xef0] ;  /* 0x000ef00001077983 */ /* 0x000f680000300800 */
[----:B------:R-:W5:Y:S01]  /*3e930*/  LDL.LU R8, [R1+0xef4] ;  /* 0x000ef40001087983 */ /* 0x000f620000300800 */
[----:B--2---:R-:W-:-:S03]  /*3e940*/  ISETP.LT.AND P2, PT, R3, UR7, !P0 ;  /* 0x0000000703007c0c */ /* 0x004fc6000c741270 */
[----:B---3--:R0:W-:Y:S02]  /*3e950*/  STSM.16.M88.4 [R2+0x100], R12 ;  /* 0x0001000c02007844 */ /* 0x0081e40000000200 */
[----:B0-----:R-:W-:Y:S01]  /*3e960*/  IMAD R2, R26, UR4, RZ ;  /* 0x000000041a027c24 */ /* 0x001fe2000f8e02ff */
[----:B------:R-:W-:Y:S01]  /*3e970*/  ULDC.64 UR4, c[0x0][0x220] ;  /* 0x0000880000047ab9 */ /* 0x000fe20000000a00 */
[----:B------:R-:W-:Y:S01]  /*3e980*/  IMAD R26, R3, R28, RZ ;  /* 0x0000001c031a7224 */ /* 0x000fe200078e02ff */
[----:B------:R-:W-:Y:S02]  /*3e990*/  BAR.SYNC.DEFER_BLOCKING 0x0 ;  /* 0x0000000000007b1d */ /* 0x000fe40000010000 */
[----:B------:R-:W-:-:S04]  /*3e9a0*/  LEA R3, P3, R2, UR4, 0x1 ;  /* 0x0000000402037c11 */ /* 0x000fc8000f8608ff */
[----:B------:R-:W-:Y:S01]  /*3e9b0*/  LEA.HI.X.SX32 R2, R2, UR5, 0x1, P3 ;  /* 0x0000000502027c11 */ /* 0x000fe200098f0eff */
[----:B------:R-:W-:Y:S01]  /*3e9c0*/  ULDC UR4, c[0x0][0x22c] ;  /* 0x00008b0000047ab9 */ /* 0x000fe20000000800 */
[----:B------:R-:W-:Y:S01]  /*3e9d0*/  LEA R24, P3, R26, R3, 0x1 ;  /* 0x000000031a187211 */ /* 0x000fe200078608ff */
[----:B------:R-:W-:-:S03]  /*3e9e0*/  ULDC UR5, c[0x0][0x22c] ;  /* 0x00008b0000057ab9 */ /* 0x000fc60000000800 */
[----:B------:R-:W-:-:S05]  /*3e9f0*/  LEA.HI.X.SX32 R25, R26, R2, 0x1, P3 ;  /* 0x000000021a197211 */ /* 0x000fca00018f0eff */
[----:B------:R0:W-:Y:S01]  /*3ea00*/  @P2 STG.E.U16 desc[UR12][R24.64], R10 ;  /* 0x0000000a18002986 */ /* 0x0001e2000c10150c */
[C---:B----4-:R-:W-:Y:S01]  /*3ea10*/  ISETP.LT.AND P3, PT, R4.reuse, UR4, !P0 ;  /* 0x0000000404007c0c */ /* 0x050fe2000c761270 */
[----:B------:R-:W-:Y:S01]  /*3ea20*/  ULDC UR4, c[0x0][0x22c] ;  /* 0x00008b0000047ab9 */ /* 0x000fe20000000800 */
[----:B0-----:R-:W-:Y:S02]  /*3ea30*/  IMAD R25, R4, R28, RZ ;  /* 0x0000001c04197224 */ /* 0x001fe400078e02ff */
[----:B------:R-:W2:Y:S03]  /*3ea40*/  LDL.LU R4, [R1+0xef8] ;  /* 0x000ef80001047983 */ /* 0x000ea60000300800 */
[----:B------:R-:W-:-:S04]  /*3ea50*/  LEA R24, P2, R25, R3, 0x1 ;  /* 0x0000000319187211 */ /* 0x000fc800078408ff */
[----:B------:R-:W-:-:S05]  /*3ea60*/  LEA.HI.X.SX32 R25, R25, R2, 0x1, P2 ;  /* 0x0000000219197211 */ /* 0x000fca00010f0eff */
[----:B------:R0:W-:Y:S01]  /*3ea70*/  @P3 STG.E.U16 desc[UR12][R24.64], R9 ;  /* 0x0000000918003986 */ /* 0x0001e2000c10150c */
[C---:B-----5:R-:W-:Y:S01]  /*3ea80*/  ISETP.LT.AND P3, PT, R11.reuse, UR4, !P0 ;  /* 0x000000040b007c0c */ /* 0x060fe2000c761270 */
[----:B------:R-:W-:Y:S01]  /*3ea90*/  ULDC UR4, c[0x0][0x22c] ;  /* 0x00008b0000047ab9 */ /* 0x000fe20000000800 */
[----:B0-----:R-:W-:Y:S02]  /*3eaa0*/  IMAD R25, R11, R28, RZ ;  /* 0x0000001c0b197224 */ /* 0x001fe400078e02ff */
[----:B------:R-:W3:Y:S03]  /*3eab0*/  LDL.LU R11, [R1+0xefc] ;  /* 0x000efc00010b7983 */ /* 0x000ee60000300800 */
[----:B------:R-:W-:-:S04]  /*3eac0*/  LEA R24, P2, R25, R3, 0x1 ;  /* 0x0000000319187211 */ /* 0x000fc800078408ff */
[----:B------:R-:W-:-:S05]  /*3ead0*/  LEA.HI.X.SX32 R25, R25, R2, 0x1, P2 ;  /* 0x0000000219197211 */ /* 0x000fca00010f0eff */
[----:B------:R0:W-:Y:S01]  /*3eae0*/  @P3 STG.E.U16 desc[UR12][R24.64], R6 ;  /* 0x0000000618003986 */ /* 0x0001e2000c10150c */
[C---:B------:R-:W-:Y:S01]  /*3eaf0*/  ISETP.LT.AND P3, PT, R5.reuse, UR4, !P0 ;  /* 0x0000000405007c0c */ /* 0x040fe2000c761270 */
[----:B------:R-:W-:Y:S01]  /*3eb00*/  ULDC UR4, c[0x0][0x22c] ;  /* 0x00008b0000047ab9 */ /* 0x000fe20000000800 */
[----:B0-----:R-:W-:Y:S02]  /*3eb10*/  IMAD R25, R5, R28, RZ ;  /* 0x0000001c05197224 */ /* 0x001fe400078e02ff */
[----:B------:R-:W4:Y:S03]  /*3eb20*/  LDL.LU R5, [R1+0xf00] ;  /* 0x000f000001057983 */ /* 0x000f260000300800 */
[----:B------:R-:W-:-:S04]  /*3eb30*/  LEA R24, P2, R25, R3, 0x1 ;  /* 0x0000000319187211 */ /* 0x000fc800078408ff */
[----:B------:R-:W-:-:S05]  /*3eb40*/  LEA.HI.X.SX32 R25, R25, R2, 0x1, P2 ;  /* 0x0000000219197211 */ /* 0x000fca00010f0eff */
[----:B------:R0:W-:Y:S01]  /*3eb50*/  @P3 STG.E.U16 desc[UR12][R24.64], R29 ;  /* 0x0000001d18003986 */ /* 0x0001e2000c10150c */
[C---:B------:R-:W-:Y:S01]  /*3eb60*/  ISETP.LT.AND P3, PT, R7.reuse, UR4, !P0 ;  /* 0x0000000407007c0c */ /* 0x040fe2000c761270 */
[----:B------:R-:W-:Y:S01]  /*3eb70*/  ULDC UR4, c[0x0][0x22c] ;  /* 0x00008b0000047ab9 */ /* 0x000fe20000000800 */
[----:B0-----:R-:W-:Y:S02]  /*3eb80*/  IMAD R25, R7, R28, RZ ;  /* 0x0000001c07197224 */ /* 0x001fe400078e02ff */
[----:B------:R-:W5:Y:S03]  /*3eb90*/  LDL.LU R7, [R1+0xf04] ;  /* 0x000f040001077983 */ /* 0x000f660000300800 */
        /* <DEDUP_REMOVED lines=10> */
[C---:B--2---:R-:W-:Y:S01]  /*3ec40*/  ISETP.LT.AND P3, PT, R4.reuse, UR4, !P0 ;  /* 0x0000000404007c0c */ /* 0x044fe2000c761270 */
[----:B0-----:R-:W-:Y:S01]  /*3ec50*/  IMAD R25, R4, R28, RZ ;  /* 0x0000001c04197224 */ /* 0x001fe200078e02ff */
[----:B------:R-:W-:Y:S01]  /*3ec60*/  ULDC UR4, c[0x0][0x22c] ;  /* 0x00008b0000047ab9 */ /* 0x000fe20000000800 */
[----:B------:R-:W2:Y:S03]  /*3ec70*/  LDL.LU R4, [R1+0xf0c] ;  /* 0x000f0c0001047983 */ /* 0x000ea60000300800 */
[----:B------:R-:W-:-:S04]  /*3ec80*/  LEA R24, P2, R25, R3, 0x1 ;  /* 0x0000000319187211 */ /* 0x000fc800078408ff */
[----:B------:R-:W-:-:S05]  /*3ec90*/  LEA.HI.X.SX32 R25, R25, R2, 0x1, P2 ;  /* 0x0000000219197211 */ /* 0x000fca00010f0eff */
[----:B------:R0:W-:Y:S01]  /*3eca0*/  @P3 STG.E.U16 desc[UR12][R24.64], R22 ;  /* 0x0000001618003986 */ /* 0x0001e2000c10150c */
[C---:B---3--:R-:W-:Y:S01]  /*3ecb0*/  ISETP.LT.AND P3, PT, R11.reuse, UR4, !P0 ;  /* 0x000000040b007c0c */ /* 0x048fe2000c761270 */
[----:B0-----:R-:W-:Y:S01]  /*3ecc0*/  IMAD R25, R11, R28, RZ ;  /* 0x0000001c0b197224 */ /* 0x001fe200078e02ff */
[----:B------:R-:W-:-:S04]  /*3ecd0*/  ULDC UR4, c[0x0][0x22c] ;  /* 0x00008b0000047ab9 */ /* 0x000fc80000000800 */
[----:B------:R-:W-:-:S04]  /*3ece0*/  LEA R24, P2, R25, R3, 0x1 ;  /* 0x0000000319187211 */ /* 0x000fc800078408ff */
[----:B------:R-:W-:-:S05]  /*3ecf0*/  LEA.HI.X.SX32 R25, R25, R2, 0x1, P2 ;  /* 0x0000000219197211 */ /* 0x000fca00010f0eff */
[----:B------:R0:W-:Y:S01]  /*3ed00*/  @P3 STG.E.U16 desc[UR12][R24.64], R23 ;  /* 0x0000001718003986 */ /* 0x0001e2000c10150c */
[----:B------:R-:W-:Y:S02]  /*3ed10*/  PRMT R20, R10, 0x7632, R20 ;  /* 0x000076320a147816 */ /* 0x000fe40000000014 */
[C---:B----4-:R-:W-:Y:S01]  /*3ed20*/  ISETP.LT.AND P3, PT, R5.reuse, UR4, !P0 ;  /* 0x0000000405007c0c */ /* 0x050fe2000c761270 */
[----:B0-----:R-:W-:Y:S01]  /*3ed30*/  IMAD R25, R5, R28, RZ ;  /* 0x0000001c05197224 */ /* 0x001fe200078e02ff */
[----:B------:R-:W-:Y:S01]  /*3ed40*/  ULDC UR4, c[0x0][0x22c] ;  /* 0x00008b0000047ab9 */ /* 0x000fe20000000800 */
[----:B------:R-:W3:Y:S03]  /*3ed50*/  LDL.LU R5, [R1+0xf10] ;  /* 0x000f100001057983 */ /* 0x000ee60000300800 */
[----:B------:R-:W-:-:S04]  /*3ed60*/  LEA R24, P2, R25, R3, 0x1 ;  /* 0x0000000319187211 */ /* 0x000fc800078408ff */
[----:B------:R-:W-:-:S05]  /*3ed70*/  LEA.HI.X.SX32 R25, R25, R2, 0x1, P2 ;  /* 0x0000000219197211 */ /* 0x000fca00010f0eff */
[----:B------:R0:W-:Y:S01]  /*3ed80*/  @P3 STG.E.U16 desc[UR12][R24.64], R20 ;  /* 0x0000001418003986 */ /* 0x0001e2000c10150c */
[C---:B-----5:R-:W-:Y:S01]  /*3ed90*/  ISETP.LT.AND P3, PT, R7.reuse, UR4, !P0 ;  /* 0x0000000407007c0c */ /* 0x060fe2000c761270 */
[----:B0-----:R-:W-:Y:S01]  /*3eda0*/  IMAD R25, R7, R28, RZ ;  /* 0x0000001c07197224 */ /* 0x001fe200078e02ff */
[----:B------:R-:W-:Y:S01]  /*3edb0*/  PRMT R20, R9, 0x7632, R20 ;  /* 0x0000763209147816 */ /* 0x000fe20000000014 */
[----:B------:R-:W-:Y:S01]  /*3edc0*/  ULDC UR4, c[0x0][0x22c] ;  /* 0x00008b0000047ab9 */ /* 0x000fe20000000800 */
[----:B------:R-:W4:Y:S02]  /*3edd0*/  LDL.LU R7, [R1+0xf14] ;  /* 0x000f140001077983 */ /* 0x000f240000300800 */
[C---:B------:R-:W-:Y:S02]  /*3ede0*/  LEA R24, P2, R25.reuse, R3, 0x1 ;  /* 0x0000000319187211 */ /* 0x040fe400078408ff */
[----:B------:R-:W5:Y:S02]  /*3edf0*/  LDL.LU R9, [R1+0xf1c] ;  /* 0x000f1c0001097983 */ /* 0x000f640000300800 */
[----:B------:R-:W-:-:S05]  /*3ee00*/  LEA.HI.X.SX32 R25, R25, R2, 0x1, P2 ;  /* 0x0000000219197211 */ /* 0x000fca00010f0eff */
[----:B------:R0:W-:Y:S01]  /*3ee10*/  @P3 STG.E.U16 desc[UR12][R24.64], R20 ;  /* 0x0000001418003986 */ /* 0x0001e2000c10150c */
[C---:B------:R-:W-:Y:S01]  /*3ee20*/  ISETP.LT.AND P3, PT, R8.reuse, UR4, !P0 ;  /* 0x0000000408007c0c */ /* 0x040fe2000c761270 */
[----:B0-----:R-:W-:Y:S01]  /*3ee30*/  IMAD R25, R8, R28, RZ ;  /* 0x0000001c08197224 */ /* 0x001fe200078e02ff */
[----:B------:R-:W-:Y:S01]  /*3ee40*/  PRMT R20, R6, 0x7632, R20 ;  /* 0x0000763206147816 */ /* 0x000fe20000000014 */
[----:B------:R-:W-:-:S03]  /*3ee50*/  ULDC UR4, c[0x0][0x22c] ;  /* 0x00008b0000047ab9 */ /* 0x000fc60000000800 */
[----:B------:R-:W-:-:S04]  /*3ee60*/  LEA R24, P2, R25, R3, 0x1 ;  /* 0x0000000319187211 */ /* 0x000fc800078408ff */
[----:B------:R-:W-:-:S05]  /*3ee70*/  LEA.HI.X.SX32 R25, R25, R2, 0x1, P2 ;  /* 0x0000000219197211 */ /* 0x000fca00010f0eff */
[----:B------:R0:W-:Y:S01]  /*3ee80*/  @P3 STG.E.U16 desc[UR12][R24.64], R20 ;  /* 0x0000001418003986 */ /* 0x0001e2000c10150c */
[C---:B--2---:R-:W-:Y:S01]  /*3ee90*/  ISETP.LT.AND P3, PT, R4.reuse, UR4, !P0 ;  /* 0x0000000404007c0c */ /* 0x044fe2000c761270 */
[----:B0-----:R-:W-:Y:S01]  /*3eea0*/  IMAD R25, R4, R28, RZ ;  /* 0x0000001c04197224 */ /* 0x001fe200078e02ff */
[----:B------:R-:W-:Y:S01]  /*3eeb0*/  PRMT R20, R29, 0x7632, R20 ;  /* 0x000076321d147816 */ /* 0x000fe20000000014 */
[----:B------:R-:W2:Y:S01]  /*3eec0*/  LDL.LU R4, [R1+0xf18] ;  /* 0x000f180001047983 */ /* 0x000ea20000300800 */
[----:B------:R-:W-:-:S03]  /*3eed0*/  ULDC UR4, c[0x0][0x22c] ;  /* 0x00008b0000047ab9 */ /* 0x000fc60000000800 */
[----:B------:R-:W2:Y:S04]  /*3eee0*/  LDL.LU R8, [R1+0xf28] ;  /* 0x000f280001087983 */ /* 0x000ea80000300800 */
[----:B------:R-:W2:Y:S01]  /*3eef0*/  LDL.LU R6, [R1+0xf24] ;  /* 0x000f240001067983 */ /* 0x000ea20000300800 */
[----:B------:R-:W-:-:S04]  /*3ef00*/  LEA R24, P2, R25, R3, 0x1 ;  /* 0x0000000319187211 */ /* 0x000fc800078408ff */
[----:B------:R-:W-:-:S05]  /*3ef10*/  LEA.HI.X.SX32 R25, R25, R2, 0x1, P2 ;  /* 0x0000000219197211 */ /* 0x000fca00010f0eff */
[----:B------:R0:W-:Y:S02]  /*3ef20*/  @P3 STG.E.U16 desc[UR12][R24.64], R20 ;  /* 0x0000001418003986 */ /* 0x0001e4000c10150c */
[----:B0-----:R-:W-:Y:S01]  /*3ef30*/  PRMT R20, R20, 0x7632, R20 ;  /* 0x0000763214147816 */ /* 0x001fe20000000014 */
[C---:B---3--:R-:W-:Y:S01]  /*3ef40*/  IMAD R25, R5.reuse, R28, RZ ;  /* 0x0000001c05197224 */ /* 0x048fe200078e02ff */
[----:B------:R-:W-:Y:S01]  /*3ef50*/  ISETP.LT.AND P3, PT, R5, UR4, !P0 ;  /* 0x0000000405007c0c */ /* 0x000fe2000c761270 */
[----:B------:R-:W-:Y:S01]  /*3ef60*/  ULDC UR4, c[0x0][0x22c] ;  /* 0x00008b0000047ab9 */ /* 0x000fe20000000800 */
[----:B------:R-:W-:Y:S01]  /*3ef70*/  PRMT R21, R21, 0x7632, R21 ;  /* 0x0000763215157816 */ /* 0x000fe20000000015 */
[----:B------:R-:W3:Y:S01]  /*3ef80*/  LDL.LU R5, [R1+0xf2c] ;  /* 0x000f2c0001057983 */ /* 0x000ee20000300800 */
[----:B------:R-:W-:-:S04]  /*3ef90*/  LEA R24, P2, R25, R3, 0x1 ;  /* 0x0000000319187211 */ /* 0x000fc800078408ff */
[----:B------:R-:W-:-:S05]  /*3efa0*/  LEA.HI.X.SX32 R25, R25, R2, 0x1, P2 ;  /* 0x0000000219197211 */ /* 0x000fca00010f0eff */
[----:B------:R4:W-:Y:S02]  /*3efb0*/  @P3 STG.E.U16 desc[UR12][R24.64], R20 ;  /* 0x0000001418003986 */ /* 0x0009e4000c10150c */
[C---:B----4-:R-:W-:Y:S01]  /*3efc0*/  IMAD R20, R7.reuse, R28, RZ ;  /* 0x0000001c07147224 */ /* 0x050fe200078e02ff */
[----:B------:R-:W-:Y:S01]  /*3efd0*/  ISETP.LT.AND P3, PT, R7, UR4, !P0 ;  /* 0x0000000407007c0c */ /* 0x000fe2000c761270 */
[----:B------:R-:W-:Y:S01]  /*3efe0*/  ULDC UR4, c[0x0][0x22c] ;  /* 0x00008b0000047ab9 */ /* 0x000fe20000000800 */
[----:B------:R-:W4:Y:S02]  /*3eff0*/  LDL.LU R7, [R1+0xf30] ;  /* 0x000f300001077983 */ /* 0x000f240000300800 */
[C---:B------:R-:W-:Y:S02]  /*3f000*/  LEA R24, P2, R20.reuse, R3, 0x1 ;  /* 0x0000000314187211 */ /* 0x040fe400078408ff */
[----:B------:R-:W4:Y:S02]  /*3f010*/  LDL.LU R12, [R1+0x1b0] ;  /* 0x0001b000010c7983 */ /* 0x000f240000300800 */
[----:B------:R-:W-:-:S05]  /*3f020*/  LEA.HI.X.SX32 R25, R20, R2, 0x1, P2 ;  /* 0x0000000214197211 */ /* 0x000fca00010f0eff */
[----:B------:R0:W-:Y:S01]  /*3f030*/  @P3 STG.E.U16 desc[UR12][R24.64], R21 ;  /* 0x0000001518003986 */ /* 0x0001e2000c10150c */
[C---:B-----5:R-:W-:Y:S01]  /*3f040*/  ISETP.LT.AND P2, PT, R9.reuse, UR4, !P0 ;  /* 0x0000000409007c0c */ /* 0x060fe2000c741270 */
[----:B------:R-:W-:Y:S01]  /*3f050*/  ULDC UR4, c[0x0][0x22c] ;  /* 0x00008b0000047ab9 */ /* 0x000fe20000000800 */
[C---:B--2---:R-:W-:Y:S01]  /*3f060*/  ISETP.LT.AND P4, PT, R4.reuse, UR5, !P0 ;  /* 0x0000000504007c0c */ /* 0x044fe2000c781270 */
[-C--:B0-----:R-:W-:Y:S01]  /*3f070*/  IMAD R21, R4, R28.reuse, RZ ;  /* 0x0000001c04157224 */ /* 0x081fe200078e02ff */
[----:B------:R-:W-:Y:S01]  /*3f080*/  PRMT R22, R22, 0x7632, R22 ;  /* 0x0000763216167816 */ /* 0x000fe20000000016 */
[----:B------:R-:W2:Y:S01]  /*3f090*/  LDL.LU R4, [R1+0xf34] ;  /* 0x000f340001047983 */ /* 0x000ea20000300800 */
[----:B------:R-:W-:Y:S02]  /*3f0a0*/  ISETP.LT.AND P3, PT, R8, UR4, !P0 ;  /* 0x0000000408007c0c */ /* 0x000fe4000c761270 */
[----:B------:R-:W-:Y:S01]  /*3f0b0*/  ISETP.LT.AND P5, PT, R6, UR6, !P0 ;  /* 0x0000000606007c0c */ /* 0x000fe2000c7a1270 */
[----:B------:R-:W5:Y:S01]  /*3f0c0*/  LDL.LU R15, [R1+0x1b4] ;  /* 0x0001b400010f7983 */ /* 0x000f620000300800 */
[----:B------:R-:W-:Y:S01]  /*3f0d0*/  IMAD R20, R9, R28, RZ ;  /* 0x0000001c09147224 */ /* 0x000fe200078e02ff */
[----:B------:R-:W-:Y:S01]  /*3f0e0*/  PRMT R27, R23, 0x7632, R27 ;  /* 0x00007632171b7816 */ /* 0x000fe2000000001b */
[----:B------:R-:W-:Y:S01]  /*3f0f0*/  ULDC UR4, c[0x0][0x22c] ;  /* 0x00008b0000047ab9 */ /* 0x000fe20000000800 */
[----:B------:R-:W5:Y:S01]  /*3f100*/  LDL.LU R13, [R1+0x1b8] ;  /* 0x0001b800010d7983 */ /* 0x000f620000300800 */
[----:B------:R-:W-:-:S03]  /*3f110*/  ULDC UR5, c[0x0][0x22c] ;  /* 0x00008b0000057ab9 */ /* 0x000fc60000000800 */
[----:B------:R-:W5:Y:S04]  /*3f120*/  LDL.LU R6, [R1+0x1bc] ;  /* 0x0001bc0001067983 */ /* 0x000f680000300800 */
[----:B------:R-:W5:Y:S01]  /*3f130*/  LDL.LU R8, [R1+0xf38] ;  /* 0x000f380001087983 */ /* 0x000f620000300800 */
[----:B------:R-:W-:-:S04]  /*3f140*/  LEA R24, P6, R20, R3, 0x1 ;  /* 0x0000000314187211 */ /* 0x000fc800078c08ff */
[----:B------:R-:W-:Y:S02]  /*3f150*/  LEA.HI.X.SX32 R25, R20, R2, 0x1, P6 ;  /* 0x0000000214197211 */ /* 0x000fe400030f0eff */
[----:B------:R-:W-:Y:S01]  /*3f160*/  LEA R20, P6, R21, R3, 0x1 ;  /* 0x0000000315147211 */ /* 0x000fe200078c08ff */
[----:B------:R-:W-:-:S03]  /*3f170*/  IMAD R23, R28, 0x20, R26 ;  /* 0x000000201c177824 */ /* 0x000fc600078e021a */
[----:B------:R-:W-:Y:S01]  /*3f180*/  LEA.HI.X.SX32 R21, R21, R2, 0x1, P6 ;  /* 0x0000000215157211 */ /* 0x000fe200030f0eff */
[----:B------:R0:W-:Y:S04]  /*3f190*/  @P2 STG.E.U16 desc[UR12][R24.64], R22 ;  /* 0x0000001618002986 */ /* 0x0001e8000c10150c */
[----:B------:R1:W-:Y:S01]  /*3f1a0*/  @P4 STG.E.U16 desc[UR12][R20.64], R27 ;  /* 0x0000001b14004986 */ /* 0x0003e2000c10150c */
[----:B0-----:R-:W-:Y:S01]  /*3f1b0*/  LEA R22, P6, R23, R3, 0x1 ;  /* 0x0000000317167211 */ /* 0x001fe200078c08ff */
[----:B-1----:R-:W-:-:S03]  /*3f1c0*/  IMAD R21, R28, 0x2, R23 ;  /* 0x000000021c157824 */ /* 0x002fc600078e0217 */
[-C--:B------:R-:W-:Y:S01]  /*3f1d0*/  LEA.HI.X.SX32 R23, R23, R2.reuse, 0x1, P6 ;  /* 0x0000000217177211 */ /* 0x080fe200030f0eff */
[C---:B------:R-:W-:Y:S01]  /*3f1e0*/  IMAD R20, R28.reuse, 0x2, R21 ;  /* 0x000000021c147824 */ /* 0x040fe200078e0215 */
[----:B------:R-:W-:Y:S02]  /*3f1f0*/  LEA R24, P6, R21, R3, 0x1 ;  /* 0x0000000315187211 */ /* 0x000fe400078c08ff */
[----:B---3--:R-:W-:Y:S01]  /*3f200*/  ISETP.LT.AND P2, PT, R5, UR4, !P0 ;  /* 0x0000000405007c0c */ /* 0x008fe2000c741270 */
[----:B------:R-:W-:Y:S01]  /*3f210*/  ULDC UR4, c[0x0][0x22c] ;  /* 0x00008b0000047ab9 */ /* 0x000fe20000000800 */
[----:B------:R-:W-:Y:S01]  /*3f220*/  LEA.HI.X.SX32 R25, R21, R2, 0x1, P6 ;  /* 0x0000000215197211 */ /* 0x000fe200030f0eff */
[----:B------:R-:W-:Y:S01]  /*3f230*/  IMAD R21, R28, 0x2, R20 ;  /* 0x000000021c157824 */ /* 0x000fe200078e0214 */
[----:B------:R-:W3:Y:S04]  /*3f240*/  LDL.LU R5, [R1+0xf40] ;  /* 0x000f400001057983 */ /* 0x000ee80000300800 */
[----:B------:R-:W3:Y:S04]  /*3f250*/  LDL.LU R10, [R1+0x1c0] ;  /* 0x0001c000010a7983 */ /* 0x000ee80000300800 */
[----:B------:R-:W3:Y:S01]  /*3f260*/  LDL.LU R9, [R1+0x1c4] ;  /* 0x0001c40001097983 */ /* 0x000ee20000300800 */
[----:B----4-:R-:W-:Y:S01]  /*3f270*/  ISETP.LT.AND P4, PT, R7, UR4, !P0 ;  /* 0x0000000407007c0c */ /* 0x010fe2000c781270 */
[----:B------:R-:W-:-:S02]  /*3f280*/  ULDC UR4, c[0x0][0x22c] ;  /* 0x00008b0000047ab9 */ /* 0x000fc40000000800 */
[----:B------:R-:W-:Y:S01]  /*3f290*/  @P3 STG.E.U16 desc[UR12][R22.64], R12 ;  /* 0x0000000c16003986 */ /* 0x000fe2000c10150c */
[----:B--2---:R-:W-:Y:S01]  /*3f2a0*/  ISETP.LT.AND P3, PT, R4, UR4, !P0 ;  /* 0x0000000404007c0c */ /* 0x004fe2000c761270 */
[----:B------:R-:W-:Y:S02]  /*3f2b0*/  ULDC UR4, c[0x0][0x22c] ;  /* 0x00008b0000047ab9 */ /* 0x000fe40000000800 */
[----:B------:R-:W2:Y:S04]  /*3f2c0*/  LDL.LU R4, [R1+0xf3c] ;  /* 0x000f3c0001047983 */ /* 0x000ea80000300800 */
[----:B-----5:R0:W-:Y:S04]  /*3f2d0*/  @P5 STG.E.U16 desc[UR12][R24.64], R15 ;  /* 0x0000000f18005986 */ /* 0x0201e8000c10150c */
[----:B------:R-:W4:Y:S04]  /*3f2e0*/  LDL.LU R7, [R1+0x1c8] ;  /* 0x0001c80001077983 */ /* 0x000f280000300800 */
[----:B------:R-:W5:Y:S01]  /*3f2f0*/  LDL.LU R29, [R1+0x1cc] ;  /* 0x0001cc00011d7983 */ /* 0x000f620000300800 */
[----:B0-----:R-:W-:-:S03]  /*3f300*/  LEA R24, P5, R21, R3, 0x1 ;  /* 0x0000000315187211 */ /* 0x001fc600078a08ff */
[----:B------:R-:W5:Y:S01]  /*3f310*/  LDL.LU R11, [R1+0xf4c] ;  /* 0x000f4c00010b7983 */ /* 0x000f620000300800 */
[----:B------:R-:W-:Y:S02]  /*3f320*/  LEA.HI.X.SX32 R25, R21, R2, 0x1, P5 ;  /* 0x0000000215197211 */ /* 0x000fe400028f0eff */
[----:B------:R-:W-:Y:S01]  /*3f330*/  ISETP.LT.AND P5, PT, R8, UR4, !P0 ;  /* 0x0000000408007c0c */ /* 0x000fe2000c7a1270 */
[----:B------:R-:W-:Y:S01]  /*3f340*/  ULDC UR4, c[0x0][0x22c] ;  /* 0x00008b0000047ab9 */ /* 0x000fe20000000800 */
[----:B------:R-:W4:Y:S01]  /*3f350*/  LDL.LU R8, [R1+0xf48] ;  /* 0x000f480001087983 */ /* 0x000f220000300800 */
[----:B------:R-:W-:-:S04]  /*3f360*/  LEA R22, P6, R20, R3, 0x1 ;  /* 0x0000000314167211 */ /* 0x000fc800078c08ff */
[----:B------:R-:W-:Y:S01]  /*3f370*/  LEA.HI.X.SX32 R23, R20, R2, 0x1, P6 ;  /* 0x0000000214177211 */ /* 0x000fe200030f0eff */
[----:B------:R-:W-:-:S04]  /*3f380*/  IMAD R20, R28, 0x2, R21 ;  /* 0x000000021c147824 */ /* 0x000fc800078e0215 */
[----:B------:R-:W-:Y:S01]  /*3f390*/  IMAD R21, R28, 0x2, R20 ;  /* 0x000000021c157824 */ /* 0x000fe200078e0214 */
[----:B------:R0:W-:Y:S04]  /*3f3a0*/  @P2 STG.E.U16 desc[UR12][R22.64], R13 ;  /* 0x0000000d16002986 */ /* 0x0001e8000c10150c */
[----:B------:R1:W-:Y:S01]  /*3f3b0*/  @P4 STG.E.U16 desc[UR12][R24.64], R6 ;  /* 0x0000000618004986 */ /* 0x0003e2000c10150c */
[CC--:B0-----:R-:W-:Y:S02]  /*3f3c0*/  LEA R22, P4, R20.reuse, R3.reuse, 0x1 ;  /* 0x0000000314167211 */ /* 0x0c1fe400078808ff */
[----:B-1----:R-:W-:Y:S02]  /*3f3d0*/  LEA R24, P6, R21, R3, 0x1 ;  /* 0x0000000315187211 */ /* 0x002fe400078c08ff */
[----:B------:R-:W-:-:S02]  /*3f3e0*/  LEA.HI.X.SX32 R23, R20, R2, 0x1, P4 ;  /* 0x0000000214177211 */ /* 0x000fc400020f0eff */
[----:B---3--:R-:W-:Y:S01]  /*3f3f0*/  ISETP.LT.AND P2, PT, R5, UR4, !P0 ;  /* 0x0000000405007c0c */ /* 0x008fe2000c741270 */
[----:B------:R-:W-:Y:S01]  /*3f400*/  ULDC UR4, c[0x0][0x22c] ;  /* 0x00008b0000047ab9 */ /* 0x000fe20000000800 */
[----:B------:R-:W3:Y:S01]  /*3f410*/  LDL.LU R5, [R1+0xf44] ;  /* 0x000f440001057983 */ /* 0x000ee20000300800 */
[----:B------:R-:W-:-:S03]  /*3f420*/  LEA.HI.X.SX32 R25, R21, R2, 0x1, P6 ;  /* 0x0000000215197211 */ /* 0x000fc600030f0eff */
[----:B------:R-:W-:Y:S04]  /*3f430*/  @P3 STG.E.U16 desc[UR12][R22.64], R10 ;  /* 0x0000000a16003986 */ /* 0x000fe8000c10150c */
[----:B------:R0:W-:Y:S01]  /*3f440*/  @P5 STG.E.U16 desc[UR12][R24.64], R9 ;  /* 0x0000000918005986 */ /* 0x0001e2000c10150c */
[----:B--2---:R-:W-:Y:S01]  /*3f450*/  ISETP.LT.AND P4, PT, R4, UR4, !P0 ;  /* 0x0000000404007c0c */ /* 0x004fe2000c781270 */
[----:B------:R-:W-:Y:S02]  /*3f460*/  IMAD R21, R28, 0x2, R21 ;  /* 0x000000021c157824 */ /* 0x000fe400078e0215 */
[----:B------:R-:W2:Y:S01]  /*3f470*/  LDL.LU R4, [R1+0xf50] ;  /* 0x000f500001047983 */ /* 0x000ea20000300800 */
[----:B------:R-:W-:-:S03]  /*3f480*/  ULDC UR4, c[0x0][0x22c] ;  /* 0x00008b0000047ab9 */ /* 0x000fc60000000800 */
[----:B------:R-:W2:Y:S01]  /*3f490*/  LDL.LU R14, [R1+0xf54] ;  /* 0x000f5400010e7983 */ /* 0x000ea20000300800 */
[----:B----4-:R-:W-:Y:S01]  /*3f4a0*/  ISETP.LT.AND P5, PT, R8, UR5, !P0 ;  /* 0x0000000508007c0c */ /* 0x010fe2000c7a1270 */
[----:B0-----:R-:W-:Y:S02]  /*3f4b0*/  IMAD R24, R28, 0x2, R21 ;  /* 0x000000021c187824 */ /* 0x001fe400078e0215 */
[----:B------:R-:W4:Y:S01]  /*3f4c0*/  LDL.LU R8, [R1+0xf58] ;  /* 0x000f580001087983 */ /* 0x000f220000300800 */
[CC--:B------:R-:W-:Y:S01]  /*3f4d0*/  LEA R20, P3, R21.reuse, R3.reuse, 0x1 ;  /* 0x0000000315147211 */ /* 0x0c0fe200078608ff */
[----:B------:R-:W-:Y:S01]  /*3f4e0*/  ULDC UR5, c[0x0][0x22c] ;  /* 0x00008b0000057ab9 */ /* 0x000fe20000000800 */
[C---:B------:R-:W-:Y:S02]  /*3f4f0*/  LEA R22, P6, R24.reuse, R3, 0x1 ;  /* 0x0000000318167211 */ /* 0x040fe400078c08ff */
[-C--:B------:R-:W-:Y:S02]  /*3f500*/  LEA.HI.X.SX32 R21, R21, R2.reuse, 0x1, P3 ;  /* 0x0000000215157211 */ /* 0x080fe400018f0eff */
[----:B------:R-:W-:-:S03]  /*3f510*/  LEA.HI.X.SX32 R23, R24, R2, 0x1, P6 ;  /* 0x0000000218177211 */ /* 0x000fc600030f0eff */
[----:B------:R0:W-:Y:S01]  /*3f520*/  @P2 STG.E.U16 desc[UR12][R20.64], R7 ;  /* 0x0000000714002986 */ /* 0x0001e2000c10150c */
[----:B-----5:R-:W-:Y:S01]  /*3f530*/  ISETP.LT.AND P3, PT, R11, UR4, !P0 ;  /* 0x000000040b007c0c */ /* 0x020fe2000c761270 */
[----:B------:R-:W-:Y:S02]  /*3f540*/  ULDC UR4, c[0x0][0x22c] ;  /* 0x00008b0000047ab9 */ /* 0x000fe40000000800 */
[----:B------:R1:W-:Y:S01]  /*3f550*/  @P4 STG.E.U16 desc[UR12][R22.64], R29 ;  /* 0x0000001d16004986 */ /* 0x0003e2000c10150c */
[----:B------:R-:W-:-:S03]  /*3f560*/  PRMT R25, R12, 0x7632, R25 ;  /* 0x000076320c197816 */ /* 0x000fc60000000019 */
[----:B------:R-:W5:Y:S01]  /*3f570*/  LDL.LU R11, [R1+0xf5c] ;  /* 0x000f5c00010b7983 */ /* 0x000f620000300800 */
[----:B0-----:R-:W-:-:S04]  /*3f580*/  IMAD R20, R28, 0x2, R24 ;  /* 0x000000021c147824 */ /* 0x001fc800078e0218 */
[----:B------:R-:W-:Y:S01]  /*3f590*/  IMAD R21, R28, 0x2, R20 ;  /* 0x000000021c157824 */ /* 0x000fe200078e0214 */
[----:B-1----:R-:W-:-:S04]  /*3f5a0*/  LEA R22, P6, R20, R3, 0x1 ;  /* 0x0000000314167211 */ /* 0x002fc800078c08ff */
[-C--:B------:R-:W-:Y:S02]  /*3f5b0*/  LEA.HI.X.SX32 R23, R20, R2.reuse, 0x1, P6 ;  /* 0x0000000214177211 */ /* 0x080fe400030f0eff */
[----:B------:R-:W-:Y:S02]  /*3f5c0*/  LEA R20, P6, R21, R3, 0x1 ;  /* 0x0000000315147211 */ /* 0x000fe400078c08ff */
[----:B---3--:R-:W-:Y:S01]  /*3f5d0*/  ISETP.LT.AND P2, PT, R5, UR4, !P0 ;  /* 0x0000000405007c0c */ /* 0x008fe2000c741270 */
[----:B------:R-:W-:Y:S01]  /*3f5e0*/  ULDC UR4, c[0x0][0x22c] ;  /* 0x00008b0000047ab9 */ /* 0x000fe20000000800 */
[----:B------:R-:W3:Y:S01]  /*3f5f0*/  LDL.LU R5, [R1+0xf60] ;  /* 0x000f600001057983 */ /* 0x000ee20000300800 */
[----:B------:R-:W-:Y:S01]  /*3f600*/  IMAD R24, R28, 0x2, R21 ;  /* 0x000000021c187824 */ /* 0x000fe200078e0215 */
[----:B------:R-:W-:Y:S02]  /*3f610*/  PRMT R26, R15, 0x7632, R26 ;  /* 0x000076320f1a7816 */ /* 0x000fe4000000001a */
[----:B------:R-:W-:Y:S01]  /*3f620*/  LEA.HI.X.SX32 R21, R21, R2, 0x1, P6 ;  /* 0x0000000215157211 */ /* 0x000fe200030f0eff */
[----:B------:R0:W-:Y:S04]  /*3f630*/  @P3 STG.E.U16 desc[UR12][R22.64], R25 ;  /* 0x0000001916003986 */ /* 0x0001e8000c10150c */
[----:B------:R1:W-:Y:S01]  /*3f640*/  @P5 STG.E.U16 desc[UR12][R20.64], R26 ;  /* 0x0000001a14005986 */ /* 0x0003e2000c10150c */
[----:B0-----:R-:W-:-:S02]  /*3f650*/  PRMT R25, R6, 0x7632, R25 ;  /* 0x0000763206197816 */ /* 0x001fc40000000019 */
[----:B--2---:R-:W-:Y:S01]  /*3f660*/  ISETP.LT.AND P4, PT, R4, UR4, !P0 ;  /* 0x0000000404007c0c */ /* 0x004fe2000c781270 */
[----:B------:R-:W-:Y:S01]  /*3f670*/  ULDC UR4, c[0x0][0x22c] ;  /* 0x00008b0000047ab9 */ /* 0x000fe20000000800 */
[----:B------:R-:W2:Y:S01]  /*3f680*/  LDL.LU R4, [R1+0xf64] ;  /* 0x000f640001047983 */ /* 0x000ea20000300800 */
[----:B------:R-:W-:Y:S01]  /*3f690*/  ISETP.LT.AND P3, PT, R14, UR4, !P0 ;  /* 0x000000040e007c0c */ /* 0x000fe2000c761270 */
[----:B------:R-:W-:Y:S02]  /*3f6a0*/  ULDC UR4, c[0x0][0x22c] ;  /* 0x00008b0000047ab9 */ /* 0x000fe40000000800 */
[----:B------:R-:W2:Y:S01]  /*3f6b0*/  LDL.LU R12, [R1+0x1310] ;  /* 0x00131000010c7983 */ /* 0x000ea20000300800 */
[----:B----4-:R-:W-:Y:S02]  /*3f6c0*/  ISETP.LT.AND P5, PT, R8, UR4, !P0 ;  /* 0x0000000408007c0c */ /* 0x010fe4000c7a1270 */
[----:B------:R-:W-:Y:S01]  /*3f6d0*/  LEA R22, P6, R24, R3, 0x1 ;  /* 0x0000000318167211 */ /* 0x000fe200078c08ff */
[----:B------:R-:W4:Y:S01]  /*3f6e0*/  LDL.LU R8, [R1+0xf68] ;  /* 0x000f680001087983 */ /* 0x000f220000300800 */
[----:B-1----:R-:W-:Y:S01]  /*3f6f0*/  IMAD R21, R28, 0x2, R24 ;  /* 0x000000021c157824 */ /* 0x002fe200078e0218 */
[----:B------:R-:W-:Y:S01]  /*3f700*/  PRMT R26, R10, 0x7632, R26 ;  /* 0x000076320a1a7816 */ /* 0x000fe2000000001a */
[----:B------:R-:W-:Y:S01]  /*3f710*/  ULDC UR4, c[0x0][0x22c] ;  /* 0x00008b0000047ab9 */ /* 0x000fe20000000800 */
[----:B------:R-:W4:Y:S01]  /*3f720*/  LDL.LU R6, [R1+0xf6c] ;  /* 0x000f6c0001067983 */ /* 0x000f220000300800 */
[----:B------:R-:W-:-:S02]  /*3f730*/  LEA.HI.X.SX32 R23, R24, R2, 0x1, P6 ;  /* 0x0000000218177211 */ /* 0x000fc400030f0eff */
[----:B------:R-:W-:Y:S02]  /*3f740*/  PRMT R24, R13, 0x7632, R24 ;  /* 0x000076320d187816 */ /* 0x000fe40000000018 */
[----:B------:R-:W-:-:S03]  /*3f750*/  LEA R20, P6, R21, R3, 0x1 ;  /* 0x0000000315147211 */ /* 0x000fc600078c08ff */
[----:B------:R0:W-:Y:S02]  /*3f760*/  @P2 STG.E.U16 desc[UR12][R22.64], R24 ;  /* 0x0000001816002986 */ /* 0x0001e4000c10150c */
[----:B0-----:R-:W-:Y:S01]  /*3f770*/  IMAD R22, R28, 0x2, R21 ;  /* 0x000000021c167824 */ /* 0x001fe200078e0215 */
[----:B------:R-:W-:-:S03]  /*3f780*/  LEA.HI.X.SX32 R21, R21, R2, 0x1, P6 ;  /* 0x0000000215157211 */ /* 0x000fc600030f0eff */
[--C-:B------:R-:W-:Y:S01]  /*3f790*/  IMAD R23, R28, 0x2, R22.reuse ;  /* 0x000000021c177824 */ /* 0x100fe200078e0216 */
[CC--:B------:R-:W-:Y:S01]  /*3f7a0*/  LEA R24, P6, R22.reuse, R3.reuse, 0x1 ;  /* 0x0000000316187211 */ /* 0x0c0fe200078c08ff */
[----:B------:R0:W-:Y:S01]  /*3f7b0*/  @P4 STG.E.U16 desc[UR12][R20.64], R25 ;  /* 0x0000001914004986 */ /* 0x0001e2000c10150c */
[----:B-----5:R-:W-:Y:S01]  /*3f7c0*/  ISETP.LT.AND P2, PT, R11, UR4, !P0 ;  /* 0x000000040b007c0c */ /* 0x020fe2000c741270 */
[----:B------:R-:W-:Y:S01]  /*3f7d0*/  ULDC UR4, c[0x0][0x22c] ;  /* 0x00008b0000047ab9 */ /* 0x000fe20000000800 */
[-C--:B0-----:R-:W-:Y:S02]  /*3f7e0*/  LEA.HI.X.SX32 R25, R22, R2.reuse, 0x1, P6 ;  /* 0x0000000216197211 */ /* 0x081fe400030f0eff */
[----:B------:R-:W-:Y:S02]  /*3f7f0*/  LEA R20, P6, R23, R3, 0x1 ;  /* 0x0000000317147211 */ /* 0x000fe400078c08ff */
[----:B------:R-:W-:Y:S02]  /*3f800*/  PRMT R22, R9, 0x7632, R22 ;  /* 0x0000763209167816 */ /* 0x000fe40000000016 */
[----:B------:R-:W-:Y:S01]  /*3f810*/  LEA.HI.X.SX32 R21, R23, R2, 0x1, P6 ;  /* 0x0000000217157211 */ /* 0x000fe200030f0eff */
[----:B------:R-:W-:Y:S01]  /*3f820*/  IMAD R23, R28, 0x2, R23 ;  /* 0x000000021c177824 */ /* 0x000fe200078e0217 */
[----:B------:R0:W-:Y:S01]  /*3f830*/  @P3 STG.E.U16 desc[UR12][R24.64], R26 ;  /* 0x0000001a18003986 */ /* 0x0001e2000c10150c */
[----:B---3--:R-:W-:Y:S01]  /*3f840*/  ISETP.LT.AND P4, PT, R5, UR4, !P0 ;  /* 0x0000000405007c0c */ /* 0x008fe2000c781270 */
[----:B------:R-:W-:-:S02]  /*3f850*/  ULDC UR4, c[0x0][0x22c] ;  /* 0x00008b0000047ab9 */ /* 0x000fc40000000800 */
[----:B------:R1:W-:Y:S01]  /*3f860*/  @P5 STG.E.U16 desc[UR12][R20.64], R22 ;  /* 0x0000001614005986 */ /* 0x0003e2000c10150c */
[----:B------:R-:W-:-:S03]  /*3f870*/  PRMT R27, R29, 0x7632, R27 ;  /* 0x000076321d1b7816 */ /* 0x000fc6000000001b */
[----:B------:R-:W3:Y:S01]  /*3f880*/  LDL.LU R5, [R1+0xf70] ;  /* 0x000f700001057983 */ /* 0x000ee20000300800 */
[----:B0-----:R-:W-:Y:S01]  /*3f890*/  IMAD R24, R28, 0x2, R23 ;  /* 0x000000021c187824 */ /* 0x001fe200078e0217 */
[----:B-1----:R-:W-:-:S04]  /*3f8a0*/  LEA R20, P6, R23, R3, 0x1 ;  /* 0x0000000317147211 */ /* 0x002fc800078c08ff */
[-C--:B------:R-:W-:Y:S02]  /*3f8b0*/  LEA.HI.X.SX32 R21, R23, R2.reuse, 0x1, P6 ;  /* 0x0000000217157211 */ /* 0x080fe400030f0eff */
[C---:B------:R-:W-:Y:S02]  /*3f8c0*/  LEA R22, P6, R24.reuse, R3, 0x1 ;  /* 0x0000000318167211 */ /* 0x040fe400078c08ff */
[----:B------:R-:W-:Y:S02]  /*3f8d0*/  PRMT R26, R7, 0x7632, R26 ;  /* 0x00007632071a7816 */ /* 0x000fe4000000001a */
[----:B------:R-:W-:-:S03]  /*3f8e0*/  LEA.HI.X.SX32 R23, R24, R2, 0x1, P6 ;  /* 0x0000000218177211 */ /* 0x000fc600030f0eff */
[----:B------:R-:W-:Y:S04]  /*3f8f0*/  @P2 STG.E.U16 desc[UR12][R20.64], R26 ;  /* 0x0000001a14002986 */ /* 0x000fe8000c10150c */
[----:B------:R0:W-:Y:S01]  /*3f900*/  @P4 STG.E.U16 desc[UR12][R22.64], R27 ;  /* 0x0000001b16004986 */ /* 0x0001e2000c10150c */
[----:B--2---:R-:W-:Y:S01]  /*3f910*/  ISETP.LT.AND P3, PT, R4, UR4, !P0 ;  /* 0x0000000404007c0c */ /* 0x004fe2000c761270 */
[----:B------:R-:W-:Y:S02]  /*3f920*/  ULDC UR4, c[0x0][0x22c] ;  /* 0x00008b0000047ab9 */ /* 0x000fe40000000800 */
[----:B------:R-:W2:Y:S04]  /*3f930*/  LDL.LU R4, [R1+0xf74] ;  /* 0x000f740001047983 */ /* 0x000ea80000300800 */
[----:B------:R-:W5:Y:S04]  /*3f940*/  LDL.LU R15, [R1+0x1d4] ;  /* 0x0001d400010f7983 */ /* 0x000f680000300800 */
[----:B------:R-:W5:Y:S04]  /*3f950*/  LDL.LU R13, [R1+0x1d8] ;  /* 0x0001d800010d7983 */ /* 0x000f680000300800 */
[----:B------:R-:W5:Y:S01]  /*3f960*/  LDL.LU R7, [R1+0x1dc] ;  /* 0x0001dc0001077983 */ /* 0x000f620000300800 */
[----:B----4-:R-:W-:Y:S01]  /*3f970*/  ISETP.LT.AND P5, PT, R8, UR4, !P0 ;  /* 0x0000000408007c0c */ /* 0x010fe2000c7a1270 */
[----:B------:R-:W-:-:S02]  /*3f980*/  ULDC UR4, c[0x0][0x22c] ;  /* 0x00008b0000047ab9 */ /* 0x000fc40000000800 */
[----:B------:R-:W4:Y:S01]  /*3f990*/  LDL.LU R8, [R1+0xf78] ;  /* 0x000f780001087983 */ /* 0x000f220000300800 */
[----:B------:R-:W-:Y:S01]  /*3f9a0*/  ISETP.LT.AND P2, PT, R6, UR4, !P0 ;  /* 0x0000000406007c0c */ /* 0x000fe2000c741270 */
[----:B------:R-:W-:Y:S02]  /*3f9b0*/  IMAD R25, R28, 0x2, R24 ;  /* 0x000000021c197824 */ /* 0x000fe400078e0218 */
[----:B------:R-:W4:Y:S01]  /*3f9c0*/  LDL.LU R6, [R1+0xf80] ;  /* 0x000f800001067983 */ /* 0x000f220000300800 */
[----:B------:R-:W-:-:S03]  /*3f9d0*/  ULDC UR4, c[0x0][0x22c] ;  /* 0x00008b0000047ab9 */ /* 0x000fc60000000800 */
[----:B0-----:R-:W2:Y:S01]  /*3f9e0*/  LDL.LU R27, [R1+0x1d0] ;  /* 0x0001d000011b7983 */ /* 0x001ea20000300800 */
[CC--:B------:R-:W-:Y:S01]  /*3f9f0*/  LEA R20, P6, R25.reuse, R3.reuse, 0x1 ;  /* 0x0000000319147211 */ /* 0x0c0fe200078c08ff */
[C---:B------:R-:W-:Y:S02]  /*3fa00*/  IMAD R23, R28.reuse, 0x2, R25 ;  /* 0x000000021c177824 */ /* 0x040fe400078e0219 */
[----:B------:R-:W4:Y:S01]  /*3fa10*/  LDL.LU R10, [R1+0x1e0] ;  /* 0x0001e000010a7983 */ /* 0x000f220000300800 */
[-C--:B------:R-:W-:Y:S01]  /*3fa20*/  LEA.HI.X.SX32 R21, R25, R2.reuse, 0x1, P6 ;  /* 0x0000000219157211 */ /* 0x080fe200030f0eff */
[C---:B------:R-:W-:Y:S01]  /*3fa30*/  IMAD R22, R28.reuse, 0x2, R23 ;  /* 0x000000021c167824 */ /* 0x040fe200078e0217 */
[C---:B------:R-:W-:Y:S01]  /*3fa40*/  LEA R24, P6, R23.reuse, R3, 0x1 ;  /* 0x0000000317187211 */ /* 0x040fe200078c08ff */
[----:B------:R-:W4:Y:S03]  /*3fa50*/  LDL.LU R9, [R1+0x1e4] ;  /* 0x0001e40001097983 */ /* 0x000f260000300800 */
[----:B------:R-:W-:Y:S01]  /*3fa60*/  LEA.HI.X.SX32 R25, R23, R2, 0x1, P6 ;  /* 0x0000000217197211 */ /* 0x000fe200030f0eff */
[----:B------:R-:W-:Y:S01]  /*3fa70*/  IMAD R23, R28, 0x2, R22 ;  /* 0x000000021c177824 */ /* 0x000fe200078e0216 */
[----:B---3--:R-:W-:Y:S01]  /*3fa80*/  ISETP.LT.AND P4, PT, R5, UR4, !P0 ;  /* 0x0000000405007c0c */ /* 0x008fe2000c781270 */
[----:B------:R-:W-:Y:S01]  /*3fa90*/  ULDC UR4, c[0x0][0x22c] ;  /* 0x00008b0000047ab9 */ /* 0x000fe20000000800 */
[----:B--2---:R-:W-:Y:S01]  /*3faa0*/  @P3 STG.E.U16 desc[UR12][R20.64], R27 ;  /* 0x0000001b14003986 */ /* 0x004fe2000c10150c */
[----:B------:R-:W-:Y:S01]  /*3fab0*/  ISETP.LT.AND P3, PT, R4, UR4, !P0 ;  /* 0x0000000404007c0c */ /* 0x000fe2000c761270 */
[----:B------:R-:W-:-:S02]  /*3fac0*/  ULDC UR4, c[0x0][0x22c] ;  /* 0x00008b0000047ab9 */ /* 0x000fc40000000800 */
[----:B-----5:R0:W-:Y:S04]  /*3fad0*/  @P5 STG.E.U16 desc[UR12][R24.64], R15 ;  /* 0x0000000f18005986 */ /* 0x0201e8000c10150c */
[----:B------:R-:W2:Y:S04]  /*3fae0*/  LDL.LU R4, [R1+0xf7c] ;  /* 0x000f7c0001047983 */ /* 0x000ea80000300800 */
[----:B------:R-:W3:Y:S01]  /*3faf0*/  LDL.LU R5, [R1+0x1e8] ;  /* 0x0001e80001057983 */ /* 0x000ee20000300800 */
[----:B0-----:R-:W-:-:S03]  /*3fb00*/  LEA R24, P5, R23, R3, 0x1 ;  /* 0x0000000317187211 */ /* 0x001fc600078a08ff */
[----:B------:R-:W5:Y:S01]  /*3fb10*/  LDL.LU R29, [R1+0x1ec] ;  /* 0x0001ec00011d7983 */ /* 0x000f620000300800 */
[----:B------:R-:W-:-:S03]  /*3fb20*/  LEA.HI.X.SX32 R25, R23, R2, 0x1, P5 ;  /* 0x0000000217197211 */ /* 0x000fc600028f0eff */
[----:B------:R-:W5:Y:S01]  /*3fb30*/  LDL.LU R11, [R1+0xf8c] ;  /* 0x000f8c00010b7983 */ /* 0x000f620000300800 */
[----:B----4-:R-:W-:Y:S01]  /*3fb40*/  ISETP.LT.AND P5, PT, R8, UR4, !P0 ;  /* 0x0000000408007c0c */ /* 0x010fe2000c7a1270 */
[----:B------:R-:W-:Y:S02]  /*3fb50*/  ULDC UR4, c[0x0][0x22c] ;  /* 0x00008b0000047ab9 */ /* 0x000fe40000000800 */
[----:B------:R-:W4:Y:S01]  /*3fb60*/  LDL.LU R8, [R1+0xf88] ;  /* 0x000f880001087983 */ /* 0x000f220000300800 */
[----:B------:R-:W-:-:S04]  /*3fb70*/  LEA R20, P6, R22, R3, 0x1 ;  /* 0x0000000316147211 */ /* 0x000fc800078c08ff */
[----:B------:R-:W-:Y:S01]  /*3fb80*/  LEA.HI.X.SX32 R21, R22, R2, 0x1, P6 ;  /* 0x0000000216157211 */ /* 0x000fe200030f0eff */
[----:B------:R-:W-:-:S04]  /*3fb90*/  IMAD R22, R28, 0x2, R23 ;  /* 0x000000021c167824 */ /* 0x000fc800078e0217 */
[----:B------:R-:W-:Y:S01]  /*3fba0*/  IMAD R23, R28, 0x2, R22 ;  /* 0x000000021c177824 */ /* 0x000fe200078e0216 */
[----:B------:R0:W-:Y:S04]  /*3fbb0*/  @P2 STG.E.U16 desc[UR12][R20.64], R13 ;  /* 0x0000000d14002986 */ /* 0x0001e8000c10150c */
[----:B------:R1:W-:Y:S01]  /*3fbc0*/  @P4 STG.E.U16 desc[UR12][R24.64], R7 ;  /* 0x0000000718004986 */ /* 0x0003e2000c10150c */
[----:B------:R-:W-:Y:S01]  /*3fbd0*/  ISETP.LT.AND P2, PT, R6, UR4, !P0 ;  /* 0x0000000406007c0c */ /* 0x000fe2000c741270 */
[----:B------:R-:W-:Y:S02]  /*3fbe0*/  ULDC UR4, c[0x0][0x22c] ;  /* 0x00008b0000047ab9 */ /* 0x000fe40000000800 */
[----:B------:R-:W5:Y:S01]  /*3fbf0*/  LDL.LU R6, [R1+0xf84] ;  /* 0x000f840001067983 */ /* 0x000f620000300800 */
[----:B0-----:R-:W-:-:S02]  /*3fc00*/  LEA R20, P4, R22, R3, 0x1 ;  /* 0x0000000316147211 */ /* 0x001fc400078808ff */
[C---:B-1----:R-:W-:Y:S02]  /*3fc10*/  LEA R24, P6, R23.reuse, R3, 0x1 ;  /* 0x0000000317187211 */ /* 0x042fe400078c08ff */
[-C--:B------:R-:W-:Y:S02]  /*3fc20*/  LEA.HI.X.SX32 R21, R22, R2.reuse, 0x1, P4 ;  /* 0x0000000216157211 */ /* 0x080fe400020f0eff */
[----:B------:R-:W-:-:S03]  /*3fc30*/  LEA.HI.X.SX32 R25, R23, R2, 0x1, P6 ;  /* 0x0000000217197211 */ /* 0x000fc600030f0eff */
[----:B------:R-:W-:Y:S04]  /*3fc40*/  @P3 STG.E.U16 desc[UR12][R20.64], R10 ;  /* 0x0000000a14003986 */ /* 0x000fe8000c10150c */
[----:B------:R0:W-:Y:S01]  /*3fc50*/  @P5 STG.E.U16 desc[UR12][R24.64], R9 ;  /* 0x0000000918005986 */ /* 0x0001e2000c10150c */
[----:B--2---:R-:W-:Y:S01]  /*3fc60*/  ISETP.LT.AND P4, PT, R4, UR4, !P0 ;  /* 0x0000000404007c0c */ /* 0x004fe2000c781270 */
[----:B------:R-:W-:Y:S02]  /*3fc70*/  IMAD R23, R28, 0x2, R23 ;  /* 0x000000021c177824 */ /* 0x000fe400078e0217 */
[----:B------:R-:W2:Y:S01]  /*3fc80*/  LDL.LU R4, [R1+0xf90] ;  /* 0x000f900001047983 */ /* 0x000ea20000300800 */
[----:B------:R-:W-:Y:S01]  /*3fc90*/  ULDC UR4, c[0x0][0x22c] ;  /* 0x00008b0000047ab9 */ /* 0x000fe20000000800 */
[----:B----4-:R-:W-:Y:S01]  /*3fca0*/  ISETP.LT.AND P5, PT, R8, UR5, !P0 ;  /* 0x0000000508007c0c */ /* 0x010fe2000c7a1270 */
[----:B0-----:R-:W-:Y:S01]  /*3fcb0*/  IMAD R24, R28, 0x2, R23 ;  /* 0x000000021c187824 */ /* 0x001fe200078e0217 */
[----:B------:R-:W4:Y:S01]  /*3fcc0*/  LDL.LU R8, [R1+0xf98] ;  /* 0x000f980001087983 */ /* 0x000f220000300800 */
[----:B------:R-:W-:Y:S01]  /*3fcd0*/  LEA R20, P3, R23, R3, 0x1 ;  /* 0x0000000317147211 */ /* 0x000fe200078608ff */
[----:B------:R-:W-:-:S02]  /*3fce0*/  ULDC UR5, c[0x0][0x22c] ;  /* 0x00008b0000057ab9 */ /* 0x000fc40000000800 */
[----:B------:R-:W4:Y:S01]  /*3fcf0*/  LDL.LU R14, [R1+0xf94] ;  /* 0x000f9400010e7983 */ /* 0x000f220000300800 */
[----:B------:R-:W-:Y:S02]  /*3fd00*/  LEA.HI.X.SX32 R21, R23, R2, 0x1, P3 ;  /* 0x0000000217157211 */ /* 0x000fe400018f0eff */
[----:B------:R-:W-:-:S03]  /*3fd10*/  LEA R22, P6, R24, R3, 0x1 ;  /* 0x0000000318167211 */ /* 0x000fc600078c08ff */
[----:B---3--:R0:W-:Y:S01]  /*3fd20*/  @P2 STG.E.U16 desc[UR12][R20.64], R5 ;  /* 0x0000000514002986 */ /* 0x0081e2000c10150c */
[----:B------:R-:W-:Y:S02]  /*3fd30*/  LEA.HI.X.SX32 R23, R24, R2, 0x1, P6 ;  /* 0x0000000218177211 */ /* 0x000fe400030f0eff */
[----:B-----5:R-:W-:Y:S01]  /*3fd40*/  ISETP.LT.AND P3, PT, R11, UR4, !P0 ;  /* 0x000000040b007c0c */ /* 0x020fe2000c761270 */
[----:B------:R-:W-:Y:S01]  /*3fd50*/  ULDC UR4, c[0x0][0x22c] ;  /* 0x00008b0000047ab9 */ /* 0x000fe20000000800 */
[----:B------:R-:W3:Y:S01]  /*3fd60*/  LDL.LU R11, [R1+0xf9c] ;  /* 0x000f9c00010b7983 */ /* 0x000ee20000300800 */
[----:B0-----:R-:W-:-:S03]  /*3fd70*/  IMAD R20, R28, 0x2, R24 ;  /* 0x000000021c147824 */ /* 0x001fc600078e0218 */
[----:B------:R0:W-:Y:S01]  /*3fd80*/  @P4 STG.E.U16 desc[UR12][R22.64], R29 ;  /* 0x0000001d16004986 */ /* 0x0001e2000c10150c */
[----:B------:R-:W-:Y:S01]  /*3fd90*/  IMAD R21, R28, 0x2, R20 ;  /* 0x000000021c157824 */ /* 0x000fe200078e0214 */
[----:B------:R-:W-:Y:S01]  /*3fda0*/  ISETP.LT.AND P2, PT, R6, UR4, !P0 ;  /* 0x0000000406007c0c */ /* 0x000fe2000c741270 */
[----:B------:R-:W-:Y:S01]  /*3fdb0*/  ULDC UR4, c[0x0][0x22c] ;  /* 0x00008b0000047ab9 */ /* 0x000fe20000000800 */
[----:B------:R-:W5:Y:S01]  /*3fdc0*/  LDL.LU R6, [R1+0xfa0] ;  /* 0x000fa00001067983 */ /* 0x000f620000300800 */
[CC--:B0-----:R-:W-:Y:S02]  /*3fdd0*/  LEA R22, P6, R20.reuse, R3.reuse, 0x1 ;  /* 0x0000000314167211 */ /* 0x0c1fe400078c08ff */
[----:B------:R-:W-:Y:S02]  /*3fde0*/  PRMT R26, R27, 0x7632, R26 ;  /* 0x000076321b1a7816 */ /* 0x000fe4000000001a */
[----:B------:R-:W-:Y:S02]  /*3fdf0*/  LEA.HI.X.SX32 R23, R20, R2, 0x1, P6 ;  /* 0x0000000214177211 */ /* 0x000fe400030f0eff */
[----:B------:R-:W-:Y:S01]  /*3fe00*/  LEA R20, P6, R21, R3, 0x1 ;  /* 0x0000000315147211 */ /* 0x000fe200078c08ff */
[----:B------:R-:W-:Y:S01]  /*3fe10*/  IMAD R24, R28, 0x2, R21 ;  /* 0x000000021c187824 */ /* 0x000fe200078e0215 */
[----:B------:R-:W-:-:S02]  /*3fe20*/  PRMT R25, R15, 0x7632, R25 ;  /* 0x000076320f197816 */ /* 0x000fc40000000019 */
[----:B------:R-:W-:Y:S01]  /*3fe30*/  LEA.HI.X.SX32 R21, R21, R2, 0x1, P6 ;  /* 0x0000000215157211 */ /* 0x000fe200030f0eff */
[----:B------:R0:W-:Y:S04]  /*3fe40*/  @P3 STG.E.U16 desc[UR12][R22.64], R26 ;  /* 0x0000001a16003986 */ /* 0x0001e8000c10150c */
[----:B------:R1:W-:Y:S01]  /*3fe50*/  @P5 STG.E.U16 desc[UR12][R20.64], R25 ;  /* 0x0000001914005986 */ /* 0x0003e2000c10150c */
[----:B--2---:R-:W-:Y:S01]  /*3fe60*/  ISETP.LT.AND P4, PT, R4, UR4, !P0 ;  /* 0x0000000404007c0c */ /* 0x004fe2000c781270 */
[----:B------:R-:W-:Y:S02]  /*3fe70*/  ULDC UR4, c[0x0][0x22c] ;  /* 0x00008b0000047ab9 */ /* 0x000fe40000000800 */
[----:B------:R-:W2:Y:S01]  /*3fe80*/  LDL.LU R4, [R1+0xfa4] ;  /* 0x000fa40001047983 */ /* 0x000ea20000300800 */
[----:B----4-:R-:W-:Y:S01]  /*3fe90*/  ISETP.LT.AND P3, PT, R14, UR4, !P0 ;  /* 0x000000040e007c0c */ /* 0x010fe2000c761270 */
[----:B------:R-:W-:-:S02]  /*3fea0*/  ULDC UR4, c[0x0][0x22c] ;  /* 0x00008b0000047ab9 */ /* 0x000fc40000000800 */
[----:B------:R-:W-:Y:S02]  /*3feb0*/  ISETP.LT.AND P5, PT, R8, UR4, !P0 ;  /* 0x0000000408007c0c */ /* 0x000fe4000c7a1270 */
[-C--:B0-----:R-:W-:Y:S01]  /*3fec0*/  LEA R22, P6, R24, R3.reuse, 0x1 ;  /* 0x0000000318167211 */ /* 0x081fe200078c08ff */
[----:B------:R-:W4:Y:S01]  /*3fed0*/  LDL.LU R8, [R1+0xfa8] ;  /* 0x000fa80001087983 */ /* 0x000f220000300800 */
[--C-:B-1----:R-:W-:Y:S01]  /*3fee0*/  IMAD R21, R28, 0x2, R24.reuse ;  /* 0x000000021c157824 */ /* 0x102fe200078e0218 */
[----:B------:R-:W-:Y:S01]  /*3fef0*/  PRMT R25, R7, 0x7632, R25 ;  /* 0x0000763207197816 */ /* 0x000fe20000000019 */
[----:B------:R-:W-:Y:S01]  /*3ff00*/  ULDC UR4, c[0x0][0x22c] ;  /* 0x00008b0000047ab9 */ /* 0x000fe20000000800 */
[----:B------:R-:W-:Y:S01]  /*3ff10*/  LEA.HI.X.SX32 R23, R24, R2, 0x1, P6 ;  /* 0x0000000218177211 */ /* 0x000fe200030f0eff */
[----:B------:R-:W4:Y:S01]  /*3ff20*/  LDL.LU R7, [R1+0xfac] ;  /* 0x000fac0001077983 */ /* 0x000f220000300800 */
[----:B------:R-:W-:Y:S02]  /*3ff30*/  PRMT R24, R13, 0x7632, R24 ;  /* 0x000076320d187816 */ /* 0x000fe40000000018 */
[----:B------:R-:W-:-:S03]  /*3ff40*/  LEA R20, P6, R21, R3, 0x1 ;  /* 0x0000000315147211 */ /* 0x000fc600078c08ff */
[----:B------:R0:W-:Y:S01]  /*3ff50*/  @P2 STG.E.U16 desc[UR12][R22.64], R24 ;  /* 0x0000001816002986 */ /* 0x0001e2000c10150c */
[----:B---3--:R-:W-:Y:S01]  /*3ff60*/  ISETP.LT.AND P2, PT, R11, UR4, !P0 ;  /* 0x000000040b007c0c */ /* 0x008fe2000c741270 */
[----:B------:R-:W-:Y:S01]  /*3ff70*/  ULDC UR4, c[0x0][0x22c] ;  /* 0x00008b0000047ab9 */ /* 0x000fe20000000800 */
[----:B0-----:R-:W-:Y:S01]  /*3ff80*/  IMAD R22, R28, 0x2, R21 ;  /* 0x000000021c167824 */ /* 0x001fe200078e0215 */
[----:B------:R-:W-:-:S04]  /*3ff90*/  LEA.HI.X.SX32 R21, R21, R2, 0x1, P6 ;  /* 0x0000000215157211 */ /* 0x000fc800030f0eff */
[-C--:B------:R-:W-:Y:S01]  /*3ffa0*/  LEA R24, P6, R22, R3.reuse, 0x1 ;  /* 0x0000000316187211 */ /* 0x080fe200078c08ff */
[----:B------:R-:W-:Y:S01]  /*3ffb0*/  IMAD R23, R28, 0x2, R22 ;  /* 0x000000021c177824 */ /* 0x000fe200078e0216 */
[----:B------:R0:W-:Y:S01]  /*3ffc0*/  @P4 STG.E.U16 desc[UR12][R20.64], R25 ;  /* 0x0000001914004986 */ /* 0x0001e2000c10150c */
[----:B-----5:R-:W-:Y:S01]  /*3ffd0*/  ISETP.LT.AND P4, PT, R6, UR4, !P0 ;  /* 0x0000000406007c0c */ /* 0x020fe2000c781270 */
[----:B------:R-:W-:Y:S01]  /*3ffe0*/  ULDC UR4, c[0x0][0x22c] ;  /* 0x00008b0000047ab9 */ /* 0x000fe20000000800 */
[----:B------:R-:W-:Y:S01]  /*3fff0*/  PRMT R26, R9, 0x7632, R26 ;  /* 0x00007632091a7816 */ /* 0x000fe2000000001a */
[----:B------:R-:W3:Y:S01]  /*40000*/  LDL.LU R6, [R1+0xfb0] ;  /* 0x000fb00001067983 */ /* 0x000ee20000300800 */
[----:B0-----:R-:W-:Y:S02]  /*40010*/  LEA.HI.X.SX32 R25, R22, R2, 0x1, P6 ;  /* 0x0000000216197211 */ /* 0x001fe400030f0eff */
[----:B------:R-:W-:Y:S02]  /*40020*/  PRMT R22, R10, 0x7632, R22 ;  /* 0x000076320a167816 */ /* 0x000fe40000000016 */
[----:B------:R-:W-:-:S03]  /*40030*/  LEA R20, P6, R23, R3, 0x1 ;  /* 0x0000000317147211 */ /* 0x000fc600078c08ff */
[----:B------:R-:W-:Y:S01]  /*40040*/  @P3 STG.E.U16 desc[UR12][R24.64], R22 ;  /* 0x0000001618003986 */ /* 0x000fe2000c10150c */
[----:B------:R-:W-:-:S05]  /*40050*/  LEA.HI.X.SX32 R21, R23, R2, 0x1, P6 ;  /* 0x0000000217157211 */ /* 0x000fca00030f0eff */
[----:B------:R0:W-:Y:S02]  /*40060*/  @P5 STG.E.U16 desc[UR12][R20.64], R26 ;  /* 0x0000001a14005986 */ /* 0x0001e4000c10150c */
[----:B0-----:R-:W-:Y:S02]  /*40070*/  PRMT R26, R5, 0x7632, R26 ;  /* 0x00007632051a7816 */ /* 0x001fe4000000001a */
[----:B--2---:R-:W-:Y:S01]  /*40080*/  ISETP.LT.AND P3, PT, R4, UR4, !P0 ;  /* 0x0000000404007c0c */ /* 0x004fe2000c761270 */
[----:B------:R-:W-:Y:S01]  /*40090*/  ULDC UR4, c[0x0][0x22c] ;  /* 0x00008b0000047ab9 */ /* 0x000fe20000000800 */
[----:B------:R-:W2:Y:S04]  /*400a0*/  LDL.LU R4, [R1+0xfb4] ;  /* 0x000fb40001047983 */ /* 0x000ea80000300800 */
[----:B------:R-:W5:Y:S04]  /*400b0*/  LDL.LU R27, [R1] ;  /* 0x00000000011b7983 */ /* 0x000f680000300800 */
[----:B------:R-:W2:Y:S04]  /*400c0*/  LDL.LU R15, [R1+0x4] ;  /* 0x00000400010f7983 */ /* 0x000ea80000300800 */
[----:B------:R-:W2:Y:S04]  /*400d0*/  LDL.LU R13, [R1+0x8] ;  /* 0x00000800010d7983 */ /* 0x000ea80000300800 */
[----:B------:R-:W2:Y:S01]  /*400e0*/  LDL.LU R5, [R1+0xc] ;  /* 0x00000c0001057983 */ /* 0x000ea20000300800 */
[----:B----4-:R-:W-:Y:S01]  /*400f0*/  ISETP.LT.AND P5, PT, R8, UR4, !P0 ;  /* 0x0000000408007c0c */ /* 0x010fe2000c7a1270 */
[----:B------:R-:W-:-:S02]  /*40100*/  IMAD R22, R28, 0x2, R23 ;  /* 0x000000021c167824 */ /* 0x000fc400078e0217 */
[----:B------:R-:W4:Y:S01]  /*40110*/  LDL.LU R8, [R1+0xfb8] ;  /* 0x000fb80001087983 */ /* 0x000f220000300800 */
[----:B------:R-:W-:Y:S01]  /*40120*/  PRMT R25, R29, 0x7632, R25 ;  /* 0x000076321d197816 */ /* 0x000fe20000000019 */
[----:B------:R-:W-:Y:S01]  /*40130*/  ULDC UR4, c[0x0][0x22c] ;  /* 0x00008b0000047ab9 */ /* 0x000fe20000000800 */
[----:B------:R-:W-:Y:S01]  /*40140*/  IMAD R23, R28, 0x2, R22 ;  /* 0x000000021c177824 */ /* 0x000fe200078e0216 */
        /* <DEDUP_REMOVED lines=12> */
[----:B------:R-:W-:Y:S01]  /*40210*/  ISETP.LT.AND P2, PT, R7, UR4, !P0 ;  /* 0x0000000407007c0c */ /* 0x000fe2000c741270 */
[----:B------:R-:W-:Y:S01]  /*40220*/  ULDC UR4, c[0x0][0x22c] ;  /* 0x00008b0000047ab9 */ /* 0x000fe20000000800 */
[----:B------:R-:W-:Y:S01]  /*40230*/  LEA.HI.X.SX32 R25, R23, R2, 0x1, P6 ;  /* 0x0000000217197211 */ /* 0x000fe200030f0eff */
[----:B------:R-:W-:Y:S01]  /*40240*/  IMAD R23, R28, 0x2, R22 ;  /* 0x000000021c177824 */ /* 0x000fe200078e0216 */
[----:B---3--:R-:W-:Y:S01]  /*40250*/  ISETP.LT.AND P4, PT, R6, UR4, !P0 ;  /* 0x0000000406007c0c */ /* 0x008fe2000c781270 */
[----:B------:R-:W3:Y:S01]  /*40260*/  LDL.LU R7, [R1+0xfc0] ;  /* 0x000fc00001077983 */ /* 0x000ee20000300800 */
[----:B------:R-:W-:-:S03]  /*40270*/  ULDC UR4, c[0x0][0x22c] ;  /* 0x00008b0000047ab9 */ /* 0x000fc60000000800 */
[----:B------:R-:W3:Y:S04]  /*40280*/  LDL.LU R10, [R1+0x10] ;  /* 0x00001000010a7983 */ /* 0x000ee80000300800 */
[----:B------:R-:W3:Y:S04]  /*40290*/  LDL.LU R9, [R1+0x14] ;  /* 0x0000140001097983 */ /* 0x000ee80000300800 */
[----:B-----5:R-:W-:Y:S01]  /*402a0*/  @P3 STG.E.U16 desc[UR12][R20.64], R27 ;  /* 0x0000001b14003986 */ /* 0x020fe2000c10150c */
[----:B--2---:R-:W-:Y:S01]  /*402b0*/  ISETP.LT.AND P3, PT, R4, UR4, !P0 ;  /* 0x0000000404007c0c */ /* 0x004fe2000c761270 */
[----:B------:R-:W-:-:S02]  /*402c0*/  ULDC UR4, c[0x0][0x22c] ;  /* 0x00008b0000047ab9 */ /* 0x000fc40000000800 */
[----:B------:R0:W-:Y:S04]  /*402d0*/  @P5 STG.E.U16 desc[UR12][R24.64], R15 ;  /* 0x0000000f18005986 */ /* 0x0001e8000c10150c */
[----:B------:R-:W2:Y:S04]  /*402e0*/  LDL.LU R4, [R1+0xfbc] ;  /* 0x000fbc0001047983 */ /* 0x000ea80000300800 */
[----:B------:R-:W5:Y:S01]  /*402f0*/  LDL.LU R6, [R1+0x18] ;  /* 0x0000180001067983 */ /* 0x000f620000300800 */
        /* <DEDUP_REMOVED lines=16> */
[----:B------:R-:W-:Y:S02]  /*40400*/  LEA.HI.X.SX32 R25, R23, R2, 0x1, P6 ;  /* 0x0000000217197211 */ /* 0x000fe400030f0eff */
[----:B---3--:R-:W-:Y:S01]  /*40410*/  ISETP.LT.AND P2, PT, R7, UR4, !P0 ;  /* 0x0000000407007c0c */ /* 0x008fe2000c741270 */
[----:B------:R-:W-:Y:S01]  /*40420*/  ULDC UR4, c[0x0][0x22c] ;  /* 0x00008b0000047ab9 */ /* 0x000fe20000000800 */
[----:B------:R-:W3:Y:S04]  /*40430*/  LDL.LU R7, [R1+0xfc4] ;  /* 0x000fc40001077983 */ /* 0x000ee80000300800 */
[----:B------:R-:W-:Y:S04]  /*40440*/  @P3 STG.E.U16 desc[UR12][R20.64], R10 ;  /* 0x0000000a14003986 */ /* 0x000fe8000c10150c */
[----:B------:R0:W-:Y:S01]  /*40450*/  @P5 STG.E.U16 desc[UR12][R24.64], R9 ;  /* 0x0000000918005986 */ /* 0x0001e2000c10150c */
[----:B--2---:R-:W-:Y:S01]  /*40460*/  ISETP.LT.AND P4, PT, R4, UR4, !P0 ;  /* 0x0000000404007c0c */ /* 0x004fe2000c781270 */
[----:B------:R-:W-:-:S02]  /*40470*/  IMAD R23, R28, 0x2, R23 ;  /* 0x000000021c177824 */ /* 0x000fc400078e0217 */
[----:B------:R-:W2:Y:S01]  /*40480*/  LDL.LU R4, [R1+0xfd0] ;  /* 0x000fd00001047983 */ /* 0x000ea20000300800 */
[----:B------:R-:W-:Y:S01]  /*40490*/  ULDC UR4, c[0x0][0x22c] ;  /* 0x00008b0000047ab9 */ /* 0x000fe20000000800 */
[----:B----4-:R-:W-:Y:S01]  /*404a0*/  ISETP.LT.AND P5, PT, R8, UR5, !P0 ;  /* 0x0000000508007c0c */ /* 0x010fe2000c7a1270 */
[----:B0-----:R-:W-:Y:S01]  /*404b0*/  IMAD R24, R28, 0x2, R23 ;  /* 0x000000021c187824 */ /* 0x001fe200078e0217 */
[----:B------:R-:W4:Y:S01]  /*404c0*/  LDL.LU R8, [R1+0xfd8] ;  /* 0x000fd80001087983 */ /* 0x000f220000300800 */
[CC--:B------:R-:W-:Y:S01]  /*404d0*/  LEA R20, P3, R23.reuse, R3.reuse, 0x1 ;  /* 0x0000000317147211 */ /* 0x0c0fe200078608ff */
[----:B------:R-:W-:Y:S02]  /*404e0*/  ULDC UR5, c[0x0][0x22c] ;  /* 0x00008b0000057ab9 */ /* 0x000fe40000000800 */
[----:B------:R-:W4:Y:S01]  /*404f0*/  LDL.LU R14, [R1+0xfd4] ;  /* 0x000fd400010e7983 */ /* 0x000f220000300800 */
[----:B------:R-:W-:Y:S02]  /*40500*/  LEA.HI.X.SX32 R21, R23, R2, 0x1, P3 ;  /* 0x0000000217157211 */ /* 0x000fe400018f0eff */
[----:B------:R-:W-:-:S03]  /*40510*/  LEA R22, P6, R24, R3, 0x1 ;  /* 0x0000000318167211 */ /* 0x000fc600078c08ff */
[----:B-----5:R0:W-:Y:S01]  /*40520*/  @P2 STG.E.U16 desc[UR12][R20.64], R6 ;  /* 0x0000000614002986 */ /* 0x0201e2000c10150c */
[----:B------:R-:W-:Y:S02]  /*40530*/  LEA.HI.X.SX32 R23, R24, R2, 0x1, P6 ;  /* 0x0000000218177211 */ /* 0x000fe400030f0eff */
[----:B------:R-:W-:Y:S01]  /*40540*/  ISETP.LT.AND P3, PT, R11, UR4, !P0 ;  /* 0x000000040b007c0c */ /* 0x000fe2000c761270 */
[----:B------:R-:W-:Y:S01]  /*40550*/  ULDC UR4, c[0x0][0x22c] ;  /* 0x00008b0000047ab9 */ /* 0x000fe20000000800 */
[----:B------:R-:W5:Y:S01]  /*40560*/  LDL.LU R11, [R1+0xfdc] ;  /* 0x000fdc00010b7983 */ /* 0x000f620000300800 */
[----:B0-----:R-:W-:-:S03]  /*40570*/  IMAD R20, R28, 0x2, R24 ;  /* 0x000000021c147824 */ /* 0x001fc600078e0218 */
[----:B------:R0:W-:Y:S01]  /*40580*/  @P4 STG.E.U16 desc[UR12][R22.64], R29 ;  /* 0x0000001d16004986 */ /* 0x0001e2000c10150c */
[----:B------:R-:W-:Y:S01]  /*40590*/  IMAD R21, R28, 0x2, R20 ;  /* 0x000000021c157824 */ /* 0x000fe200078e0214 */
[----:B------:R-:W-:Y:S02]  /*405a0*/  PRMT R26, R27, 0x7632, R26 ;  /* 0x000076321b1a7816 */ /* 0x000fe4000000001a */
[CC--:B0-----:R-:W-:Y:S02]  /*405b0*/  LEA R22, P6, R20.reuse, R3.reuse, 0x1 ;  /* 0x0000000314167211 */ /* 0x0c1fe400078c08ff */
[----:B---3--:R-:W-:Y:S01]  /*405c0*/  ISETP.LT.AND P2, PT, R7, UR4, !P0 ;  /* 0x0000000407007c0c */ /* 0x008fe2000c741270 */
[----:B------:R-:W-:Y:S01]  /*405d0*/  ULDC UR4, c[0x0][0x22c] ;  /* 0x00008b0000047ab9 */ /* 0x000fe20000000800 */
[----:B------:R-:W-:Y:S01]  /*405e0*/  LEA.HI.X.SX32 R23, R20, R2, 0x1, P6 ;  /* 0x0000000214177211 */ /* 0x000fe200030f0eff */
[----:B------:R-:W3:Y:S01]  /*405f0*/  LDL.LU R7, [R1+0xfe0] ;  /* 0x000fe00001077983 */ /* 0x000ee20000300800 */
[----:B------:R-:W-:Y:S01]  /*40600*/  LEA R20, P6, R21, R3, 0x1 ;  /* 0x0000000315147211 */ /* 0x000fe200078c08ff */
[----:B------:R-:W-:Y:S01]  /*40610*/  IMAD R24, R28, 0x2, R21 ;  /* 0x000000021c187824 */ /* 0x000fe200078e0215 */
[----:B------:R-:W-:-:S02]  /*40620*/  PRMT R25, R15, 0x7632, R25 ;  /* 0x000076320f197816 */ /* 0x000fc40000000019 */
[----:B------:R-:W-:Y:S01]  /*40630*/  LEA.HI.X.SX32 R21, R21, R2, 0x1, P6 ;  /* 0x0000000215157211 */ /* 0x000fe200030f0eff */
[----:B------:R-:W-:Y:S04]  /*40640*/  @P3 STG.E.U16 desc[UR12][R22.64], R26 ;  /* 0x0000001a16003986 */ /* 0x000fe8000c10150c */
[----:B------:R0:W-:Y:S02]  /*40650*/  @P5 STG.E.U16 desc[UR12][R20.64], R25 ;  /* 0x0000001914005986 */ /* 0x0001e4000c10150c */
[----:B0-----:R-:W-:Y:S02]  /*40660*/  PRMT R25, R5, 0x7632, R25 ;  /* 0x0000763205197816 */ /* 0x001fe40000000019 */
[----:B--2---:R-:W-:Y:S01]  /*40670*/  ISETP.LT.AND P4, PT, R4, UR4, !P0 ;  /* 0x0000000404007c0c */ /* 0x004fe2000c781270 */
[----:B------:R-:W-:Y:S01]  /*40680*/  ULDC UR4, c[0x0][0x22c] ;  /* 0x00008b0000047ab9 */ /* 0x000fe20000000800 */
[----:B------:R-:W2:Y:S01]  /*40690*/  LDL.LU R4, [R1+0xfe4] ;  /* 0x000fe40001047983 */ /* 0x000ea20000300800 */
[----:B----4-:R-:W-:Y:S01]  /*406a0*/  ISETP.LT.AND P3, PT, R14, UR4, !P0 ;  /* 0x000000040e007c0c */ /* 0x010fe2000c761270 */
[----:B------:R-:W-:-:S02]  /*406b0*/  ULDC UR4, c[0x0][0x22c] ;  /* 0x00008b0000047ab9 */ /* 0x000fc40000000800 */
[----:B------:R-:W-:Y:S02]  /*406c0*/  ISETP.LT.AND P5, PT, R8, UR4, !P0 ;  /* 0x0000000408007c0c */ /* 0x000fe4000c7a1270 */
[----:B------:R-:W-:Y:S01]  /*406d0*/  LEA R22, P6, R24, R3, 0x1 ;  /* 0x0000000318167211 */ /* 0x000fe200078c08ff */
[----:B------:R-:W4:Y:S01]  /*406e0*/  LDL.LU R8, [R1+0xfe8] ;  /* 0x000fe80001087983 */ /* 0x000f220000300800 */
[--C-:B------:R-:W-:Y:S01]  /*406f0*/  IMAD R21, R28, 0x2, R24.reuse ;  /* 0x000000021c157824 */ /* 0x100fe200078e0218 */
[----:B------:R-:W-:Y:S02]  /*40700*/  ULDC UR4, c[0x0][0x22c] ;  /* 0x00008b0000047ab9 */ /* 0x000fe40000000800 */
[----:B------:R-:W4:Y:S01]  /*40710*/  LDL.LU R5, [R1+0xfec] ;  /* 0x000fec0001057983 */ /* 0x000f220000300800 */
[----:B------:R-:W-:Y:S02]  /*40720*/  LEA.HI.X.SX32 R23, R24, R2, 0x1, P6 ;  /* 0x0000000218177211 */ /* 0x000fe400030f0eff */
[----:B------:R-:W-:-:S02]  /*40730*/  PRMT R24, R13, 0x7632, R24 ;  /* 0x000076320d187816 */ /* 0x000fc40000000018 */
[----:B------:R-:W-:-:S03]  /*40740*/  LEA R20, P6, R21, R3, 0x1 ;  /* 0x0000000315147211 */ /* 0x000fc600078c08ff */
[----:B------:R0:W-:Y:S01]  /*40750*/  @P2 STG.E.U16 desc[UR12][R22.64], R24 ;  /* 0x0000001816002986 */ /* 0x0001e2000c10150c */
[----:B-----5:R-:W-:Y:S01]  /*40760*/  ISETP.LT.AND P2, PT, R11, UR4, !P0 ;  /* 0x000000040b007c0c */ /* 0x020fe2000c741270 */
[----:B------:R-:W-:Y:S01]  /*40770*/  ULDC UR4, c[0x0][0x22c] ;  /* 0x00008b0000047ab9 */ /* 0x000fe20000000800 */
[----:B0-----:R-:W-:Y:S01]  /*40780*/  IMAD R22, R28, 0x2, R21 ;  /* 0x000000021c167824 */ /* 0x001fe200078e0215 */
[----:B------:R-:W-:-:S04]  /*40790*/  LEA.HI.X.SX32 R21, R21, R2, 0x1, P6 ;  /* 0x0000000215157211 */ /* 0x000fc800030f0eff */
[-C--:B------:R-:W-:Y:S01]  /*407a0*/  LEA R24, P6, R22, R3.reuse, 0x1 ;  /* 0x0000000316187211 */ /* 0x080fe200078c08ff */
[----:B------:R-:W-:Y:S01]  /*407b0*/  IMAD R23, R28, 0x2, R22 ;  /* 0x000000021c177824 */ /* 0x000fe200078e0216 */
[----:B------:R0:W-:Y:S01]  /*407c0*/  @P4 STG.E.U16 desc[UR12][R20.64], R25 ;  /* 0x0000001914004986 */ /* 0x0001e2000c10150c */
[----:B---3--:R-:W-:Y:S01]  /*407d0*/  ISETP.LT.AND P4, PT, R7, UR4, !P0 ;  /* 0x0000000407007c0c */ /* 0x008fe2000c781270 */
[----:B------:R-:W-:Y:S01]  /*407e0*/  ULDC UR4, c[0x0][0x22c] ;  /* 0x00008b0000047ab9 */ /* 0x000fe20000000800 */
[----:B------:R-:W-:Y:S01]  /*407f0*/  PRMT R26, R9, 0x7632, R26 ;  /* 0x00007632091a7816 */ /* 0x000fe2000000001a */
[----:B------:R-:W3:Y:S01]  /*40800*/  LDL.LU R7, [R1+0xff0] ;  /* 0x000ff00001077983 */ /* 0x000ee20000300800 */
[----:B0-----:R-:W-:Y:S02]  /*40810*/  LEA.HI.X.SX32 R25, R22, R2, 0x1, P6 ;  /* 0x0000000216197211 */ /* 0x001fe400030f0eff */
[----:B------:R-:W-:Y:S02]  /*40820*/  PRMT R22, R10, 0x7632, R22 ;  /* 0x000076320a167816 */ /* 0x000fe40000000016 */
[----:B------:R-:W-:-:S03]  /*40830*/  LEA R20, P6, R23, R3, 0x1 ;  /* 0x0000000317147211 */ /* 0x000fc600078c08ff */
[----:B------:R0:W-:Y:S01]  /*40840*/  @P3 STG.E.U16 desc[UR12][R24.64], R22 ;  /* 0x0000001618003986 */ /* 0x0001e2000c10150c */
[----:B------:R-:W-:-:S05]  /*40850*/  LEA.HI.X.SX32 R21, R23, R2, 0x1, P6 ;  /* 0x0000000217157211 */ /* 0x000fca00030f0eff */
[----:B------:R1:W-:Y:S01]  /*40860*/  @P5 STG.E.U16 desc[UR12][R20.64], R26 ;  /* 0x0000001a14005986 */ /* 0x0003e2000c10150c */
[----:B0-----:R-:W-:Y:S01]  /*40870*/  IMAD R22, R28, 0x2, R23 ;  /* 0x000000021c167824 */ /* 0x001fe200078e0217 */
[----:B-1----:R-:W-:-:S04]  /*40880*/  PRMT R26, R6, 0x7632, R26 ;  /* 0x00007632061a7816 */ /* 0x002fc8000000001a */
[----:B------:R-:W-:-:S04]  /*40890*/  LEA R20, P6, R22, R3, 0x1 ;  /* 0x0000000316147211 */ /* 0x000fc800078c08ff */
[----:B------:R-:W-:-:S05]  /*408a0*/  LEA.HI.X.SX32 R21, R22, R2, 0x1, P6 ;  /* 0x0000000216157211 */ /* 0x000fca00030f0eff */
[----:B------:R0:W-:Y:S01]  /*408b0*/  @P2 STG.E.U16 desc[UR12][R20.64], R26 ;  /* 0x0000001a14002986 */ /* 0x0001e2000c10150c */
[----:B--2---:R-:W-:Y:S01]  /*408c0*/  ISETP.LT.AND P3, PT, R4, UR4, !P0 ;  /* 0x0000000404007c0c */ /* 0x004fe2000c761270 */
[----:B------:R-:W-:Y:S02]  /*408d0*/  ULDC UR4, c[0x0][0x22c] ;  /* 0x00008b0000047ab9 */ /* 0x000fe40000000800 */
[----:B------:R-:W2:Y:S04]  /*408e0*/  LDL.LU R4, [R1+0xff4] ;  /* 0x000ff40001047983 */ /* 0x000ea80000300800 */
[----:B------:R-:W5:Y:S04]  /*408f0*/  LDL.LU R27, [R1+0x20] ;  /* 0x00002000011b7983 */ /* 0x000f680000300800 */
[----:B------:R-:W2:Y:S04]  /*40900*/  LDL.LU R15, [R1+0x24] ;  /* 0x00002400010f7983 */ /* 0x000ea80000300800 */
[----:B------:R-:W2:Y:S04]  /*40910*/  LDL.LU R13, [R1+0x28] ;  /* 0x00002800010d7983 */ /* 0x000ea80000300800 */
[----:B------:R-:W2:Y:S01]  /*40920*/  LDL.LU R6, [R1+0x2c] ;  /* 0x00002c0001067983 */ /* 0x000ea20000300800 */
[----:B----4-:R-:W-:Y:S01]  /*40930*/  ISETP.LT.AND P5, PT, R8, UR4, !P0 ;  /* 0x0000000408007c0c */ /* 0x010fe2000c7a1270 */
[----:B------:R-:W-:-:S02]  /*40940*/  ULDC UR4, c[0x0][0x22c] ;  /* 0x00008b0000047ab9 */ /* 0x000fc40000000800 */
[----:B------:R-:W4:Y:S01]  /*40950*/  LDL.LU R8, [R1+0xff8] ;  /* 0x000ff80001087983 */ /* 0x000f220000300800 */
[----:B------:R-:W-:Y:S01]  /*40960*/  ISETP.LT.AND P2, PT, R5, UR4, !P0 ;  /* 0x0000000405007c0c */ /* 0x000fe2000c741270 */
[C---:B------:R-:W-:Y:S02]  /*40970*/  IMAD R23, R28.reuse, 0x2, R22 ;  /* 0x000000021c177824 */ /* 0x040fe400078e0216 */
[----:B------:R-:W4:Y:S01]  /*40980*/  LDL.LU R5, [R1+0x1000] ;  /* 0x0010000001057983 */ /* 0x000f220000300800 */
[----:B------:R-:W-:Y:S01]  /*40990*/  PRMT R25, R29, 0x7632, R25 ;  /* 0x000076321d197816 */ /* 0x000fe20000000019 */
[----:B------:R-:W-:Y:S01]  /*409a0*/  ULDC UR4, c[0x0][0x22c] ;  /* 0x00008b0000047ab9 */ /* 0x000fe20000000800 */
[C---:B------:R-:W-:Y:S01]  /*409b0*/  LEA R22, P6, R23.reuse, R3, 0x1 ;  /* 0x0000000317167211 */ /* 0x040fe200078c08ff */
[----:B------:R-:W-:Y:S01]  /*409c0*/  IMAD R24, R28, 0x2, R23 ;  /* 0x000000021c187824 */ /* 0x000fe200078e0217 */
[----:B------:R-:W4:Y:S02]  /*409d0*/  LDL.LU R10, [R1+0x30] ;  /* 0x00003000010a7983 */ /* 0x000f240000300800 */
[----:B------:R-:W-:-:S02]  /*409e0*/  LEA.HI.X.SX32 R23, R23, R2, 0x1, P6 ;  /* 0x0000000217177211 */ /* 0x000fc400030f0eff */
[C---:B0-----:R-:W-:Y:S01]  /*409f0*/  LEA R20, P6, R24.reuse, R3, 0x1 ;  /* 0x0000000318147211 */ /* 0x041fe200078c08ff */
[----:B------:R-:W4:Y:S04]  /*40a00*/  LDL.LU R9, [R1+0x34] ;  /* 0x0000340001097983 */ /* 0x000f280000300800 */
[----:B------:R0:W-:Y:S01]  /*40a10*/  @P4 STG.E.U16 desc[UR12][R22.64], R25 ;  /* 0x0000001916004986 */ /* 0x0001e2000c10150c */
[----:B------:R-:W-:Y:S01]  /*40a20*/  LEA.HI.X.SX32 R21, R24, R2, 0x1, P6 ;  /* 0x0000000218157211 */ /* 0x000fe200030f0eff */
[----:B0-----:R-:W-:-:S04]  /*40a30*/  IMAD R23, R28, 0x2, R24 ;  /* 0x000000021c177824 */ /* 0x001fc800078e0218 */
[----:B------:R-:W-:Y:S01]  /*40a40*/  IMAD R22, R28, 0x2, R23 ;  /* 0x000000021c167824 */ /* 0x000fe200078e0217 */
[----:B------:R-:W-:-:S04]  /*40a50*/  LEA R24, P6, R23, R3, 0x1 ;  /* 0x0000000317187211 */ /* 0x000fc800078c08ff */
[----:B------:R-:W-:Y:S01]  /*40a60*/  LEA.HI.X.SX32 R25, R23, R2, 0x1, P6 ;  /* 0x0000000217197211 */ /* 0x000fe200030f0eff */
[----:B------:R-:W-:Y:S01]  /*40a70*/  IMAD R23, R28, 0x2, R22 ;  /* 0x000000021c177824 */ /* 0x000fe200078e0216 */
[----:B---3--:R-:W-:Y:S01]  /*40a80*/  ISETP.LT.AND P4, PT, R7, UR4, !P0 ;  /* 0x0000000407007c0c */ /* 0x008fe2000c781270 */
[----:B------:R-:W-:Y:S01]  /*40a90*/  ULDC UR4, c[0x0][0x22c] ;  /* 0x00008b0000047ab9 */ /* 0x000fe20000000800 */
[----:B-----5:R-:W-:Y:S01]  /*40aa0*/  @P3 STG.E.U16 desc[UR12][R20.64], R27 ;  /* 0x0000001b14003986 */ /* 0x020fe2000c10150c */
[----:B--2---:R-:W-:Y:S01]  /*40ab0*/  ISETP.LT.AND P3, PT, R4, UR4, !P0 ;  /* 0x0000000404007c0c */ /* 0x004fe2000c761270 */
[----:B------:R-:W-:Y:S02]  /*40ac0*/  ULDC UR4, c[0x0][0x22c] ;  /* 0x00008b0000047ab9 */ /* 0x000fe40000000800 */
[----:B------:R0:W-:Y:S04]  /*40ad0*/  @P5 STG.E.U16 desc[UR12][R24.64], R15 ;  /* 0x0000000f18005986 */ /* 0x0001e8000c10150c */
        /* <DEDUP_REMOVED lines=10> */
[----:B------:R-:W-:-:S05]  /*40b80*/  LEA.HI.X.SX32 R21, R22, R2, 0x1, P6 ;  /* 0x0000000216157211 */ /* 0x000fca00030f0eff */
[----:B------:R0:W-:Y:S01]  /*40b90*/  @P2 STG.E.U16 desc[UR12][R20.64], R13 ;  /* 0x0000000d14002986 */ /* 0x0001e2000c10150c */
[----:B------:R-:W-:Y:S01]  /*40ba0*/  ISETP.LT.AND P2, PT, R5, UR4, !P0 ;  /* 0x0000000405007c0c */ /* 0x000fe2000c741270 */
[C---:B------:R-:W-:Y:S01]  /*40bb0*/  IMAD R22, R28.reuse, 0x2, R23 ;  /* 0x000000021c167824 */ /* 0x040fe200078e0217 */
[----:B------:R-:W-:Y:S01]  /*40bc0*/  ULDC UR4, c[0x0][0x22c] ;  /* 0x00008b0000047ab9 */ /* 0x000fe20000000800 */
[----:B------:R-:W5:Y:S02]  /*40bd0*/  LDL.LU R5, [R1+0x1004] ;  /* 0x0010040001057983 */ /* 0x000f640000300800 */
[----:B------:R-:W-:Y:S02]  /*40be0*/  IMAD R23, R28, 0x2, R22 ;  /* 0x000000021c177824 */ /* 0x000fe400078e0216 */
[----:B------:R1:W-:Y:S01]  /*40bf0*/  @P4 STG.E.U16 desc[UR12][R24.64], R6 ;  /* 0x0000000618004986 */ /* 0x0003e2000c10150c */
[----:B0-----:R-:W-:-:S04]  /*40c00*/  LEA R20, P4, R22, R3, 0x1 ;  /* 0x0000000316147211 */ /* 0x001fc800078808ff */
[----:B------:R-:W-:Y:S02]  /*40c10*/  LEA.HI.X.SX32 R21, R22, R2, 0x1, P4 ;  /* 0x0000000216157211 */ /* 0x000fe400020f0eff */
[----:B-1----:R-:W-:-:S04]  /*40c20*/  LEA R24, P6, R23, R3, 0x1 ;  /* 0x0000000317187211 */ /* 0x002fc800078c08ff */
[----:B------:R-:W-:Y:S01]  /*40c30*/  LEA.HI.X.SX32 R25, R23, R2, 0x1, P6 ;  /* 0x0000000217197211 */ /* 0x000fe200030f0eff */
[----:B------:R0:W-:Y:S04]  /*40c40*/  @P3 STG.E.U16 desc[UR12][R20.64], R10 ;  /* 0x0000000a14003986 */ /* 0x0001e8000c10150c */
[----:B------:R1:W-:Y:S01]  /*40c50*/  @P5 STG.E.U16 desc[UR12][R24.64], R9 ;  /* 0x0000000918005986 */ /* 0x0003e2000c10150c */
[----:B------:R-:W-:-:S05]  /*40c60*/  IMAD R23, R28, 0x2, R23 ;  /* 0x000000021c177824 */ /* 0x000fca00078e0217 */
[----:B0-----:R-:W-:-:S04]  /*40c70*/  LEA R20, P3, R23, R3, 0x1 ;  /* 0x0000000317147211 */ /* 0x001fc800078608ff */
[----:B------:R-:W-:Y:S02]  /*40c80*/  LEA.HI.X.SX32 R21, R23, R2, 0x1, P3 ;  /* 0x0000000217157211 */ /* 0x000fe400018f0eff */
[----:B--2---:R-:W-:Y:S01]  /*40c90*/  ISETP.LT.AND P4, PT, R4, UR4, !P0 ;  /* 0x0000000404007c0c */ /* 0x004fe2000c781270 */
[----:B------:R-:W-:Y:S01]  /*40ca0*/  ULDC UR4, c[0x0][0x22c] ;  /* 0x00008b0000047ab9 */ /* 0x000fe20000000800 */
[----:B------:R-:W2:Y:S01]  /*40cb0*/  LDL.LU R4, [R1+0x1010] ;  /* 0x0010100001047983 */ /* 0x000ea20000300800 */
[----:B----4-:R-:W-:-:S03]  /*40cc0*/  ISETP.LT.AND P5, PT, R8, UR5, !P0 ;  /* 0x0000000508007c0c */ /* 0x010fc6000c7a1270 */
[----:B---3--:R0:W-:Y:S01]  /*40cd0*/  @P2 STG.E.U16 desc[UR12][R20.64], R7 ;  /* 0x0000000714002986 */ /* 0x0081e2000c10150c */
[----:B-----5:R-:W-:Y:S01]  /*40ce0*/  ISETP.LT.AND P3, PT, R11, UR4, !P0 ;  /* 0x000000040b007c0c */ /* 0x020fe2000c761270 */
[----:B------:R-:W-:Y:S01]  /*40cf0*/  ULDC UR4, c[0x0][0x22c] ;  /* 0x00008b0000047ab9 */ /* 0x000fe20000000800 */
[C---:B-1----:R-:W-:Y:S01]  /*40d00*/  IMAD R24, R28.reuse, 0x2, R23 ;  /* 0x000000021c187824 */ /* 0x042fe200078e0217 */
[----:B------:R-:W3:Y:S01]  /*40d10*/  LDL.LU R8, [R1+0x1018] ;  /* 0x0010180001087983 */ /* 0x000ee20000300800 */
[----:B------:R-:W-:Y:S01]  /*40d20*/  PRMT R26, R27, 0x7632, R26 ;  /* 0x000076321b1a7816 */ /* 0x000fe2000000001a */
[----:B------:R-:W-:Y:S02]  /*40d30*/  ULDC UR5, c[0x0][0x22c] ;  /* 0x00008b0000057ab9 */ /* 0x000fe40000000800 */
[----:B------:R-:W4:Y:S04]  /*40d40*/  LDL.LU R14, [R1+0x1014] ;  /* 0x00101400010e7983 */ /* 0x000f280000300800 */
[----:B------:R-:W5:Y:S01]  /*40d50*/  LDL.LU R11, [R1+0x101c] ;  /* 0x00101c00010b7983 */ /* 0x000f620000300800 */
[----:B------:R-:W-:Y:S01]  /*40d60*/  ISETP.LT.AND P2, PT, R5, UR4, !P0 ;  /* 0x0000000405007c0c */ /* 0x000fe2000c741270 */
[----:B0-----:R-:W-:Y:S01]  /*40d70*/  IMAD R20, R28, 0x2, R24 ;  /* 0x000000021c147824 */ /* 0x001fe200078e0218 */
[----:B------:R-:W-:Y:S01]  /*40d80*/  LEA R22, P6, R24, R3, 0x1 ;  /* 0x0000000318167211 */ /* 0x000fe200078c08ff */
[----:B------:R-:W5:Y:S01]  /*40d90*/  LDL.LU R5, [R1+0x1020] ;  /* 0x0010200001057983 */ /* 0x000f620000300800 */
[----:B------:R-:W-:-:S02]  /*40da0*/  ULDC UR4, c[0x0][0x22c] ;  /* 0x00008b0000047ab9 */ /* 0x000fc40000000800 */
[----:B------:R-:W-:Y:S01]  /*40db0*/  LEA.HI.X.SX32 R23, R24, R2, 0x1, P6 ;  /* 0x0000000218177211 */ /* 0x000fe200030f0eff */
[----:B------:R-:W-:-:S04]  /*40dc0*/  IMAD R21, R28, 0x2, R20 ;  /* 0x000000021c157824 */ /* 0x000fc800078e0214 */
[----:B------:R0:W-:Y:S01]  /*40dd0*/  @P4 STG.E.U16 desc[UR12][R22.64], R29 ;  /* 0x0000001d16004986 */ /* 0x0001e2000c10150c */
[----:B------:R-:W-:Y:S01]  /*40de0*/  IMAD R24, R28, 0x2, R21 ;  /* 0x000000021c187824 */ /* 0x000fe200078e0215 */
[----:B------:R-:W-:Y:S02]  /*40df0*/  PRMT R25, R15, 0x7632, R25 ;  /* 0x000076320f197816 */ /* 0x000fe40000000019 */
[----:B0-----:R-:W-:-:S04]  /*40e00*/  LEA R22, P6, R20, R3, 0x1 ;  /* 0x0000000314167211 */ /* 0x001fc800078c08ff */
[----:B------:R-:W-:Y:S02]  /*40e10*/  LEA.HI.X.SX32 R23, R20, R2, 0x1, P6 ;  /* 0x0000000214177211 */ /* 0x000fe400030f0eff */
[----:B------:R-:W-:-:S04]  /*40e20*/  LEA R20, P6, R21, R3, 0x1 ;  /* 0x0000000315147211 */ /* 0x000fc800078c08ff */
[----:B------:R-:W-:Y:S01]  /*40e30*/  LEA.HI.X.SX32 R21, R21, R2, 0x1, P6 ;  /* 0x0000000215157211 */ /* 0x000fe200030f0eff */
[----:B------:R0:W-:Y:S04]  /*40e40*/  @P3 STG.E.U16 desc[UR12][R22.64], R26 ;  /* 0x0000001a16003986 */ /* 0x0001e8000c10150c */
[----:B------:R1:W-:Y:S01]  /*40e50*/  @P5 STG.E.U16 desc[UR12][R20.64], R25 ;  /* 0x0000001914005986 */ /* 0x0003e2000c10150c */
[----:B0-----:R-:W-:Y:S01]  /*40e60*/  LEA R22, P6, R24, R3, 0x1 ;  /* 0x0000000318167211 */ /* 0x001fe200078c08ff */
[----:B-1----:R-:W-:-:S03]  /*40e70*/  IMAD R21, R28, 0x2, R24 ;  /* 0x000000021c157824 */ /* 0x002fc600078e0218 */
[----:B------:R-:W-:Y:S02]  /*40e80*/  LEA.HI.X.SX32 R23, R24, R2, 0x1, P6 ;  /* 0x0000000218177211 */ /* 0x000fe400030f0eff */
[----:B------:R-:W-:Y:S02]  /*40e90*/  PRMT R24, R13, 0x7632, R24 ;  /* 0x000076320d187816 */ /* 0x000fe40000000018 */
[----:B------:R-:W-:-:S03]  /*40ea0*/  LEA R20, P6, R21, R3, 0x1 ;  /* 0x0000000315147211 */ /* 0x000fc600078c08ff */
[----:B------:R0:W-:Y:S01]  /*40eb0*/  @P2 STG.E.U16 desc[UR12][R22.64], R24 ;  /* 0x0000001816002986 */ /* 0x0001e2000c10150c */
[----:B------:R-:W-:Y:S01]  /*40ec0*/  PRMT R25, R6, 0x7632, R25 ;  /* 0x0000763206197816 */ /* 0x000fe20000000019 */
[----:B0-----:R-:W-:Y:S01]  /*40ed0*/  IMAD R22, R28, 0x2, R21 ;  /* 0x000000021c167824 */ /* 0x001fe200078e0215 */
[----:B------:R-:W-:Y:S02]  /*40ee0*/  LEA.HI.X.SX32 R21, R21, R2, 0x1, P6 ;  /* 0x0000000215157211 */ /* 0x000fe400030f0eff */
[----:B--2---:R-:W-:Y:S01]  /*40ef0*/  ISETP.LT.AND P4, PT, R4, UR4, !P0 ;  /* 0x0000000404007c0c */ /* 0x004fe2000c781270 */
[----:B------:R-:W-:Y:S01]  /*40f00*/  ULDC UR4, c[0x0][0x22c] ;  /* 0x00008b0000047ab9 */ /* 0x000fe20000000800 */
[----:B------:R-:W2:Y:S01]  /*40f10*/  LDL.LU R4, [R1+0x1024] ;  /* 0x0010240001047983 */ /* 0x000ea20000300800 */
[----:B----4-:R-:W-:Y:S01]  /*40f20*/  ISETP.LT.AND P3, PT, R14, UR4, !P0 ;  /* 0x000000040e007c0c */ /* 0x010fe2000c761270 */
[----:B------:R-:W-:Y:S02]  /*40f30*/  ULDC UR4, c[0x0][0x22c] ;  /* 0x00008b0000047ab9 */ /* 0x000fe40000000800 */
[----:B---3--:R-:W-:Y:S01]  /*40f40*/  ISETP.LT.AND P5, PT, R8, UR4, !P0 ;  /* 0x0000000408007c0c */ /* 0x008fe2000c7a1270 */
[----:B------:R-:W-:Y:S01]  /*40f50*/  ULDC UR4, c[0x0][0x22c] ;  /* 0x00008b0000047ab9 */ /* 0x000fe20000000800 */
[----:B------:R-:W3:Y:S01]  /*40f60*/  LDL.LU R8, [R1+0x1028] ;  /* 0x0010280001087983 */ /* 0x000ee20000300800 */
[----:B-----5:R-:W-:Y:S01]  /*40f70*/  ISETP.LT.AND P2, PT, R11, UR4, !P0 ;  /* 0x000000040b007c0c */ /* 0x020fe2000c741270 */
[----:B------:R-:W-:-:S02]  /*40f80*/  ULDC UR4, c[0x0][0x22c] ;  /* 0x00008b0000047ab9 */ /* 0x000fc40000000800 */
[----:B------:R-:W4:Y:S04]  /*40f90*/  LDL.LU R6, [R1+0x102c] ;  /* 0x00102c0001067983 */ /* 0x000f280000300800 */
[----:B------:R0:W-:Y:S01]  /*40fa0*/  @P4 STG.E.U16 desc[UR12][R20.64], R25 ;  /* 0x0000001914004986 */ /* 0x0001e2000c10150c */
[----:B------:R-:W-:Y:S01]  /*40fb0*/  ISETP.LT.AND P4, PT, R5, UR4, !P0 ;  /* 0x0000000405007c0c */ /* 0x000fe2000c781270 */
[----:B------:R-:W-:Y:S01]  /*40fc0*/  IMAD R23, R28, 0x2, R22 ;  /* 0x000000021c177824 */ /* 0x000fe200078e0216 */
[C---:B------:R-:W-:Y:S01]  /*40fd0*/  LEA R24, P6, R22.reuse, R3, 0x1 ;  /* 0x0000000316187211 */ /* 0x040fe200078c08ff */
[----:B------:R-:W5:Y:S01]  /*40fe0*/  LDL.LU R5, [R1+0x1030] ;  /* 0x0010300001057983 */ /* 0x000f620000300800 */
[----:B------:R-:W-:Y:S02]  /*40ff0*/  ULDC UR4, c[0x0][0x22c] ;  /* 0x00008b0000047ab9 */ /* 0x000fe40000000800 */
[----:B0-----:R-:W-:-:S02]  /*41000*/  LEA.HI.X.SX32 R25, R22, R2, 0x1, P6 ;  /* 0x0000000216197211 */ /* 0x001fc400030f0eff */
[----:B------:R-:W-:Y:S02]  /*41010*/  PRMT R22, R10, 0x7632, R22 ;  /* 0x000076320a167816 */ /* 0x000fe40000000016 */
[----:B------:R-:W-:-:S03]  /*41020*/  LEA R20, P6, R23, R3, 0x1 ;  /* 0x0000000317147211 */ /* 0x000fc600078c08ff */
[----:B------:R0:W-:Y:S01]  /*41030*/  @P3 STG.E.U16 desc[UR12][R24.64], R22 ;  /* 0x0000001618003986 */ /* 0x0001e2000c10150c */
[----:B------:R-:W-:Y:S02]  /*41040*/  PRMT R26, R9, 0x7632, R26 ;  /* 0x00007632091a7816 */ /* 0x000fe4000000001a */
[----:B------:R-:W-:-:S05]  /*41050*/  LEA.HI.X.SX32 R21, R23, R2, 0x1, P6 ;  /* 0x0000000217157211 */ /* 0x000fca00030f0eff */
[----:B------:R1:W-:Y:S01]  /*41060*/  @P5 STG.E.U16 desc[UR12][R20.64], R26 ;  /* 0x0000001a14005986 */ /* 0x0003e2000c10150c */
[----:B0-----:R-:W-:-:S04]  /*41070*/  IMAD R22, R28, 0x2, R23 ;  /* 0x000000021c167824 */ /* 0x001fc800078e0217 */
[----:B------:R-:W-:Y:S01]  /*41080*/  IMAD R23, R28, 0x2, R22 ;  /* 0x000000021c177824 */ /* 0x000fe200078e0216 */
[----:B-1----:R-:W-:Y:S02]  /*41090*/  PRMT R26, R7, 0x7632, R26 ;  /* 0x00007632071a7816 */ /* 0x002fe4000000001a */
[----:B------:R-:W-:-:S04]  /*410a0*/  LEA R20, P6, R22, R3, 0x1 ;  /* 0x0000000316147211 */ /* 0x000fc800078c08ff */
[-C--:B------:R-:W-:Y:S02]  /*410b0*/  LEA.HI.X.SX32 R21, R22, R2.reuse, 0x1, P6 ;  /* 0x0000000216157211 */ /* 0x080fe400030f0eff */
[----:B------:R-:W-:Y:S01]  /*410c0*/  LEA R22, P6, R23, R3, 0x1 ;  /* 0x0000000317167211 */ /* 0x000fe200078c08ff */
[----:B------:R-:W-:Y:S01]  /*410d0*/  IMAD R24, R28, 0x2, R23 ;  /* 0x000000021c187824 */ /* 0x000fe200078e0217 */
[----:B------:R-:W-:Y:S02]  /*410e0*/  PRMT R25, R29, 0x7632, R25 ;  /* 0x000076321d197816 */ /* 0x000fe40000000019 */
[----:B------:R-:W-:Y:S01]  /*410f0*/  LEA.HI.X.SX32 R23, R23, R2, 0x1, P6 ;  /* 0x0000000217177211 */ /* 0x000fe200030f0eff */
[----:B------:R-:W-:Y:S04]  /*41100*/  @P2 STG.E.U16 desc[UR12][R20.64], R26 ;  /* 0x0000001a14002986 */ /* 0x000fe8000c10150c */
[----:B------:R0:W-:Y:S01]  /*41110*/  @P4 STG.E.U16 desc[UR12][R22.64], R25 ;  /* 0x0000001916004986 */ /* 0x0001e2000c10150c */
[----:B--2---:R-:W-:Y:S01]  /*41120*/  ISETP.LT.AND P3, PT, R4, UR4, !P0 ;  /* 0x0000000404007c0c */ /* 0x004fe2000c761270 */
[----:B------:R-:W-:-:S02]  /*41130*/  ULDC UR4, c[0x0][0x22c] ;  /* 0x00008b0000047ab9 */ /* 0x000fc40000000800 */
[----:B------:R-:W2:Y:S04]  /*41140*/  LDL.LU R4, [R1+0x1034] ;  /* 0x0010340001047983 */ /* 0x000ea80000300800 */
[----:B------:R-:W2:Y:S04]  /*41150*/  LDL.LU R27, [R1+0x40] ;  /* 0x00004000011b7983 */ /* 0x000ea80000300800 */
[----:B------:R-:W2:Y:S04]  /*41160*/  LDL.LU R15, [R1+0x44] ;  /* 0x00004400010f7983 */ /* 0x000ea80000300800 */
[----:B------:R-:W2:Y:S04]  /*41170*/  LDL.LU R13, [R1+0x48] ;  /* 0x00004800010d7983 */ /* 0x000ea80000300800 */
[----:B------:R-:W2:Y:S01]  /*41180*/  LDL.LU R7, [R1+0x4c] ;  /* 0x00004c0001077983 */ /* 0x000ea20000300800 */
[----:B---3--:R-:W-:Y:S01]  /*41190*/  ISETP.LT.AND P5, PT, R8, UR4, !P0 ;  /* 0x0000000408007c0c */ /* 0x008fe2000c7a1270 */
[----:B------:R-:W-:-:S02]  /*411a0*/  ULDC UR4, c[0x0][0x22c] ;  /* 0x00008b0000047ab9 */ /* 0x000fc40000000800 */
[----:B------:R-:W3:Y:S01]  /*411b0*/  LDL.LU R8, [R1+0x1038] ;  /* 0x0010380001087983 */ /* 0x000ee20000300800 */
[----:B----4-:R-:W-:Y:S01]  /*411c0*/  ISETP.LT.AND P2, PT, R6, UR4, !P0 ;  /* 0x0000000406007c0c */ /* 0x010fe2000c741270 */
[----:B------:R-:W-:Y:S02]  /*411d0*/  ULDC UR4, c[0x0][0x22c] ;  /* 0x00008b0000047ab9 */ /* 0x000fe40000000800 */
[----:B------:R-:W4:Y:S04]  /*411e0*/  LDL.LU R6, [R1+0x1040] ;  /* 0x0010400001067983 */ /* 0x000f280000300800 */
[----:B------:R-:W4:Y:S01]  /*411f0*/  LDL.LU R10, [R1+0x50] ;  /* 0x00005000010a7983 */ /* 0x000f220000300800 */
[----:B-----5:R-:W-:Y:S01]  /*41200*/  ISETP.LT.AND P4, PT, R5, UR4, !P0 ;  /* 0x0000000405007c0c */ /* 0x020fe2000c781270 */
[----:B0-----:R-:W-:-:S02]  /*41210*/  IMAD R23, R28, 0x2, R24 ;  /* 0x000000021c177824 */ /* 0x001fc400078e0218 */
[----:B------:R-:W5:Y:S01]  /*41220*/  LDL.LU R9, [R1+0x54] ;  /* 0x0000540001097983 */ /* 0x000f620000300800 */
[CC--:B------:R-:W-:Y:S01]  /*41230*/  LEA R20, P6, R24.reuse, R3.reuse, 0x1 ;  /* 0x0000000318147211 */ /* 0x0c0fe200078c08ff */
[----:B------:R-:W-:Y:S02]  /*41240*/  ULDC UR4, c[0x0][0x22c] ;  /* 0x00008b0000047ab9 */ /* 0x000fe40000000800 */
[----:B------:R-:W5:Y:S01]  /*41250*/  LDL.LU R5, [R1+0x103c] ;  /* 0x00103c0001057983 */ /* 0x000f620000300800 */
[----:B------:R-:W-:Y:S01]  /*41260*/  LEA.HI.X.SX32 R21, R24, R2, 0x1, P6 ;  /* 0x0000000218157211 */ /* 0x000fe200030f0eff */
[----:B------:R-:W-:Y:S01]  /*41270*/  IMAD R22, R28, 0x2, R23 ;  /* 0x000000021c167824 */ /* 0x000fe200078e0217 */
[----:B------:R-:W-:-:S04]  /*41280*/  LEA R24, P6, R23, R3, 0x1 ;  /* 0x0000000317187211 */ /* 0x000fc800078c08ff */
[----:B------:R-:W-:Y:S01]  /*41290*/  LEA.HI.X.SX32 R25, R23, R2, 0x1, P6 ;  /* 0x0000000217197211 */ /* 0x000fe200030f0eff */
[----:B------:R-:W-:Y:S01]  /*412a0*/  IMAD R23, R28, 0x2, R22 ;  /* 0x000000021c177824 */ /* 0x000fe200078e0216 */
[----:B--2---:R-:W-:Y:S01]  /*412b0*/  @P3 STG.E.U16 desc[UR12][R20.64], R27 ;  /* 0x0000001b14003986 */ /* 0x004fe2000c10150c */
[----:B------:R-:W-:Y:S01]  /*412c0*/  ISETP.LT.AND P3, PT, R4, UR4, !P0 ;  /* 0x0000000404007c0c */ /* 0x000fe2000c761270 */
[----:B------:R-:W-:Y:S02]  /*412d0*/  ULDC UR4, c[0x0][0x22c] ;  /* 0x00008b0000047ab9 */ /* 0x000fe40000000800 */
[----:B------:R0:W-:Y:S04]  /*412e0*/  @P5 STG.E.U16 desc[UR12][R24.64], R15 ;  /* 0x0000000f18005986 */ /* 0x0001e8000c10150c */
[----:B------:R-:W2:Y:S04]  /*412f0*/  LDL.LU R4, [R1+0x58] ;  /* 0x0000580001047983 */ /* 0x000ea80000300800 */
[----:B------:R-:W2:Y:S01]  /*41300*/  LDL.LU R29, [R1+0x5c] ;  /* 0x00005c00011d7983 */ /* 0x000ea20000300800 */
[----:B0-----:R-:W-:-:S03]  /*41310*/  LEA R24, P5, R23, R3, 0x1 ;  /* 0x0000000317187211 */ /* 0x001fc600078a08ff */
[----:B------:R-:W2:Y:S01]  /*41320*/  LDL.LU R11, [R1+0x104c] ;  /* 0x00104c00010b7983 */ /* 0x000ea20000300800 */
[----:B------:R-:W-:Y:S02]  /*41330*/  LEA R20, P6, R22, R3, 0x1 ;  /* 0x0000000316147211 */ /* 0x000fe400078c08ff */
[-C--:B------:R-:W-:Y:S02]  /*41340*/  LEA.HI.X.SX32 R25, R23, R2.reuse, 0x1, P5 ;  /* 0x0000000217197211 */ /* 0x080fe400028f0eff */
[----:B---3--:R-:W-:Y:S01]  /*41350*/  ISETP.LT.AND P5, PT, R8, UR4, !P0 ;  /* 0x0000000408007c0c */ /* 0x008fe2000c7a1270 */
[----:B------:R-:W-:Y:S01]  /*41360*/  ULDC UR4, c[0x0][0x22c] ;  /* 0x00008b0000047ab9 */ /* 0x000fe20000000800 */
[----:B------:R-:W3:Y:S01]  /*41370*/  LDL.LU R8, [R1+0x1048] ;  /* 0x0010480001087983 */ /* 0x000ee20000300800 */
[----:B------:R-:W-:Y:S01]  /*41380*/  LEA.HI.X.SX32 R21, R22, R2, 0x1, P6 ;  /* 0x0000000216157211 */ /* 0x000fe200030f0eff */
[----:B------:R-:W-:-:S04]  /*41390*/  IMAD R22, R28, 0x2, R23 ;  /* 0x000000021c167824 */ /* 0x000fc800078e0217 */
[----:B------:R0:W-:Y:S01]  /*413a0*/  @P2 STG.E.U16 desc[UR12][R20.64], R13 ;  /* 0x0000000d14002986 */ /* 0x0001e2000c10150c */
[----:B----4-:R-:W-:Y:S01]  /*413b0*/  ISETP.LT.AND P2, PT, R6, UR4, !P0 ;  /* 0x0000000406007c0c */ /* 0x010fe2000c741270 */
[----:B------:R-:W-:Y:S02]  /*413c0*/  ULDC UR4, c[0x0][0x22c] ;  /* 0x00008b0000047ab9 */ /* 0x000fe40000000800 */
[----:B------:R1:W-:Y:S04]  /*413d0*/  @P4 STG.E.U16 desc[UR12][R24.64], R7 ;  /* 0x0000000718004986 */ /* 0x0003e8000c10150c */
[----:B------:R-:W4:Y:S01]  /*413e0*/  LDL.LU R6, [R1+0x1044] ;  /* 0x0010440001067983 */ /* 0x000f220000300800 */
[----:B0-----:R-:W-:-:S04]  /*413f0*/  LEA R20, P4, R22, R3, 0x1 ;  /* 0x0000000316147211 */ /* 0x001fc800078808ff */
[----:B------:R-:W-:Y:S02]  /*41400*/  LEA.HI.X.SX32 R21, R22, R2, 0x1, P4 ;  /* 0x0000000216157211 */ /* 0x000fe400020f0eff */
[----:B-----5:R-:W-:Y:S01]  /*41410*/  ISETP.LT.AND P4, PT, R5, UR4, !P0 ;  /* 0x0000000405007c0c */ /* 0x020fe2000c781270 */
[----:B------:R-:W-:Y:S01]  /*41420*/  IMAD R23, R28, 0x2, R22 ;  /* 0x000000021c177824 */ /* 0x000fe200078e0216 */
[----:B------:R-:W5:Y:S01]  /*41430*/  LDL.LU R5, [R1+0x1050] ;  /* 0x0010500001057983 */ /* 0x000f620000300800 */
[----:B------:R-:W-:-:S03]  /*41440*/  ULDC UR4, c[0x0][0x22c] ;  /* 0x00008b0000047ab9 */ /* 0x000fc60000000800 */
[----:B-1----:R-:W-:-:S04]  /*41450*/  LEA R24, P6, R23, R3, 0x1 ;  /* 0x0000000317187211 */ /* 0x002fc800078c08ff */
[----:B------:R-:W-:Y:S01]  /*41460*/  LEA.HI.X.SX32 R25, R23, R2, 0x1, P6 ;  /* 0x0000000217197211 */ /* 0x000fe200030f0eff */
[C---:B------:R-:W-:Y:S01]  /*41470*/  IMAD R23, R28.reuse, 0x2, R23 ;  /* 0x000000021c177824 */ /* 0x040fe200078e0217 */
[----:B------:R0:W-:Y:S04]  /*41480*/  @P3 STG.E.U16 desc[UR12][R20.64], R10 ;  /* 0x0000000a14003986 */ /* 0x0001e8000c10150c */
[----:B------:R1:W-:Y:S01]  /*41490*/  @P5 STG.E.U16 desc[UR12][R24.64], R9 ;  /* 0x0000000918005986 */ /* 0x0003e2000c10150c */
[----:B0-----:R-:W-:Y:S01]  /*414a0*/  LEA R20, P3, R23, R3, 0x1 ;  /* 0x0000000317147211 */ /* 0x001fe200078608ff */
[----:B-1----:R-:W-:-:S03]  /*414b0*/  IMAD R24, R28, 0x2, R23 ;  /* 0x000000021c187824 */ /* 0x002fc600078e0217 */
[----:B------:R-:W-:Y:S02]  /*414c0*/  LEA.HI.X.SX32 R21, R23, R2, 0x1, P3 ;  /* 0x0000000217157211 */ /* 0x000fe400018f0eff */
[----:B------:R-:W-:-:S04]  /*414d0*/  LEA R22, P6, R24, R3, 0x1 ;  /* 0x0000000318167211 */ /* 0x000fc800078c08ff */
[----:B------:R-:W-:Y:S01]  /*414e0*/  LEA.HI.X.SX32 R23, R24, R2, 0x1, P6 ;  /* 0x0000000218177211 */ /* 0x000fe200030f0eff */
[----:B--2---:R0:W-:Y:S01]  /*414f0*/  @P2 STG.E.U16 desc[UR12][R20.64], R4 ;  /* 0x0000000414002986 */ /* 0x0041e2000c10150c */
[----:B---3--:R-:W-:Y:S02]  /*41500*/  ISETP.LT.AND P5, PT, R8, UR5, !P0 ;  /* 0x0000000508007c0c */ /* 0x008fe4000c7a1270 */
[----:B------:R-:W-:Y:S01]  /*41510*/  ISETP.LT.AND P3, PT, R11, UR4, !P0 ;  /* 0x000000040b007c0c */ /* 0x000fe2000c761270 */
[----:B------:R-:W2:Y:S01]  /*41520*/  LDL.LU R8, [R1+0x1058] ;  /* 0x0010580001087983 */ /* 0x000ea20000300800 */
[----:B------:R-:W-:Y:S01]  /*41530*/  ULDC UR4, c[0x0][0x22c] ;  /* 0x00008b0000047ab9 */ /* 0x000fe20000000800 */
[----:B0-----:R-:W-:Y:S01]  /*41540*/  IMAD R20, R28, 0x2, R24 ;  /* 0x000000021c147824 */ /* 0x001fe200078e0218 */
[----:B------:R-:W-:Y:S01]  /*41550*/  PRMT R26, R27, 0x7632, R26 ;  /* 0x000076321b1a7816 */ /* 0x000fe2000000001a */
[----:B------:R-:W3:Y:S01]  /*41560*/  LDL.LU R14, [R1+0x1054] ;  /* 0x00105400010e7983 */ /* 0x000ee20000300800 */
[----:B------:R-:W-:Y:S01]  /*41570*/  PRMT R25, R15, 0x7632, R25 ;  /* 0x000076320f197816 */ /* 0x000fe20000000019 */
[----:B------:R-:W-:-:S02]  /*41580*/  ULDC UR5, c[0x0][0x22c] ;  /* 0x00008b0000057ab9 */ /* 0x000fc40000000800 */
[----:B------:R-:W2:Y:S01]  /*41590*/  LDL.LU R11, [R1+0x105c] ;  /* 0x00105c00010b7983 */ /* 0x000ea20000300800 */
[----:B----4-:R-:W-:Y:S01]  /*415a0*/  ISETP.LT.AND P2, PT, R6, UR4, !P0 ;  /* 0x0000000406007c0c */ /* 0x010fe2000c741270 */
[----:B------:R-:W-:Y:S02]  /*415b0*/  ULDC UR4, c[0x0][0x22c] ;  /* 0x00008b0000047ab9 */ /* 0x000fe40000000800 */
[----:B------:R-:W4:Y:S04]  /*415c0*/  LDL.LU R6, [R1+0x1060] ;  /* 0x0010600001067983 */ /* 0x000f280000300800 */
[----:B------:R0:W-:Y:S01]  /*415d0*/  @P4 STG.E.U16 desc[UR12][R22.64], R29 ;  /* 0x0000001d16004986 */ /* 0x0001e2000c10150c */
[----:B-----5:R-:W-:Y:S01]  /*415e0*/  ISETP.LT.AND P4, PT, R5, UR4, !P0 ;  /* 0x0000000405007c0c */ /* 0x020fe2000c781270 */
[----:B------:R-:W-:-:S02]  /*415f0*/  IMAD R21, R28, 0x2, R20 ;  /* 0x000000021c157824 */ /* 0x000fc400078e0214 */
[----:B------:R-:W5:Y:S01]  /*41600*/  LDL.LU R5, [R1+0x1064] ;  /* 0x0010640001057983 */ /* 0x000f620000300800 */
[----:B------:R-:W-:Y:S01]  /*41610*/  ULDC UR4, c[0x0][0x22c] ;  /* 0x00008b0000047ab9 */ /* 0x000fe20000000800 */
[----:B0-----:R-:W-:Y:S01]  /*41620*/  LEA R22, P6, R20, R3, 0x1 ;  /* 0x0000000314167211 */ /* 0x001fe200078c08ff */
[----:B------:R-:W-:-:S03]  /*41630*/  IMAD R24, R28, 0x2, R21 ;  /* 0x000000021c187824 */ /* 0x000fc600078e0215 */
[----:B------:R-:W-:Y:S02]  /*41640*/  LEA.HI.X.SX32 R23, R20, R2, 0x1, P6 ;  /* 0x0000000214177211 */ /* 0x000fe400030f0eff */
[----:B------:R-:W-:-:S03]  /*41650*/  LEA R20, P6, R21, R3, 0x1 ;  /* 0x0000000315147211 */ /* 0x000fc600078c08ff */
[----:B------:R0:W-:Y:S01]  /*41660*/  @P3 STG.E.U16 desc[UR12][R22.64], R26 ;  /* 0x0000001a16003986 */ /* 0x0001e2000c10150c */
[----:B------:R-:W-:-:S05]  /*41670*/  LEA.HI.X.SX32 R21, R21, R2, 0x1, P6 ;  /* 0x0000000215157211 */ /* 0x000fca00030f0eff */
[----:B------:R1:W-:Y:S01]  /*41680*/  @P5 STG.E.U16 desc[UR12][R20.64], R25 ;  /* 0x0000001914005986 */ /* 0x0003e2000c10150c */
[----:B0-----:R-:W-:-:S04]  /*41690*/  LEA R22, P6, R24, R3, 0x1 ;  /* 0x0000000318167211 */ /* 0x001fc800078c08ff */
[----:B------:R-:W-:Y:S01]  /*416a0*/  LEA.HI.X.SX32 R23, R24, R2, 0x1, P6 ;  /* 0x0000000218177211 */ /* 0x000fe200030f0eff */
[--C-:B-1----:R-:W-:Y:S01]  /*416b0*/  IMAD R21, R28, 0x2, R24.reuse ;  /* 0x000000021c157824 */ /* 0x102fe200078e0218 */
[----:B------:R-:W-:-:S04]  /*416c0*/  PRMT R24, R13, 0x7632, R24 ;  /* 0x000076320d187816 */ /* 0x000fc80000000018 */
[----:B------:R-:W-:Y:S01]  /*416d0*/  LEA R20, P6, R21, R3, 0x1 ;  /* 0x0000000315147211 */ /* 0x000fe200078c08ff */
[----:B------:R0:W-:Y:S01]  /*416e0*/  @P2 STG.E.U16 desc[UR12][R22.64], R24 ;  /* 0x0000001816002986 */ /* 0x0001e2000c10150c */
[----:B------:R-:W-:Y:S01]  /*416f0*/  PRMT R25, R7, 0x7632, R25 ;  /* 0x0000763207197816 */ /* 0x000fe20000000019 */
[----:B0-----:R-:W-:Y:S01]  /*41700*/  IMAD R22, R28, 0x2, R21 ;  /* 0x000000021c167824 */ /* 0x001fe200078e0215 */
[----:B------:R-:W-:-:S04]  /*41710*/  LEA.HI.X.SX32 R21, R21, R2, 0x1, P6 ;  /* 0x0000000215157211 */ /* 0x000fc800030f0eff */
[-C--:B------:R-:W-:Y:S01]  /*41720*/  LEA R24, P6, R22, R3.reuse, 0x1 ;  /* 0x0000000316187211 */ /* 0x080fe200078c08ff */
[----:B------:R-:W-:Y:S01]  /*41730*/  IMAD R23, R28, 0x2, R22 ;  /* 0x000000021c177824 */ /* 0x000fe200078e0216 */
[----:B------:R0:W-:Y:S01]  /*41740*/  @P4 STG.E.U16 desc[UR12][R20.64], R25 ;  /* 0x0000001914004986 */ /* 0x0001e2000c10150c */
[----:B------:R-:W-:Y:S02]  /*41750*/  PRMT R26, R9, 0x7632, R26 ;  /* 0x00007632091a7816 */ /* 0x000fe4000000001a */
[----:B0-----:R-:W-:Y:S02]  /*41760*/  LEA.HI.X.SX32 R25, R22, R2, 0x1, P6 ;  /* 0x0000000216197211 */ /* 0x001fe400030f0eff */
[----:B------:R-:W-:Y:S02]  /*41770*/  PRMT R22, R10, 0x7632, R22 ;  /* 0x000076320a167816 */ /* 0x000fe40000000016 */
[----:B------:R-:W-:-:S04]  /*41780*/  LEA R20, P6, R23, R3, 0x1 ;  /* 0x0000000317147211 */ /* 0x000fc800078c08ff */
[----:B------:R-:W-:Y:S02]  /*41790*/  LEA.HI.X.SX32 R21, R23, R2, 0x1, P6 ;  /* 0x0000000217157211 */ /* 0x000fe400030f0eff */
[----:B---3--:R-:W-:Y:S01]  /*417a0*/  ISETP.LT.AND P3, PT, R14, UR4, !P0 ;  /* 0x000000040e007c0c */ /* 0x008fe2000c761270 */
[----:B------:R-:W-:Y:S02]  /*417b0*/  ULDC UR4, c[0x0][0x22c] ;  /* 0x00008b0000047ab9 */ /* 0x000fe40000000800 */
[----:B--2---:R-:W-:Y:S01]  /*417c0*/  ISETP.LT.AND P5, PT, R8, UR4, !P0 ;  /* 0x0000000408007c0c */ /* 0x004fe2000c7a1270 */
[----:B------:R-:W-:Y:S01]  /*417d0*/  ULDC UR4, c[0x0][0x22c] ;  /* 0x00008b0000047ab9 */ /* 0x000fe20000000800 */
[----:B------:R-:W2:Y:S01]  /*417e0*/  LDL.LU R8, [R1+0x1068] ;  /* 0x0010680001087983 */ /* 0x000ea20000300800 */
[----:B------:R-:W-:Y:S01]  /*417f0*/  ISETP.LT.AND P2, PT, R11, UR4, !P0 ;  /* 0x000000040b007c0c */ /* 0x000fe2000c741270 */
[----:B------:R-:W-:Y:S02]  /*41800*/  ULDC UR4, c[0x0][0x22c] ;  /* 0x00008b0000047ab9 */ /* 0x000fe40000000800 */
[----:B----4-:R-:W-:Y:S01]  /*41810*/  ISETP.LT.AND P4, PT, R6, UR4, !P0 ;  /* 0x0000000406007c0c */ /* 0x010fe2000c781270 */
[----:B------:R-:W-:Y:S01]  /*41820*/  ULDC UR4, c[0x0][0x22c] ;  /* 0x00008b0000047ab9 */ /* 0x000fe20000000800 */
[----:B------:R-:W3:Y:S04]  /*41830*/  LDL.LU R7, [R1+0x106c] ;  /* 0x00106c0001077983 */ /* 0x000ee80000300800 */
[----:B------:R-:W-:Y:S04]  /*41840*/  @P3 STG.E.U16 desc[UR12][R24.64], R22 ;  /* 0x0000001618003986 */ /* 0x000fe8000c10150c */
[----:B------:R-:W4:Y:S01]  /*41850*/  LDL.LU R6, [R1+0x1070] ;  /* 0x0010700001067983 */ /* 0x000f220000300800 */
[----:B-----5:R-:W-:Y:S01]  /*41860*/  ISETP.LT.AND P3, PT, R5, UR4, !P0 ;  /* 0x0000000405007c0c */ /* 0x020fe2000c761270 */
[----:B------:R-:W-:-:S02]  /*41870*/  ULDC UR4, c[0x0][0x22c] ;  /* 0x00008b0000047ab9 */ /* 0x000fc40000000800 */
[----:B------:R-:W5:Y:S04]  /*41880*/  LDL.LU R5, [R1+0x1074] ;  /* 0x0010740001057983 */ /* 0x000f680000300800 */
[----:B------:R-:W5:Y:S04]  /*41890*/  LDL.LU R27, [R1+0x60] ;  /* 0x00006000011b7983 */ /* 0x000f680000300800 */
[----:B------:R-:W5:Y:S04]  /*418a0*/  LDL.LU R15, [R1+0x64] ;  /* 0x00006400010f7983 */ /* 0x000f680000300800 */
[----:B------:R0:W-:Y:S04]  /*418b0*/  @P5 STG.E.U16 desc[UR12][R20.64], R26 ;  /* 0x0000001a14005986 */ /* 0x0001e8000c10150c */
[----:B------:R-:W5:Y:S01]  /*418c0*/  LDL.LU R13, [R1+0x68] ;  /* 0x00006800010d7983 */ /* 0x000f620000300800 */
[----:B0-----:R-:W-:-:S03]  /*418d0*/  PRMT R26, R4, 0x7632, R26 ;  /* 0x00007632041a7816 */ /* 0x001fc6000000001a */
[----:B------:R-:W5:Y:S04]  /*418e0*/  LDL.LU R4, [R1+0x6c] ;  /* 0x00006c0001047983 */ /* 0x000f680000300800 */
[----:B------:R-:W5:Y:S01]  /*418f0*/  LDL.LU R9, [R1+0x1078] ;  /* 0x0010780001097983 */ /* 0x000f620000300800 */
[----:B------:R-:W-:-:S04]  /*41900*/  IMAD R22, R28, 0x2, R23 ;  /* 0x000000021c167824 */ /* 0x000fc800078e0217 */
[----:B------:R-:W-:Y:S01]  /*41910*/  IMAD R23, R28, 0x2, R22 ;  /* 0x000000021c177824 */ /* 0x000fe200078e0216 */
[----:B------:R-:W-:-:S04]  /*41920*/  LEA R20, P6, R22, R3, 0x1 ;  /* 0x0000000316147211 */ /* 0x000fc800078c08ff */
[-C--:B------:R-:W-:Y:S02]  /*41930*/  LEA.HI.X.SX32 R21, R22, R2.reuse, 0x1, P6 ;  /* 0x0000000216157211 */ /* 0x080fe400030f0eff */
[-C--:B------:R-:W-:Y:S01]  /*41940*/  LEA R22, P6, R23, R3.reuse, 0x1 ;  /* 0x0000000317167211 */ /* 0x080fe200078c08ff */
[----:B------:R-:W-:Y:S01]  /*41950*/  IMAD R24, R28, 0x2, R23 ;  /* 0x000000021c187824 */ /* 0x000fe200078e0217 */
[----:B------:R-:W-:Y:S02]  /*41960*/  PRMT R25, R29, 0x7632, R25 ;  /* 0x000076321d197816 */ /* 0x000fe40000000019 */
[----:B------:R-:W-:Y:S01]  /*41970*/  LEA.HI.X.SX32 R23, R23, R2, 0x1, P6 ;  /* 0x0000000217177211 */ /* 0x000fe200030f0eff */
[----:B------:R0:W-:Y:S04]  /*41980*/  @P2 STG.E.U16 desc[UR12][R20.64], R26 ;  /* 0x0000001a14002986 */ /* 0x0001e8000c10150c */
[----:B------:R1:W-:Y:S01]  /*41990*/  @P4 STG.E.U16 desc[UR12][R22.64], R25 ;  /* 0x0000001916004986 */ /* 0x0003e2000c10150c */
[----:B0-----:R-:W-:Y:S01]  /*419a0*/  LEA R20, P6, R24, R3, 0x1 ;  /* 0x0000000318147211 */ /* 0x001fe200078c08ff */
[----:B-1----:R-:W-:-:S03]  /*419b0*/  IMAD R23, R28, 0x2, R24 ;  /* 0x000000021c177824 */ /* 0x002fc600078e0218 */
[----:B------:R-:W-:Y:S01]  /*419c0*/  LEA.HI.X.SX32 R21, R24, R2, 0x1, P6 ;  /* 0x0000000218157211 */ /* 0x000fe200030f0eff */
[----:B------:R-:W-:Y:S01]  /*419d0*/  IMAD R22, R28, 0x2, R23 ;  /* 0x000000021c167824 */ /* 0x000fe200078e0217 */
[----:B------:R-:W-:-:S04]  /*419e0*/  LEA R24, P6, R23, R3, 0x1 ;  /* 0x0000000317187211 */ /* 0x000fc800078c08ff */
[----:B------:R-:W-:Y:S01]  /*419f0*/  LEA.HI.X.SX32 R25, R23, R2, 0x1, P6 ;  /* 0x0000000217197211 */ /* 0x000fe200030f0eff */
[----:B------:R-:W-:Y:S01]  /*41a00*/  IMAD R23, R28, 0x2, R22 ;  /* 0x000000021c177824 */ /* 0x000fe200078e0216 */
[----:B--2---:R-:W-:Y:S01]  /*41a10*/  ISETP.LT.AND P5, PT, R8, UR4, !P0 ;  /* 0x0000000408007c0c */ /* 0x004fe2000c7a1270 */
[----:B------:R-:W-:Y:S02]  /*41a20*/  ULDC UR4, c[0x0][0x22c] ;  /* 0x00008b0000047ab9 */ /* 0x000fe40000000800 */
[----:B---3--:R-:W-:Y:S01]  /*41a30*/  ISETP.LT.AND P2, PT, R7, UR4, !P0 ;  /* 0x0000000407007c0c */ /* 0x008fe2000c741270 */
[----:B------:R-:W-:Y:S01]  /*41a40*/  ULDC UR4, c[0x0][0x22c] ;  /* 0x00008b0000047ab9 */ /* 0x000fe20000000800 */
[----:B------:R-:W2:Y:S04]  /*41a50*/  LDL.LU R7, [R1+0x1080] ;  /* 0x0010800001077983 */ /* 0x000ea80000300800 */
[----:B------:R-:W3:Y:S01]  /*41a60*/  LDL.LU R10, [R1+0x70] ;  /* 0x00007000010a7983 */ /* 0x000ee20000300800 */
[----:B----4-:R-:W-:Y:S01]  /*41a70*/  ISETP.LT.AND P4, PT, R6, UR4, !P0 ;  /* 0x0000000406007c0c */ /* 0x010fe2000c781270 */
[----:B------:R-:W-:-:S02]  /*41a80*/  ULDC UR4, c[0x0][0x22c] ;  /* 0x00008b0000047ab9 */ /* 0x000fc40000000800 */
[----:B------:R-:W4:Y:S04]  /*41a90*/  LDL.LU R29, [R1+0x74] ;  /* 0x00007400011d7983 */ /* 0x000f280000300800 */
[----:B------:R-:W4:Y:S04]  /*41aa0*/  LDL.LU R6, [R1+0x107c] ;  /* 0x00107c0001067983 */ /* 0x000f280000300800 */
[----:B-----5:R-:W-:Y:S01]  /*41ab0*/  @P3 STG.E.U16 desc[UR12][R20.64], R27 ;  /* 0x0000001b14003986 */ /* 0x020fe2000c10150c */
[----:B------:R-:W-:Y:S01]  /*41ac0*/  ISETP.LT.AND P3, PT, R5, UR4, !P0 ;  /* 0x0000000405007c0c */ /* 0x000fe2000c761270 */
[----:B------:R-:W-:-:S02]  /*41ad0*/  ULDC UR4, c[0x0][0x22c] ;  /* 0x00008b0000047ab9 */ /* 0x000fc40000000800 */
[----:B------:R0:W-:Y:S04]  /*41ae0*/  @P5 STG.E.U16 desc[UR12][R24.64], R15 ;  /* 0x0000000f18005986 */ /* 0x0001e8000c10150c */
[----:B------:R-:W5:Y:S04]  /*41af0*/  LDL.LU R8, [R1+0x78] ;  /* 0x0000780001087983 */ /* 0x000f680000300800 */
[----:B------:R-:W5:Y:S01]  /*41b00*/  LDL.LU R5, [R1+0x7c] ;  /* 0x00007c0001057983 */ /* 0x000f620000300800 */
[----:B0-----:R-:W-:-:S03]  /*41b10*/  LEA R24, P5, R23, R3, 0x1 ;  /* 0x0000000317187211 */ /* 0x001fc600078a08ff */
[----:B------:R-:W5:Y:S01]  /*41b20*/  LDL.LU R11, [R1+0x108c] ;  /* 0x00108c00010b7983 */ /* 0x000f620000300800 */
[----:B------:R-:W-:Y:S02]  /*41b30*/  LEA.HI.X.SX32 R25, R23, R2, 0x1, P5 ;  /* 0x0000000217197211 */ /* 0x000fe400028f0eff */
[----:B------:R-:W-:Y:S01]  /*41b40*/  ISETP.LT.AND P5, PT, R9, UR4, !P0 ;  /* 0x0000000409007c0c */ /* 0x000fe2000c7a1270 */
[----:B------:R-:W-:Y:S01]  /*41b50*/  ULDC UR4, c[0x0][0x22c] ;  /* 0x00008b0000047ab9 */ /* 0x000fe20000000800 */
[----:B------:R-:W5:Y:S01]  /*41b60*/  LDL.LU R9, [R1+0x1088] ;  /* 0x0010880001097983 */ /* 0x000f620000300800 */
        /* <DEDUP_REMOVED lines=10> */
[----:B--2---:R-:W-:Y:S01]  /*41c10*/  ISETP.LT.AND P2, PT, R7, UR4, !P0 ;  /* 0x0000000407007c0c */ /* 0x004fe2000c741270 */
[----:B------:R-:W-:Y:S01]  /*41c20*/  ULDC UR4, c[0x0][0x22c] ;  /* 0x00008b0000047ab9 */ /* 0x000fe20000000800 */
[----:B------:R-:W2:Y:S04]  /*41c30*/  LDL.LU R7, [R1+0x1084] ;  /* 0x0010840001077983 */ /* 0x000ea80000300800 */
[----:B---3--:R-:W-:Y:S01]  /*41c40*/  @P3 STG.E.U16 desc[UR12][R20.64], R10 ;  /* 0x0000000a14003986 */ /* 0x008fe2000c10150c */
[----:B----4-:R-:W-:-:S03]  /*41c50*/  ISETP.LT.AND P4, PT, R6, UR4, !P0 ;  /* 0x0000000406007c0c */ /* 0x010fc6000c781270 */
[----:B------:R0:W-:Y:S01]  /*41c60*/  @P5 STG.E.U16 desc[UR12][R24.64], R29 ;  /* 0x0000001d18005986 */ /* 0x0001e2000c10150c */
[C---:B------:R-:W-:Y:S01]  /*41c70*/  IMAD R23, R28.reuse, 0x2, R23 ;  /* 0x000000021c177824 */ /* 0x040fe200078e0217 */
[----:B------:R-:W-:Y:S02]  /*41c80*/  ULDC UR4, c[0x0][0x22c] ;  /* 0x00008b0000047ab9 */ /* 0x000fe40000000800 */
[----:B------:R-:W3:Y:S01]  /*41c90*/  LDL.LU R6, [R1+0x1090] ;  /* 0x0010900001067983 */ /* 0x000ee20000300800 */
[----:B-----5:R-:W-:Y:S01]  /*41ca0*/  ISETP.LT.AND P5, PT, R9, UR5, !P0 ;  /* 0x0000000509007c0c */ /* 0x020fe2000c7a1270 */
[----:B0-----:R-:W-:Y:S02]  /*41cb0*/  IMAD R24, R28, 0x2, R23 ;  /* 0x000000021c187824 */ /* 0x001fe400078e0217 */
[----:B------:R-:W4:Y:S01]  /*41cc0*/  LDL.LU R9, [R1+0x1098] ;  /* 0x0010980001097983 */ /* 0x000f220000300800 */
[----:B------:R-:W-:Y:S01]  /*41cd0*/  LEA R20, P3, R23, R3, 0x1 ;  /* 0x0000000317147211 */ /* 0x000fe200078608ff */
[----:B------:R-:W-:-:S02]  /*41ce0*/  ULDC UR5, c[0x0][0x22c] ;  /* 0x00008b0000057ab9 */ /* 0x000fc40000000800 */
[----:B------:R-:W5:Y:S01]  /*41cf0*/  LDL.LU R14, [R1+0x1094] ;  /* 0x00109400010e7983 */ /* 0x000f620000300800 */
[----:B------:R-:W-:Y:S02]  /*41d00*/  LEA.HI.X.SX32 R21, R23, R2, 0x1, P3 ;  /* 0x0000000217157211 */ /* 0x000fe400018f0eff */
[----:B------:R-:W-:-:S03]  /*41d10*/  LEA R22, P6, R24, R3, 0x1 ;  /* 0x0000000318167211 */ /* 0x000fc600078c08ff */
[----:B------:R0:W-:Y:S01]  /*41d20*/  @P2 STG.E.U16 desc[UR12][R20.64], R8 ;  /* 0x0000000814002986 */ /* 0x0001e2000c10150c */
[----:B------:R-:W-:Y:S02]  /*41d30*/  LEA.HI.X.SX32 R23, R24, R2, 0x1, P6 ;  /* 0x0000000218177211 */ /* 0x000fe400030f0eff */
[----:B------:R-:W-:Y:S01]  /*41d40*/  ISETP.LT.AND P3, PT, R11, UR4, !P0 ;  /* 0x000000040b007c0c */ /* 0x000fe2000c761270 */
[----:B------:R-:W-:Y:S01]  /*41d50*/  ULDC UR4, c[0x0][0x22c] ;  /* 0x00008b0000047ab9 */ /* 0x000fe20000000800 */
[----:B------:R-:W4:Y:S01]  /*41d60*/  LDL.LU R11, [R1+0x109c] ;  /* 0x00109c00010b7983 */ /* 0x000f220000300800 */
[----:B0-----:R-:W-:-:S03]  /*41d70*/  IMAD R20, R28, 0x2, R24 ;  /* 0x000000021c147824 */ /* 0x001fc600078e0218 */
[----:B------:R0:W-:Y:S01]  /*41d80*/  @P4 STG.E.U16 desc[UR12][R22.64], R5 ;  /* 0x0000000516004986 */ /* 0x0001e2000c10150c */
[----:B------:R-:W-:Y:S01]  /*41d90*/  IMAD R21, R28, 0x2, R20 ;  /* 0x000000021c157824 */ /* 0x000fe200078e0214 */
[----:B------:R-:W-:Y:S02]  /*41da0*/  PRMT R26, R27, 0x7632, R26 ;  /* 0x000076321b1a7816 */ /* 0x000fe4000000001a */
[----:B0-----:R-:W-:-:S04]  /*41db0*/  LEA R22, P6, R20, R3, 0x1 ;  /* 0x0000000314167211 */ /* 0x001fc800078c08ff */
[-C--:B------:R-:W-:Y:S02]  /*41dc0*/  LEA.HI.X.SX32 R23, R20, R2.reuse, 0x1, P6 ;  /* 0x0000000214177211 */ /* 0x080fe400030f0eff */
[----:B------:R-:W-:Y:S01]  /*41dd0*/  LEA R20, P6, R21, R3, 0x1 ;  /* 0x0000000315147211 */ /* 0x000fe200078c08ff */
[----:B------:R-:W-:Y:S01]  /*41de0*/  IMAD R24, R28, 0x2, R21 ;  /* 0x000000021c187824 */ /* 0x000fe200078e0215 */
[----:B------:R-:W-:Y:S02]  /*41df0*/  PRMT R25, R15, 0x7632, R25 ;  /* 0x000076320f197816 */ /* 0x000fe40000000019 */
[----:B------:R-:W-:Y:S01]  /*41e00*/  LEA.HI.X.SX32 R21, R21, R2, 0x1, P6 ;  /* 0x0000000215157211 */ /* 0x000fe200030f0eff */
[----:B------:R-:W-:Y:S04]  /*41e10*/  @P3 STG.E.U16 desc[UR12][R22.64], R26 ;  /* 0x0000001a16003986 */ /* 0x000fe8000c10150c */
[----:B------:R0:W-:Y:S02]  /*41e20*/  @P5 STG.E.U16 desc[UR12][R20.64], R25 ;  /* 0x0000001914005986 */ /* 0x0001e4000c10150c */
[----:B0-----:R-:W-:-:S02]  /*41e30*/  PRMT R25, R4, 0x7632, R25 ;  /* 0x0000763204197816 */ /* 0x001fc40000000019 */
[----:B--2---:R-:W-:Y:S01]  /*41e40*/  ISETP.LT.AND P2, PT, R7, UR4, !P0 ;  /* 0x0000000407007c0c */ /* 0x004fe2000c741270 */
[----:B------:R-:W-:Y:S01]  /*41e50*/  ULDC UR4, c[0x0][0x22c] ;  /* 0x00008b0000047ab9 */ /* 0x000fe20000000800 */
[----:B------:R-:W2:Y:S01]  /*41e60*/  LDL.LU R7, [R1+0x10a0] ;  /* 0x0010a00001077983 */ /* 0x000ea20000300800 */
[----:B---3--:R-:W-:Y:S01]  /*41e70*/  ISETP.LT.AND P4, PT, R6, UR4, !P0 ;  /* 0x0000000406007c0c */ /* 0x008fe2000c781270 */
[----:B------:R-:W-:Y:S02]  /*41e80*/  ULDC UR4, c[0x0][0x22c] ;  /* 0x00008b0000047ab9 */ /* 0x000fe40000000800 */
[----:B------:R-:W3:Y:S01]  /*41e90*/  LDL.LU R6, [R1+0x10a4] ;  /* 0x0010a40001067983 */ /* 0x000ee20000300800 */
[----:B-----5:R-:W-:Y:S01]  /*41ea0*/  ISETP.LT.AND P3, PT, R14, UR4, !P0 ;  /* 0x000000040e007c0c */ /* 0x020fe2000c761270 */
[----:B------:R-:W-:Y:S02]  /*41eb0*/  ULDC UR4, c[0x0][0x22c] ;  /* 0x00008b0000047ab9 */ /* 0x000fe40000000800 */
[----:B----4-:R-:W-:-:S02]  /*41ec0*/  ISETP.LT.AND P5, PT, R9, UR4, !P0 ;  /* 0x0000000409007c0c */ /* 0x010fc4000c7a1270 */
[-C--:B------:R-:W-:Y:S01]  /*41ed0*/  LEA R22, P6, R24, R3.reuse, 0x1 ;  /* 0x0000000318167211 */ /* 0x080fe200078c08ff */
[----:B------:R-:W4:Y:S01]  /*41ee0*/  LDL.LU R9, [R1+0x10a8] ;  /* 0x0010a80001097983 */ /* 0x000f220000300800 */
[--C-:B------:R-:W-:Y:S01]  /*41ef0*/  IMAD R21, R28, 0x2, R24.reuse ;  /* 0x000000021c157824 */ /* 0x100fe200078e0218 */
[----:B------:R-:W-:Y:S02]  /*41f00*/  ULDC UR4, c[0x0][0x22c] ;  /* 0x00008b0000047ab9 */ /* 0x000fe40000000800 */
[----:B------:R-:W5:Y:S01]  /*41f10*/  LDL.LU R4, [R1+0x10ac] ;  /* 0x0010ac0001047983 */ /* 0x000f620000300800 */
[----:B------:R-:W-:Y:S02]  /*41f20*/  LEA.HI.X.SX32 R23, R24, R2, 0x1, P6 ;  /* 0x0000000218177211 */ /* 0x000fe400030f0eff */
[----:B------:R-:W-:Y:S02]  /*41f30*/  PRMT R24, R13, 0x7632, R24 ;  /* 0x000076320d187816 */ /* 0x000fe40000000018 */
[----:B------:R-:W-:-:S03]  /*41f40*/  LEA R20, P6, R21, R3, 0x1 ;  /* 0x0000000315147211 */ /* 0x000fc600078c08ff */
[----:B------:R0:W-:Y:S02]  /*41f50*/  @P2 STG.E.U16 desc[UR12][R22.64], R24 ;  /* 0x0000001816002986 */ /* 0x0001e4000c10150c */
[----:B0-----:R-:W-:Y:S01]  /*41f60*/  IMAD R22, R28, 0x2, R21 ;  /* 0x000000021c167824 */ /* 0x001fe200078e0215 */
[----:B------:R-:W-:-:S03]  /*41f70*/  LEA.HI.X.SX32 R21, R21, R2, 0x1, P6 ;  /* 0x0000000215157211 */ /* 0x000fc600030f0eff */
[----:B------:R-:W-:Y:S01]  /*41f80*/  IMAD R23, R28, 0x2, R22 ;  /* 0x000000021c177824 */ /* 0x000fe200078e0216 */
[CC--:B------:R-:W-:Y:S01]  /*41f90*/  LEA R24, P6, R22.reuse, R3.reuse, 0x1 ;  /* 0x0000000316187211 */ /* 0x0c0fe200078c08ff */
[----:B------:R0:W-:Y:S01]  /*41fa0*/  @P4 STG.E.U16 desc[UR12][R20.64], R25 ;  /* 0x0000001914004986 */ /* 0x0001e2000c10150c */
[----:B------:R-:W-:Y:S01]  /*41fb0*/  ISETP.LT.AND P2, PT, R11, UR4, !P0 ;  /* 0x000000040b007c0c */ /* 0x000fe2000c741270 */
[----:B------:R-:W-:Y:S01]  /*41fc0*/  ULDC UR4, c[0x0][0x22c] ;  /* 0x00008b0000047ab9 */ /* 0x000fe20000000800 */
[----:B------:R-:W-:Y:S02]  /*41fd0*/  PRMT R26, R29, 0x7632, R26 ;  /* 0x000076321d1a7816 */ /* 0x000fe4000000001a */
[----:B0-----:R-:W-:Y:S02]  /*41fe0*/  LEA.HI.X.SX32 R25, R22, R2, 0x1, P6 ;  /* 0x0000000216197211 */ /* 0x001fe400030f0eff */
[----:B------:R-:W-:Y:S02]  /*41ff0*/  PRMT R22, R10, 0x7632, R22 ;  /* 0x000076320a167816 */ /* 0x000fe40000000016 */
[----:B------:R-:W-:-:S03]  /*42000*/  LEA R20, P6, R23, R3, 0x1 ;  /* 0x0000000317147211 */ /* 0x000fc600078c08ff */
[----:B------:R0:W-:Y:S01]  /*42010*/  @P3 STG.E.U16 desc[UR12][R24.64], R22 ;  /* 0x0000001618003986 */ /* 0x0001e2000c10150c */
[----:B------:R-:W-:-:S05]  /*42020*/  LEA.HI.X.SX32 R21, R23, R2, 0x1, P6 ;  /* 0x0000000217157211 */ /* 0x000fca00030f0eff */
[----:B------:R1:W-:Y:S01]  /*42030*/  @P5 STG.E.U16 desc[UR12][R20.64], R26 ;  /* 0x0000001a14005986 */ /* 0x0003e2000c10150c */
[----:B0-----:R-:W-:-:S05]  /*42040*/  IMAD R22, R28, 0x2, R23 ;  /* 0x000000021c167824 */ /* 0x001fca00078e0217 */
[----:B-1----:R-:W-:Y:S02]  /*42050*/  LEA R20, P6, R22, R3, 0x1 ;  /* 0x0000000316147211 */ /* 0x002fe400078c08ff */
[----:B------:R-:W-:Y:S02]  /*42060*/  PRMT R26, R8, 0x7632, R26 ;  /* 0x00007632081a7816 */ /* 0x000fe4000000001a */
[----:B------:R-:W-:Y:S02]  /*42070*/  LEA.HI.X.SX32 R21, R22, R2, 0x1, P6 ;  /* 0x0000000216157211 */ /* 0x000fe400030f0eff */
[----:B------:R-:W-:-:S03]  /*42080*/  PRMT R25, R5, 0x7632, R25 ;  /* 0x0000763205197816 */ /* 0x000fc60000000019 */
[----:B------:R0:W-:Y:S01]  /*42090*/  @P2 STG.E.U16 desc[UR12][R20.64], R26 ;  /* 0x0000001a14002986 */ /* 0x0001e2000c10150c */
[----:B--2---:R-:W-:Y:S01]  /*420a0*/  ISETP.LT.AND P4, PT, R7, UR4, !P0 ;  /* 0x0000000407007c0c */ /* 0x004fe2000c781270 */
[----:B------:R-:W-:Y:S02]  /*420b0*/  ULDC UR4, c[0x0][0x22c] ;  /* 0x00008b0000047ab9 */ /* 0x000fe40000000800 */
[----:B------:R-:W2:Y:S01]  /*420c0*/  LDL.LU R7, [R1+0x10b0] ;  /* 0x0010b00001077983 */ /* 0x000ea20000300800 */
[----:B---3--:R-:W-:Y:S01]  /*420d0*/  ISETP.LT.AND P3, PT, R6, UR4, !P0 ;  /* 0x0000000406007c0c */ /* 0x008fe2000c761270 */
[----:B------:R-:W-:Y:S02]  /*420e0*/  ULDC UR4, c[0x0][0x22c] ;  /* 0x00008b0000047ab9 */ /* 0x000fe40000000800 */
[----:B------:R-:W3:Y:S04]  /*420f0*/  LDL.LU R6, [R1+0x10b4] ;  /* 0x0010b40001067983 */ /* 0x000ee80000300800 */
[----:B------:R-:W3:Y:S04]  /*42100*/  LDL.LU R29, [R1+0x80] ;  /* 0x00008000011d7983 */ /* 0x000ee80000300800 */
[----:B------:R-:W3:Y:S04]  /*42110*/  LDL.LU R27, [R1+0x84] ;  /* 0x00008400011b7983 */ /* 0x000ee80000300800 */
[----:B------:R-:W3:Y:S04]  /*42120*/  LDL.LU R14, [R1+0x88] ;  /* 0x00008800010e7983 */ /* 0x000ee80000300800 */
[----:B------:R-:W3:Y:S01]  /*42130*/  LDL.LU R5, [R1+0x8c] ;  /* 0x00008c0001057983 */ /* 0x000ee20000300800 */
[----:B----4-:R-:W-:Y:S01]  /*42140*/  ISETP.LT.AND P5, PT, R9, UR4, !P0 ;  /* 0x0000000409007c0c */ /* 0x010fe2000c7a1270 */
[----:B------:R-:W-:-:S02]  /*42150*/  ULDC UR4, c[0x0][0x22c] ;  /* 0x00008b0000047ab9 */ /* 0x000fc40000000800 */
[----:B------:R-:W4:Y:S01]  /*42160*/  LDL.LU R9, [R1+0x10b8] ;  /* 0x0010b80001097983 */ /* 0x000f220000300800 */
[----:B-----5:R-:W-:Y:S01]  /*42170*/  ISETP.LT.AND P2, PT, R4, UR4, !P0 ;  /* 0x0000000404007c0c */ /* 0x020fe2000c741270 */
[C---:B------:R-:W-:Y:S02]  /*42180*/  IMAD R23, R28.reuse, 0x2, R22 ;  /* 0x000000021c177824 */ /* 0x040fe400078e0216 */
[----:B------:R-:W5:Y:S01]  /*42190*/  LDL.LU R4, [R1+0x10c0] ;  /* 0x0010c00001047983 */ /* 0x000f620000300800 */
[----:B------:R-:W-:Y:S02]  /*421a0*/  ULDC UR4, c[0x0][0x22c] ;  /* 0x00008b0000047ab9 */ /* 0x000fe40000000800 */
[C---:B------:R-:W-:Y:S01]  /*421b0*/  LEA R22, P6, R23.reuse, R3, 0x1 ;  /* 0x0000000317167211 */ /* 0x040fe200078c08ff */
[----:B------:R-:W-:Y:S01]  /*421c0*/  IMAD R24, R28, 0x2, R23 ;  /* 0x000000021c187824 */ /* 0x000fe200078e0217 */
[----:B------:R-:W5:Y:S02]  /*421d0*/  LDL.LU R11, [R1+0x90] ;  /* 0x00009000010b7983 */ /* 0x000f640000300800 */
[----:B------:R-:W-:-:S02]  /*421e0*/  LEA.HI.X.SX32 R23, R23, R2, 0x1, P6 ;  /* 0x0000000217177211 */ /* 0x000fc400030f0eff */
[C---:B0-----:R-:W-:Y:S01]  /*421f0*/  LEA R20, P6, R24.reuse, R3, 0x1 ;  /* 0x0000000318147211 */ /* 0x041fe200078c08ff */
[----:B------:R-:W5:Y:S04]  /*42200*/  LDL.LU R10, [R1+0x94] ;  /* 0x00009400010a7983 */ /* 0x000f680000300800 */
[----:B------:R0:W-:Y:S01]  /*42210*/  @P4 STG.E.U16 desc[UR12][R22.64], R25 ;  /* 0x0000001916004986 */ /* 0x0001e2000c10150c */
[----:B------:R-:W-:Y:S01]  /*42220*/  LEA.HI.X.SX32 R21, R24, R2, 0x1, P6 ;  /* 0x0000000218157211 */ /* 0x000fe200030f0eff */
[----:B0-----:R-:W-:-:S04]  /*42230*/  IMAD R23, R28, 0x2, R24 ;  /* 0x000000021c177824 */ /* 0x001fc800078e0218 */
[----:B------:R-:W-:Y:S01]  /*42240*/  IMAD R22, R28, 0x2, R23 ;  /* 0x000000021c167824 */ /* 0x000fe200078e0217 */
[----:B------:R-:W-:-:S04]  /*42250*/  LEA R24, P6, R23, R3, 0x1 ;  /* 0x0000000317187211 */ /* 0x000fc800078c08ff */
[----:B------:R-:W-:Y:S01]  /*42260*/  LEA.HI.X.SX32 R25, R23, R2, 0x1, P6 ;  /* 0x0000000217197211 */ /* 0x000fe200030f0eff */
[----:B------:R-:W-:Y:S01]  /*42270*/  IMAD R23, R28, 0x2, R22 ;  /* 0x000000021c177824 */ /* 0x000fe200078e0216 */
[----:B--2---:R-:W-:Y:S01]  /*42280*/  ISETP.LT.AND P4, PT, R7, UR4, !P0 ;  /* 0x0000000407007c0c */ /* 0x004fe2000c781270 */
[----:B------:R-:W-:Y:S01]  /*42290*/  ULDC UR4, c[0x0][0x22c] ;  /* 0x00008b0000047ab9 */ /* 0x000fe20000000800 */
[----:B---3--:R0:W-:Y:S04]  /*422a0*/  @P3 STG.E.U16 desc[UR12][R20.64], R29 ;  /* 0x0000001d14003986 */ /* 0x0081e8000c10150c */
[----:B------:R1:W-:Y:S01]  /*422b0*/  @P5 STG.E.U16 desc[UR12][R24.64], R27 ;  /* 0x0000001b18005986 */ /* 0x0003e2000c10150c */
[----:B------:R-:W-:Y:S01]  /*422c0*/  ISETP.LT.AND P3, PT, R6, UR4, !P0 ;  /* 0x0000000406007c0c */ /* 0x000fe2000c761270 */
[----:B------:R-:W-:-:S02]  /*422d0*/  ULDC UR4, c[0x0][0x22c] ;  /* 0x00008b0000047ab9 */ /* 0x000fc40000000800 */
[----:B------:R-:W2:Y:S01]  /*422e0*/  LDL.LU R6, [R1+0x10bc] ;  /* 0x0010bc0001067983 */ /* 0x000ea20000300800 */
[----:B0-----:R-:W-:-:S03]  /*422f0*/  LEA R20, P6, R22, R3, 0x1 ;  /* 0x0000000316147211 */ /* 0x001fc600078c08ff */
[----:B------:R-:W3:Y:S01]  /*42300*/  LDL.LU R8, [R1+0x98] ;  /* 0x0000980001087983 */ /* 0x000ee20000300800 */
[----:B-1----:R-:W-:-:S03]  /*42310*/  LEA R24, P5, R23, R3, 0x1 ;  /* 0x0000000317187211 */ /* 0x002fc600078a08ff */
[----:B------:R-:W3:Y:S01]  /*42320*/  LDL.LU R7, [R1+0x9c] ;  /* 0x00009c0001077983 */ /* 0x000ee20000300800 */
[-C--:B------:R-:W-:Y:S02]  /*42330*/  LEA.HI.X.SX32 R21, R22, R2.reuse, 0x1, P6 ;  /* 0x0000000216157211 */ /* 0x080fe400030f0eff */
[----:B------:R-:W-:Y:S01]  /*42340*/  LEA.HI.X.SX32 R25, R23, R2, 0x1, P5 ;  /* 0x0000000217197211 */ /* 0x000fe200028f0eff */
[----:B------:R-:W3:Y:S04]  /*42350*/  LDL.LU R13, [R1+0x10cc] ;  /* 0x0010cc00010d7983 */ /* 0x000ee80000300800 */
[----:B------:R0:W-:Y:S04]  /*42360*/  @P2 STG.E.U16 desc[UR12][R20.64], R14 ;  /* 0x0000000e14002986 */ /* 0x0001e8000c10150c */
[----:B------:R1:W-:Y:S01]  /*42370*/  @P4 STG.E.U16 desc[UR12][R24.64], R5 ;  /* 0x0000000518004986 */ /* 0x0003e2000c10150c */
[----:B----4-:R-:W-:Y:S01]  /*42380*/  ISETP.LT.AND P5, PT, R9, UR4, !P0 ;  /* 0x0000000409007c0c */ /* 0x010fe2000c7a1270 */
[----:B------:R-:W-:-:S02]  /*42390*/  ULDC UR4, c[0x0][0x22c] ;  /* 0x00008b0000047ab9 */ /* 0x000fc40000000800 */
[----:B------:R-:W4:Y:S01]  /*423a0*/  LDL.LU R9, [R1+0x10c8] ;  /* 0x0010c80001097983 */ /* 0x000f220000300800 */
[----:B-----5:R-:W-:Y:S01]  /*423b0*/  ISETP.LT.AND P4, PT, R4, UR4, !P0 ;  /* 0x0000000404007c0c */ /* 0x020fe2000c781270 */
[C---:B------:R-:W-:Y:S02]  /*423c0*/  IMAD R22, R28.reuse, 0x2, R23 ;  /* 0x000000021c167824 */ /* 0x040fe400078e0217 */
[----:B------:R-:W5:Y:S01]  /*423d0*/  LDL.LU R4, [R1+0x10c4] ;  /* 0x0010c40001047983 */ /* 0x000f620000300800 */
[----:B------:R-:W-:Y:S01]  /*423e0*/  ULDC UR4, c[0x0][0x22c] ;  /* 0x00008b0000047ab9 */ /* 0x000fe20000000800 */
[----:B------:R-:W-:Y:S01]  /*423f0*/  IMAD R23, R28, 0x2, R22 ;  /* 0x000000021c177824 */ /* 0x000fe200078e0216 */
[----:B0-----:R-:W-:-:S04]  /*42400*/  LEA R20, P2, R22, R3, 0x1 ;  /* 0x0000000316147211 */ /* 0x001fc800078408ff */
[CC--:B-1----:R-:W-:Y:S02]  /*42410*/  LEA R24, P6, R23.reuse, R3.reuse, 0x1 ;  /* 0x0000000317187211 */ /* 0x0c2fe400078c08ff */
[-C--:B------:R-:W-:Y:S02]  /*42420*/  LEA.HI.X.SX32 R21, R22, R2.reuse, 0x1, P2 ;  /* 0x0000000216157211 */ /* 0x080fe400010f0eff */
[----:B------:R-:W-:Y:S01]  /*42430*/  LEA.HI.X.SX32 R25, R23, R2, 0x1, P6 ;  /* 0x0000000217197211 */ /* 0x000fe200030f0eff */
[----:B------:R-:W-:Y:S02]  /*42440*/  IMAD R23, R28, 0x2, R23 ;  /* 0x000000021c177824 */ /* 0x000fe400078e0217 */
[----:B------:R0:W-:Y:S04]  /*42450*/  @P3 STG.E.U16 desc[UR12][R20.64], R11 ;  /* 0x0000000b14003986 */ /* 0x0001e8000c10150c */
[----:B------:R1:W-:Y:S01]  /*42460*/  @P5 STG.E.U16 desc[UR12][R24.64], R10 ;  /* 0x0000000a18005986 */ /* 0x0003e2000c10150c */
[----:B0-----:R-:W-:-:S04]  /*42470*/  LEA R20, P3, R23, R3, 0x1 ;  /* 0x0000000317147211 */ /* 0x001fc800078608ff */
[----:B------:R-:W-:Y:S02]  /*42480*/  LEA.HI.X.SX32 R21, R23, R2, 0x1, P3 ;  /* 0x0000000217157211 */ /* 0x000fe400018f0eff */
[----:B--2---:R-:W-:Y:S01]  /*42490*/  ISETP.LT.AND P2, PT, R6, UR4, !P0 ;  /* 0x0000000406007c0c */ /* 0x004fe2000c741270 */
[----:B------:R-:W-:Y:S01]  /*424a0*/  ULDC UR4, c[0x0][0x22c] ;  /* 0x00008b0000047ab9 */ /* 0x000fe20000000800 */
[----:B------:R-:W2:Y:S04]  /*424b0*/  LDL.LU R6, [R1+0x10d0] ;  /* 0x0010d00001067983 */ /* 0x000ea80000300800 */
[----:B------:R-:W2:Y:S04]  /*424c0*/  LDL.LU R15, [R1+0x10d4] ;  /* 0x0010d400010f7983 */ /* 0x000ea80000300800 */
[----:B---3--:R0:W-:Y:S01]  /*424d0*/  @P4 STG.E.U16 desc[UR12][R20.64], R8 ;  /* 0x0000000814004986 */ /* 0x0081e2000c10150c */
[----:B------:R-:W-:Y:S01]  /*424e0*/  ISETP.LT.AND P3, PT, R13, UR4, !P0 ;  /* 0x000000040d007c0c */ /* 0x000fe2000c761270 */
[----:B------:R-:W-:-:S02]  /*424f0*/  ULDC UR4, c[0x0][0x22c] ;  /* 0x00008b0000047ab9 */ /* 0x000fc40000000800 */
[----:B-----5:R-:W-:Y:S01]  /*42500*/  ISETP.LT.AND P4, PT, R4, UR4, !P0 ;  /* 0x0000000404007c0c */ /* 0x020fe2000c781270 */
[----:B-1----:R-:W-:Y:S01]  /*42510*/  IMAD R24, R28, 0x2, R23 ;  /* 0x000000021c187824 */ /* 0x002fe200078e0217 */
[----:B------:R-:W3:Y:S01]  /*42520*/  LDL.LU R4, [R1+0x10d8] ;  /* 0x0010d80001047983 */ /* 0x000ee20000300800 */
[----:B----4-:R-:W-:Y:S01]  /*42530*/  ISETP.LT.AND P5, PT, R9, UR5, !P0 ;  /* 0x0000000509007c0c */ /* 0x010fe2000c7a1270 */
[----:B------:R-:W-:Y:S02]  /*42540*/  ULDC UR4, c[0x0][0x22c] ;  /* 0x00008b0000047ab9 */ /* 0x000fe40000000800 */
[----:B------:R-:W-:Y:S01]  /*42550*/  LEA R22, P6, R24, R3, 0x1 ;  /* 0x0000000318167211 */ /* 0x000fe200078c08ff */
[----:B0-----:R-:W-:Y:S01]  /*42560*/  IMAD R20, R28, 0x2, R24 ;  /* 0x000000021c147824 */ /* 0x001fe200078e0218 */
[----:B------:R-:W-:Y:S01]  /*42570*/  PRMT R26, R29, 0x7632, R26 ;  /* 0x000076321d1a7816 */ /* 0x000fe2000000001a */
[----:B------:R-:W4:Y:S01]  /*42580*/  LDL.LU R13, [R1+0x10dc] ;  /* 0x0010dc00010d7983 */ /* 0x000f220000300800 */
[----:B------:R-:W-:Y:S01]  /*42590*/  LEA.HI.X.SX32 R23, R24, R2, 0x1, P6 ;  /* 0x0000000218177211 */ /* 0x000fe200030f0eff */
[----:B------:R-:W-:-:S04]  /*425a0*/  IMAD R21, R28, 0x2, R20 ;  /* 0x000000021c157824 */ /* 0x000fc800078e0214 */
[----:B------:R0:W-:Y:S01]  /*425b0*/  @P2 STG.E.U16 desc[UR12][R22.64], R7 ;  /* 0x0000000716002986 */ /* 0x0001e2000c10150c */
[----:B------:R-:W-:Y:S01]  /*425c0*/  IMAD R24, R28, 0x2, R21 ;  /* 0x000000021c187824 */ /* 0x000fe200078e0215 */
[----:B------:R-:W-:Y:S02]  /*425d0*/  PRMT R25, R27, 0x7632, R25 ;  /* 0x000076321b197816 */ /* 0x000fe40000000019 */
[----:B------:R-:W1:Y:S01]  /*425e0*/  LDC R27, c[0x0][0x248] ;  /* 0x00009200ff1b7b82 */ /* 0x000e620000000800 */
[----:B0-----:R-:W-:-:S04]  /*425f0*/  LEA R22, P6, R20, R3, 0x1 ;  /* 0x0000000314167211 */ /* 0x001fc800078c08ff */
[----:B------:R-:W-:Y:S02]  /*42600*/  LEA.HI.X.SX32 R23, R20, R2, 0x1, P6 ;  /* 0x0000000214177211 */ /* 0x000fe400030f0eff */
[----:B------:R-:W-:-:S04]  /*42610*/  LEA R20, P6, R21, R3, 0x1 ;  /* 0x0000000315147211 */ /* 0x000fc800078c08ff */
[----:B------:R-:W-:Y:S01]  /*42620*/  LEA.HI.X.SX32 R21, R21, R2, 0x1, P6 ;  /* 0x0000000215157211 */ /* 0x000fe200030f0eff */
[----:B------:R0:W-:Y:S04]  /*42630*/  @P3 STG.E.U16 desc[UR12][R22.64], R26 ;  /* 0x0000001a16003986 */ /* 0x0001e8000c10150c */
[----:B------:R5:W-:Y:S01]  /*42640*/  @P5 STG.E.U16 desc[UR12][R20.64], R25 ;  /* 0x0000001914005986 */ /* 0x000be2000c10150c */
[----:B--2---:R-:W-:Y:S01]  /*42650*/  ISETP.LT.AND P2, PT, R6, UR4, !P0 ;  /* 0x0000000406007c0c */ /* 0x004fe2000c741270 */
[----:B------:R-:W-:Y:S02]  /*42660*/  ULDC UR4, c[0x0][0x22c] ;  /* 0x00008b0000047ab9 */ /* 0x000fe40000000800 */
[----:B------:R-:W2:Y:S01]  /*42670*/  LDL.LU R6, [R1+0x10e0] ;  /* 0x0010e00001067983 */ /* 0x000ea20000300800 */
[----:B------:R-:W-:Y:S01]  /*42680*/  ISETP.LT.AND P3, PT, R15, UR4, !P0 ;  /* 0x000000040f007c0c */ /* 0x000fe2000c761270 */
[----:B------:R-:W-:-:S02]  /*42690*/  ULDC UR4, c[0x0][0x22c] ;  /* 0x00008b0000047ab9 */ /* 0x000fc40000000800 */
[----:B------:R-:W2:Y:S04]  /*426a0*/  LDL.LU R9, [R1+0x10e4] ;  /* 0x0010e40001097983 */ /* 0x000ea80000300800 */
[----:B------:R-:W2:Y:S01]  /*426b0*/  LDL.LU R29, [R1+0x130c] ;  /* 0x00130c00011d7983 */ /* 0x000ea20000300800 */
[----:B---3--:R-:W-:Y:S02]  /*426c0*/  ISETP.LT.AND P5, PT, R4, UR4, !P0 ;  /* 0x0000000404007c0c */ /* 0x008fe4000c7a1270 */
[----:B0-----:R-:W-:Y:S01]  /*426d0*/  LEA R22, P6, R24, R3, 0x1 ;  /* 0x0000000318167211 */ /* 0x001fe200078c08ff */
[----:B------:R-:W3:Y:S01]  /*426e0*/  LDL.LU R4, [R1+0x10e8] ;  /* 0x0010e80001047983 */ /* 0x000ee20000300800 */
[--C-:B-----5:R-:W-:Y:S01]  /*426f0*/  IMAD R21, R28, 0x2, R24.reuse ;  /* 0x000000021c157824 */ /* 0x120fe200078e0218 */
[----:B------:R-:W-:Y:S01]  /*42700*/  PRMT R25, R5, 0x7632, R25 ;  /* 0x0000763205197816 */ /* 0x000fe20000000019 */
[----:B------:R-:W-:Y:S01]  /*42710*/  ULDC UR4, c[0x0][0x22c] ;  /* 0x00008b0000047ab9 */ /* 0x000fe20000000800 */
[----:B------:R-:W-:Y:S01]  /*42720*/  LEA.HI.X.SX32 R23, R24, R2, 0x1, P6 ;  /* 0x0000000218177211 */ /* 0x000fe200030f0eff */
[----:B------:R-:W5:Y:S01]  /*42730*/  LDL.LU R5, [R1+0x10ec] ;  /* 0x0010ec0001057983 */ /* 0x000f620000300800 */
[----:B------:R-:W-:-:S02]  /*42740*/  PRMT R24, R14, 0x7632, R24 ;  /* 0x000076320e187816 */ /* 0x000fc40000000018 */
[----:B------:R-:W-:-:S03]  /*42750*/  LEA R20, P6, R21, R3, 0x1 ;  /* 0x0000000315147211 */ /* 0x000fc600078c08ff */
[----:B------:R0:W-:Y:S01]  /*42760*/  @P4 STG.E.U16 desc[UR12][R22.64], R24 ;  /* 0x0000001816004986 */ /* 0x0001e2000c10150c */
[----:B----4-:R-:W-:Y:S01]  /*42770*/  ISETP.LT.AND P4, PT, R13, UR4, !P0 ;  /* 0x000000040d007c0c */ /* 0x010fe2000c781270 */
[----:B------:R-:W-:Y:S01]  /*42780*/  ULDC UR4, c[0x0][0x22c] ;  /* 0x00008b0000047ab9 */ /* 0x000fe20000000800 */
[----:B0-----:R-:W-:Y:S01]  /*42790*/  IMAD R22, R28, 0x2, R21 ;  /* 0x000000021c167824 */ /* 0x001fe200078e0215 */
[----:B------:R-:W-:-:S03]  /*427a0*/  LEA.HI.X.SX32 R21, R21, R2, 0x1, P6 ;  /* 0x0000000215157211 */ /* 0x000fc600030f0eff */
[----:B------:R-:W-:Y:S01]  /*427b0*/  IMAD R23, R28, 0x2, R22 ;  /* 0x000000021c177824 */ /* 0x000fe200078e0216 */
[-C--:B------:R-:W-:Y:S01]  /*427c0*/  LEA R24, P6, R22, R3.reuse, 0x1 ;  /* 0x0000000316187211 */ /* 0x080fe200078c08ff */
[----:B------:R0:W-:Y:S01]  /*427d0*/  @P2 STG.E.U16 desc[UR12][R20.64], R25 ;  /* 0x0000001914002986 */ /* 0x0001e2000c10150c */
[----:B------:R-:W-:Y:S02]  /*427e0*/  PRMT R26, R10, 0x7632, R26 ;  /* 0x000076320a1a7816 */ /* 0x000fe4000000001a */
[-C--:B0-----:R-:W-:Y:S02]  /*427f0*/  LEA.HI.X.SX32 R25, R22, R2.reuse, 0x1, P6 ;  /* 0x0000000216197211 */ /* 0x081fe400030f0eff */
[----:B------:R-:W-:Y:S02]  /*42800*/  LEA R20, P6, R23, R3, 0x1 ;  /* 0x0000000317147211 */ /* 0x000fe400078c08ff */
[----:B------:R-:W-:Y:S02]  /*42810*/  PRMT R22, R11, 0x7632, R22 ;  /* 0x000076320b167816 */ /* 0x000fe40000000016 */
[----:B------:R-:W-:-:S03]  /*42820*/  LEA.HI.X.SX32 R21, R23, R2, 0x1, P6 ;  /* 0x0000000217157211 */ /* 0x000fc600030f0eff */
        /* <DEDUP_REMOVED lines=9> */
[----:B---3--:R-:W-:Y:S01]  /*428c0*/  ISETP.LT.AND P5, PT, R4, UR4, !P0 ;  /* 0x0000000404007c0c */ /* 0x008fe2000c7a1270 */
[----:B0-----:R-:W-:Y:S02]  /*428d0*/  IMAD R22, R28, 0x2, R23 ;  /* 0x000000021c167824 */ /* 0x001fe400078e0217 */
[----:B------:R-:W3:Y:S01]  /*428e0*/  LDL.LU R4, [R1+0x10f4] ;  /* 0x0010f40001047983 */ /* 0x000ee20000300800 */
[----:B----4-:R-:W-:Y:S01]  /*428f0*/  PRMT R26, R8, 0x7632, R26 ;  /* 0x00007632081a7816 */ /* 0x010fe2000000001a */
[----:B------:R-:W-:Y:S01]  /*42900*/  ULDC UR4, c[0x0][0x22c] ;  /* 0x00008b0000047ab9 */ /* 0x000fe20000000800 */
[----:B------:R-:W-:Y:S01]  /*42910*/  IMAD R23, R28, 0x2, R22 ;  /* 0x000000021c177824 */ /* 0x000fe200078e0216 */
[----:B------:R-:W-:Y:S01]  /*42920*/  LEA R20, P6, R22, R3, 0x1 ;  /* 0x0000000316147211 */ /* 0x000fe200078c08ff */
[----:B------:R-:W4:Y:S02]  /*42930*/  LDL.LU R13, [R1+0xa8] ;  /* 0x0000a800010d7983 */ /* 0x000f240000300800 */
[----:B------:R-:W-:Y:S01]  /*42940*/  IMAD R24, R28, 0x2, R23 ;  /* 0x000000021c187824 */ /* 0x000fe200078e0217 */
[----:B------:R-:W-:-:S02]  /*42950*/  LEA.HI.X.SX32 R21, R22, R2, 0x1, P6 ;  /* 0x0000000216157211 */ /* 0x000fc400030f0eff */
[----:B------:R-:W-:-:S03]  /*42960*/  LEA R22, P6, R23, R3, 0x1 ;  /* 0x0000000317167211 */ /* 0x000fc600078c08ff */
[----:B------:R0:W-:Y:S01]  /*42970*/  @P4 STG.E.U16 desc[UR12][R20.64], R26 ;  /* 0x0000001a14004986 */ /* 0x0001e2000c10150c */
[----:B------:R-:W-:Y:S02]  /*42980*/  LEA.HI.X.SX32 R23, R23, R2, 0x1, P6 ;  /* 0x0000000217177211 */ /* 0x000fe400030f0eff */
[----:B------:R-:W-:Y:S02]  /*42990*/  PRMT R25, R7, 0x7632, R25 ;  /* 0x0000763207197816 */ /* 0x000fe40000000019 */
[----:B------:R-:W4:Y:S01]  /*429a0*/  LDL.LU R7, [R1+0xac] ;  /* 0x0000ac0001077983 */ /* 0x000f220000300800 */
[----:B-----5:R-:W-:Y:S01]  /*429b0*/  ISETP.LT.AND P4, PT, R5, UR4, !P0 ;  /* 0x0000000405007c0c */ /* 0x020fe2000c781270 */
[----:B------:R-:W-:Y:S02]  /*429c0*/  ULDC UR4, c[0x0][0x22c] ;  /* 0x00008b0000047ab9 */ /* 0x000fe40000000800 */
[----:B------:R-:W5:Y:S01]  /*429d0*/  LDL.LU R5, [R1+0x10f8] ;  /* 0x0010f80001057983 */ /* 0x000f620000300800 */
[----:B0-----:R-:W-:-:S03]  /*429e0*/  LEA R20, P6, R24, R3, 0x1 ;  /* 0x0000000318147211 */ /* 0x001fc600078c08ff */
[----:B------:R0:W-:Y:S01]  /*429f0*/  @P2 STG.E.U16 desc[UR12][R22.64], R25 ;  /* 0x0000001916002986 */ /* 0x0001e2000c10150c */
[----:B------:R-:W-:Y:S02]  /*42a00*/  LEA.HI.X.SX32 R21, R24, R2, 0x1, P6 ;  /* 0x0000000218157211 */ /* 0x000fe400030f0eff */
[----:B--2---:R-:W-:Y:S01]  /*42a10*/  ISETP.LT.AND P2, PT, R6, UR4, !P0 ;  /* 0x0000000406007c0c */ /* 0x004fe2000c741270 */
[----:B------:R-:W-:Y:S01]  /*42a20*/  ULDC UR4, c[0x0][0x22c] ;  /* 0x00008b0000047ab9 */ /* 0x000fe20000000800 */
[----:B------:R-:W2:Y:S04]  /*42a30*/  LDL.LU R6, [R1+0x10fc] ;  /* 0x0010fc0001067983 */ /* 0x000ea80000300800 */
[----:B------:R-:W2:Y:S04]  /*42a40*/  LDL.LU R11, [R1+0xb0] ;  /* 0x0000b000010b7983 */ /* 0x000ea80000300800 */
[----:B------:R1:W-:Y:S04]  /*42a50*/  @P3 STG.E.U16 desc[UR12][R20.64], R15 ;  /* 0x0000000f14003986 */ /* 0x0003e8000c10150c */
[----:B------:R-:W2:Y:S01]  /*42a60*/  LDL.LU R9, [R1+0xb4] ;  /* 0x0000b40001097983 */ /* 0x000ea20000300800 */
[----:B---3--:R-:W-:Y:S01]  /*42a70*/  ISETP.LT.AND P3, PT, R4, UR4, !P0 ;  /* 0x0000000404007c0c */ /* 0x008fe2000c761270 */
[----:B0-----:R-:W-:-:S02]  /*42a80*/  IMAD R22, R28, 0x2, R24 ;  /* 0x000000021c167824 */ /* 0x001fc400078e0218 */
[----:B------:R-:W3:Y:S01]  /*42a90*/  LDL.LU R4, [R1+0x1100] ;  /* 0x0011000001047983 */ /* 0x000ee20000300800 */
[----:B------:R-:W-:Y:S01]  /*42aa0*/  ULDC UR4, c[0x0][0x22c] ;  /* 0x00008b0000047ab9 */ /* 0x000fe20000000800 */
[----:B------:R-:W-:Y:S01]  /*42ab0*/  IMAD R23, R28, 0x2, R22 ;  /* 0x000000021c177824 */ /* 0x000fe200078e0216 */
[CC--:B------:R-:W-:Y:S01]  /*42ac0*/  LEA R24, P6, R22.reuse, R3.reuse, 0x1 ;  /* 0x0000000316187211 */ /* 0x0c0fe200078c08ff */
[----:B------:R-:W3:Y:S03]  /*42ad0*/  LDL.LU R8, [R1+0xb8] ;  /* 0x0000b80001087983 */ /* 0x000ee60000300800 */
[----:B------:R-:W-:Y:S01]  /*42ae0*/  LEA.HI.X.SX32 R25, R22, R2, 0x1, P6 ;  /* 0x0000000216197211 */ /* 0x000fe200030f0eff */
[----:B------:R-:W-:Y:S01]  /*42af0*/  IMAD R22, R28, 0x2, R23 ;  /* 0x000000021c167824 */ /* 0x000fe200078e0217 */
[----:B-1----:R-:W-:-:S03]  /*42b00*/  LEA R20, P6, R23, R3, 0x1 ;  /* 0x0000000317147211 */ /* 0x002fc600078c08ff */
[----:B------:R0:W-:Y:S01]  /*42b10*/  @P5 STG.E.U16 desc[UR12][R24.64], R14 ;  /* 0x0000000e18005986 */ /* 0x0001e2000c10150c */
[----:B------:R-:W-:Y:S02]  /*42b20*/  LEA.HI.X.SX32 R21, R23, R2, 0x1, P6 ;  /* 0x0000000217157211 */ /* 0x000fe400030f0eff */
[----:B-----5:R-:W-:Y:S01]  /*42b30*/  ISETP.LT.AND P5, PT, R5, UR4, !P0 ;  /* 0x0000000405007c0c */ /* 0x020fe2000c7a1270 */
[----:B------:R-:W-:Y:S01]  /*42b40*/  ULDC UR4, c[0x0][0x22c] ;  /* 0x00008b0000047ab9 */ /* 0x000fe20000000800 */
[----:B------:R-:W5:Y:S01]  /*42b50*/  LDL.LU R5, [R1+0x1104] ;  /* 0x0011040001057983 */ /* 0x000f620000300800 */
[----:B0-----:R-:W-:-:S03]  /*42b60*/  LEA R24, P6, R22, R3, 0x1 ;  /* 0x0000000316187211 */ /* 0x001fc600078c08ff */
[----:B----4-:R0:W-:Y:S01]  /*42b70*/  @P4 STG.E.U16 desc[UR12][R20.64], R13 ;  /* 0x0000000d14004986 */ /* 0x0101e2000c10150c */
[----:B------:R-:W-:-:S05]  /*42b80*/  LEA.HI.X.SX32 R25, R22, R2, 0x1, P6 ;  /* 0x0000000216197211 */ /* 0x000fca00030f0eff */
[----:B------:R1:W-:Y:S01]  /*42b90*/  @P2 STG.E.U16 desc[UR12][R24.64], R7 ;  /* 0x0000000718002986 */ /* 0x0003e2000c10150c */
[----:B--2---:R-:W-:Y:S01]  /*42ba0*/  ISETP.LT.AND P4, PT, R6, UR4, !P0 ;  /* 0x0000000406007c0c */ /* 0x004fe2000c781270 */
[----:B------:R-:W-:Y:S02]  /*42bb0*/  ULDC UR4, c[0x0][0x22c] ;  /* 0x00008b0000047ab9 */ /* 0x000fe40000000800 */
[----:B------:R-:W2:Y:S01]  /*42bc0*/  LDL.LU R6, [R1+0x1108] ;  /* 0x0011080001067983 */ /* 0x000ea20000300800 */
[----:B---3--:R-:W-:Y:S01]  /*42bd0*/  ISETP.LT.AND P2, PT, R4, UR4, !P0 ;  /* 0x0000000404007c0c */ /* 0x008fe2000c741270 */
[C---:B------:R-:W-:Y:S02]  /*42be0*/  IMAD R23, R28.reuse, 0x2, R22 ;  /* 0x000000021c177824 */ /* 0x040fe400078e0216 */
[----:B------:R-:W3:Y:S01]  /*42bf0*/  LDL.LU R4, [R1+0x110c] ;  /* 0x00110c0001047983 */ /* 0x000ee20000300800 */
[----:B------:R-:W-:Y:S01]  /*42c00*/  ULDC UR4, c[0x0][0x22c] ;  /* 0x00008b0000047ab9 */ /* 0x000fe20000000800 */
[----:B------:R-:W-:Y:S01]  /*42c10*/  IMAD R22, R28, 0x2, R23 ;  /* 0x000000021c167824 */ /* 0x000fe200078e0217 */
[----:B0-----:R-:W-:-:S04]  /*42c20*/  LEA R20, P6, R23, R3, 0x1 ;  /* 0x0000000317147211 */ /* 0x001fc800078c08ff */
[----:B------:R-:W-:Y:S01]  /*42c30*/  LEA.HI.X.SX32 R21, R23, R2, 0x1, P6 ;  /* 0x0000000217157211 */ /* 0x000fe200030f0eff */
[----:B------:R-:W-:Y:S01]  /*42c40*/  IMAD R23, R28, 0x2, R22 ;  /* 0x000000021c177824 */ /* 0x000fe200078e0216 */
[----:B-1----:R-:W-:-:S03]  /*42c50*/  LEA R24, P6, R22, R3, 0x1 ;  /* 0x0000000316187211 */ /* 0x002fc600078c08ff */
[----:B------:R0:W-:Y:S01]  /*42c60*/  @P3 STG.E.U16 desc[UR12][R20.64], R11 ;  /* 0x0000000b14003986 */ /* 0x0001e2000c10150c */
[----:B------:R-:W-:Y:S02]  /*42c70*/  LEA.HI.X.SX32 R25, R22, R2, 0x1, P6 ;  /* 0x0000000216197211 */ /* 0x000fe400030f0eff */
[----:B-----5:R-:W-:Y:S01]  /*42c80*/  ISETP.LT.AND P3, PT, R5, UR4, !P0 ;  /* 0x0000000405007c0c */ /* 0x020fe2000c761270 */
[----:B------:R-:W-:Y:S01]  /*42c90*/  ULDC UR4, c[0x0][0x22c] ;  /* 0x00008b0000047ab9 */ /* 0x000fe20000000800 */
[----:B------:R-:W4:Y:S01]  /*42ca0*/  LDL.LU R5, [R1+0x1110] ;  /* 0x0011100001057983 */ /* 0x000f220000300800 */
[----:B0-----:R-:W-:-:S03]  /*42cb0*/  LEA R20, P6, R23, R3, 0x1 ;  /* 0x0000000317147211 */ /* 0x001fc600078c08ff */
[----:B------:R0:W-:Y:S01]  /*42cc0*/  @P5 STG.E.U16 desc[UR12][R24.64], R9 ;  /* 0x0000000918005986 */ /* 0x0001e2000c10150c */
[----:B------:R-:W-:-:S03]  /*42cd0*/  LEA.HI.X.SX32 R21, R23, R2, 0x1, P6 ;  /* 0x0000000217157211 */ /* 0x000fc600030f0eff */
[----:B------:R-:W5:Y:S04]  /*42ce0*/  LDL.LU R10, [R1+0x1114] ;  /* 0x00111400010a7983 */ /* 0x000f680000300800 */
[----:B------:R1:W-:Y:S01]  /*42cf0*/  @P4 STG.E.U16 desc[UR12][R20.64], R8 ;  /* 0x0000000814004986 */ /* 0x0003e2000c10150c */
[----:B--2---:R-:W-:Y:S01]  /*42d00*/  ISETP.LT.AND P5, PT, R6, UR4, !P0 ;  /* 0x0000000406007c0c */ /* 0x004fe2000c7a1270 */
[----:B------:R-:W-:Y:S02]  /*42d10*/  ULDC UR4, c[0x0][0x22c] ;  /* 0x00008b0000047ab9 */ /* 0x000fe40000000800 */
[----:B------:R-:W2:Y:S01]  /*42d20*/  LDL.LU R6, [R1+0x111c] ;  /* 0x00111c0001067983 */ /* 0x000ea20000300800 */
[----:B---3--:R-:W-:Y:S01]  /*42d30*/  ISETP.LT.AND P4, PT, R4, UR4, !P0 ;  /* 0x0000000404007c0c */ /* 0x008fe2000c781270 */
[----:B------:R-:W-:-:S02]  /*42d40*/  IMAD R22, R28, 0x2, R23 ;  /* 0x000000021c167824 */ /* 0x000fc400078e0217 */
[----:B------:R-:W3:Y:S01]  /*42d50*/  LDL.LU R4, [R1+0x1118] ;  /* 0x0011180001047983 */ /* 0x000ee20000300800 */
[----:B------:R-:W-:Y:S02]  /*42d60*/  ULDC UR4, c[0x0][0x22c] ;  /* 0x00008b0000047ab9 */ /* 0x000fe40000000800 */
[----:B0-----:R-:W-:Y:S01]  /*42d70*/  LEA R24, P6, R22, R3, 0x1 ;  /* 0x0000000316187211 */ /* 0x001fe200078c08ff */
[----:B------:R-:W-:-:S03]  /*42d80*/  IMAD R23, R28, 0x2, R22 ;  /* 0x000000021c177824 */ /* 0x000fc600078e0216 */
[----:B------:R-:W-:Y:S02]  /*42d90*/  LEA.HI.X.SX32 R25, R22, R2, 0x1, P6 ;  /* 0x0000000216197211 */ /* 0x000fe400030f0eff */
[----:B-1----:R-:W-:-:S03]  /*42da0*/  LEA R20, P6, R23, R3, 0x1 ;  /* 0x0000000317147211 */ /* 0x002fc600078c08ff */
[----:B------:R0:W-:Y:S01]  /*42db0*/  @P2 STG.E.U16 desc[UR12][R24.64], R29 ;  /* 0x0000001d18002986 */ /* 0x0001e2000c10150c */
[----:B------:R-:W-:Y:S01]  /*42dc0*/  LEA.HI.X.SX32 R21, R23, R2, 0x1, P6 ;  /* 0x0000000217157211 */ /* 0x000fe200030f0eff */
[--C-:B0-----:R-:W-:Y:S01]  /*42dd0*/  IMAD R24, R28, 0x2, R23.reuse ;  /* 0x000000021c187824 */ /* 0x101fe200078e0217 */
[----:B------:R-:W-:-:S04]  /*42de0*/  PRMT R23, R15, 0x7632, R23 ;  /* 0x000076320f177816 */ /* 0x000fc80000000017 */
[----:B------:R-:W-:Y:S01]  /*42df0*/  LEA R22, P6, R24, R3, 0x1 ;  /* 0x0000000318167211 */ /* 0x000fe200078c08ff */
[----:B------:R0:W-:Y:S01]  /*42e00*/  @P3 STG.E.U16 desc[UR12][R20.64], R23 ;  /* 0x0000001714003986 */ /* 0x0001e2000c10150c */
[----:B----4-:R-:W-:Y:S01]  /*42e10*/  ISETP.LT.AND P2, PT, R5, UR4, !P0 ;  /* 0x0000000405007c0c */ /* 0x010fe2000c741270 */
[----:B------:R-:W-:Y:S01]  /*42e20*/  ULDC UR4, c[0x0][0x22c] ;  /* 0x00008b0000047ab9 */ /* 0x000fe20000000800 */
[----:B------:R-:W-:Y:S01]  /*42e30*/  PRMT R25, R14, 0x7632, R25 ;  /* 0x000076320e197816 */ /* 0x000fe20000000019 */
[----:B------:R-:W4:Y:S01]  /*42e40*/  LDL.LU R5, [R1+0x1120] ;  /* 0x0011200001057983 */ /* 0x000f220000300800 */
[----:B-----5:R-:W-:Y:S01]  /*42e50*/  ISETP.LT.AND P3, PT, R10, UR4, !P0 ;  /* 0x000000040a007c0c */ /* 0x020fe2000c761270 */
[----:B------:R-:W-:Y:S02]  /*42e60*/  ULDC UR4, c[0x0][0x22c] ;  /* 0x00008b0000047ab9 */ /* 0x000fe40000000800 */
[----:B------:R-:W5:Y:S01]  /*42e70*/  LDL.LU R10, [R1+0x1124] ;  /* 0x00112400010a7983 */ /* 0x000f620000300800 */
[----:B0-----:R-:W-:-:S05]  /*42e80*/  LEA.HI.X.SX32 R23, R24, R2, 0x1, P6 ;  /* 0x0000000218177211 */ /* 0x001fca00030f0eff */
[----:B------:R0:W-:Y:S01]  /*42e90*/  @P5 STG.E.U16 desc[UR12][R22.64], R25 ;  /* 0x0000001916005986 */ /* 0x0001e2000c10150c */
[----:B---3--:R-:W-:Y:S01]  /*42ea0*/  ISETP.LT.AND P5, PT, R4, UR4, !P0 ;  /* 0x0000000404007c0c */ /* 0x008fe2000c7a1270 */
[C---:B------:R-:W-:Y:S02]  /*42eb0*/  IMAD R21, R28.reuse, 0x2, R24 ;  /* 0x000000021c157824 */ /* 0x040fe400078e0218 */
[----:B------:R-:W3:Y:S01]  /*42ec0*/  LDL.LU R4, [R1+0x1128] ;  /* 0x0011280001047983 */ /* 0x000ee20000300800 */
[----:B------:R-:W-:Y:S01]  /*42ed0*/  PRMT R26, R13, 0x7632, R26 ;  /* 0x000076320d1a7816 */ /* 0x000fe2000000001a */
[----:B------:R-:W-:Y:S01]  /*42ee0*/  ULDC UR4, c[0x0][0x22c] ;  /* 0x00008b0000047ab9 */ /* 0x000fe20000000800 */
[----:B------:R-:W-:Y:S01]  /*42ef0*/  IMAD R24, R28, 0x2, R21 ;  /* 0x000000021c187824 */ /* 0x000fe200078e0215 */
[----:B------:R-:W-:-:S04]  /*42f00*/  LEA R20, P6, R21, R3, 0x1 ;  /* 0x0000000315147211 */ /* 0x000fc800078c08ff */
[-C--:B------:R-:W-:Y:S02]  /*42f10*/  LEA.HI.X.SX32 R21, R21, R2.reuse, 0x1, P6 ;  /* 0x0000000215157211 */ /* 0x080fe400030f0eff */
[CC--:B0-----:R-:W-:Y:S02]  /*42f20*/  LEA R22, P6, R24.reuse, R3.reuse, 0x1 ;  /* 0x0000000318167211 */ /* 0x0c1fe400078c08ff */
[----:B------:R-:W-:Y:S01]  /*42f30*/  PRMT R25, R7, 0x7632, R25 ;  /* 0x0000763207197816 */ /* 0x000fe20000000019 */
[----:B------:R0:W-:Y:S01]  /*42f40*/  @P4 STG.E.U16 desc[UR12][R20.64], R26 ;  /* 0x0000001a14004986 */ /* 0x0001e2000c10150c */
[-C--:B------:R-:W-:Y:S01]  /*42f50*/  LEA.HI.X.SX32 R23, R24, R2.reuse, 0x1, P6 ;  /* 0x0000000218177211 */ /* 0x080fe200030f0eff */
[----:B------:R-:W1:Y:S04]  /*42f60*/  LDC R7, c[0x0][0x248] ;  /* 0x00009200ff077b82 */ /* 0x000e680000000800 */
[----:B------:R4:W-:Y:S01]  /*42f70*/  @P2 STG.E.U16 desc[UR12][R22.64], R25 ;  /* 0x0000001916002986 */ /* 0x0009e2000c10150c */
[--C-:B0-----:R-:W-:Y:S01]  /*42f80*/  IMAD R20, R28, 0x2, R24.reuse ;  /* 0x000000021c147824 */ /* 0x101fe200078e0218 */
[----:B--2---:R-:W-:Y:S01]  /*42f90*/  ISETP.LT.AND P4, PT, R6, UR4, !P0 ;  /* 0x0000000406007c0c */ /* 0x004fe2000c781270 */
[----:B------:R-:W-:Y:S01]  /*42fa0*/  ULDC UR4, c[0x0][0x22c] ;  /* 0x00008b0000047ab9 */ /* 0x000fe20000000800 */
[----:B------:R-:W-:Y:S01]  /*42fb0*/  PRMT R24, R11, 0x7632, R24 ;  /* 0x000076320b187816 */ /* 0x000fe20000000018 */
[----:B------:R-:W-:Y:S01]  /*42fc0*/  IMAD R21, R28, 0x2, R20 ;  /* 0x000000021c157824 */ /* 0x000fe200078e0214 */
[----:B------:R-:W2:Y:S01]  /*42fd0*/  LDL.LU R6, [R1+0x1130] ;  /* 0x0011300001067983 */ /* 0x000ea20000300800 */
[C---:B----4-:R-:W-:Y:S01]  /*42fe0*/  LEA R22, P2, R20.reuse, R3, 0x1 ;  /* 0x0000000314167211 */ /* 0x050fe200078408ff */
[----:B------:R-:W0:Y:S03]  /*42ff0*/  LDC R25, c[0x0][0x248] ;  /* 0x00009200ff197b82 */ /* 0x000e260000000800 */
[----:B------:R-:W-:-:S02]  /*43000*/  LEA.HI.X.SX32 R23, R20, R2, 0x1, P2 ;  /* 0x0000000214177211 */ /* 0x000fc400010f0eff */
[----:B------:R-:W-:Y:S01]  /*43010*/  ISETP.LT.AND P2, PT, R5, UR4, !P0 ;  /* 0x0000000405007c0c */ /* 0x000fe2000c741270 */
[----:B------:R-:W-:Y:S01]  /*43020*/  ULDC UR4, c[0x0][0x22c] ;  /* 0x00008b0000047ab9 */ /* 0x000fe20000000800 */
[----:B------:R-:W4:Y:S01]  /*43030*/  LDL.LU R5, [R1+0x112c] ;  /* 0x00112c0001057983 */ /* 0x000f220000300800 */
[----:B------:R-:W-:-:S03]  /*43040*/  LEA R20, P6, R21, R3, 0x1 ;  /* 0x0000000315147211 */ /* 0x000fc600078c08ff */
[----:B------:R-:W4:Y:S04]  /*43050*/  LDL.LU R11, [R1+0xc0] ;  /* 0x0000c000010b7983 */ /* 0x000f280000300800 */
[----:B------:R1:W-:Y:S01]  /*43060*/  @P3 STG.E.U16 desc[UR12][R22.64], R24 ;  /* 0x0000001816003986 */ /* 0x0003e2000c10150c */
[----:B-----5:R-:W-:Y:S01]  /*43070*/  ISETP.LT.AND P3, PT, R10, UR4, !P0 ;  /* 0x000000040a007c0c */ /* 0x020fe2000c761270 */
[----:B------:R-:W-:Y:S01]  /*43080*/  ULDC UR4, c[0x0][0x22c] ;  /* 0x00008b0000047ab9 */ /* 0x000fe20000000800 */
[----:B-1----:R-:W-:Y:S01]  /*43090*/  IMAD R22, R28, 0x2, R21 ;  /* 0x000000021c167824 */ /* 0x002fe200078e0215 */
[----:B------:R-:W-:Y:S01]  /*430a0*/  LEA.HI.X.SX32 R21, R21, R2, 0x1, P6 ;  /* 0x0000000215157211 */ /* 0x000fe200030f0eff */
[----:B------:R-:W1:Y:S01]  /*430b0*/  LDC R28, c[0x0][0x248] ;  /* 0x00009200ff1c7b82 */ /* 0x000e620000000800 */
[----:B---3--:R-:W-:Y:S01]  /*430c0*/  ISETP.LT.AND P6, PT, R4, UR4, !P0 ;  /* 0x0000000404007c0c */ /* 0x008fe2000c7c1270 */
[----:B------:R-:W-:Y:S01]  /*430d0*/  ULDC UR4, c[0x0][0x22c] ;  /* 0x00008b0000047ab9 */ /* 0x000fe20000000800 */
[----:B------:R-:W3:Y:S01]  /*430e0*/  LDL.LU R4, [R1+0x1134] ;  /* 0x0011340001047983 */ /* 0x000ee20000300800 */
[----:B------:R-:W-:-:S02]  /*430f0*/  PRMT R23, R9, 0x7632, R23 ;  /* 0x0000763209177816 */ /* 0x000fc40000000017 */
[----:B------:R-:W-:Y:S01]  /*43100*/  PRMT R26, R8, 0x7632, R26 ;  /* 0x00007632081a7816 */ /* 0x000fe2000000001a */
[----:B------:R-:W5:Y:S04]  /*43110*/  LDL.LU R14, [R1+0xc4] ;  /* 0x0000c400010e7983 */ /* 0x000f680000300800 */
[----:B------:R0:W-:Y:S01]  /*43120*/  @P5 STG.E.U16 desc[UR12][R20.64], R23 ;  /* 0x0000001714005986 */ /* 0x0001e2000c10150c */
[----:B------:R-:W-:Y:S02]  /*43130*/  PRMT R24, R29, 0x7632, R24 ;  /* 0x000076321d187816 */ /* 0x000fe40000000018 */
[----:B------:R-:W1:Y:S01]  /*43140*/  LDC R29, c[0x0][0x248] ;  /* 0x00009200ff1d7b82 */ /* 0x000e620000000800 */
[----:B------:R-:W5:Y:S01]  /*43150*/  LDL.LU R13, [R1+0xc8] ;  /* 0x0000c800010d7983 */ /* 0x000f620000300800 */
[----:B0-----:R-:W-:Y:S01]  /*43160*/  LEA R20, P5, R22, R3, 0x1 ;  /* 0x0000000316147211 */ /* 0x001fe200078a08ff */
[----:B------:R-:W-:-:S03]  /*43170*/  IMAD R23, R25, 0x2, R22 ;  /* 0x0000000219177824 */ /* 0x000fc600078e0216 */
[-C--:B------:R-:W-:Y:S01]  /*43180*/  LEA.HI.X.SX32 R21, R22, R2.reuse, 0x1, P5 ;  /* 0x0000000216157211 */ /* 0x080fe200028f0eff */
[----:B------:R-:W-:Y:S01]  /*43190*/  IMAD R25, R7, 0x2, R23 ;  /* 0x0000000207197824 */ /* 0x000fe200078e0217 */
[CC--:B------:R-:W-:Y:S01]  /*431a0*/  LEA R22, P5, R23.reuse, R3.reuse, 0x1 ;  /* 0x0000000317167211 */ /* 0x0c0fe200078a08ff */
[----:B------:R-:W5:Y:S03]  /*431b0*/  LDL.LU R7, [R1+0xcc] ;  /* 0x0000cc0001077983 */ /* 0x000f660000300800 */
[-C--:B------:R-:W-:Y:S01]  /*431c0*/  LEA.HI.X.SX32 R23, R23, R2.reuse, 0x1, P5 ;  /* 0x0000000217177211 */ /* 0x080fe200028f0eff */
[----:B------:R0:W-:Y:S04]  /*431d0*/  @P4 STG.E.U16 desc[UR12][R20.64], R26 ;  /* 0x0000001a14004986 */ /* 0x0001e8000c10150c */
[----:B------:R2:W-:Y:S01]  /*431e0*/  @P2 STG.E.U16 desc[UR12][R22.64], R24 ;  /* 0x0000001816002986 */ /* 0x0005e2000c10150c */
[CC--:B0-----:R-:W-:Y:S01]  /*431f0*/  LEA R20, P5, R25.reuse, R3.reuse, 0x1 ;  /* 0x0000000319147211 */ /* 0x0c1fe200078a08ff */
[----:B------:R-:W0:Y:S03]  /*43200*/  LDC R26, c[0x0][0x248] ;  /* 0x00009200ff1a7b82 */ /* 0x000e260000000800 */
[----:B------:R-:W-:Y:S01]  /*43210*/  LEA.HI.X.SX32 R21, R25, R2, 0x1, P5 ;  /* 0x0000000219157211 */ /* 0x000fe200028f0eff */
[----:B--2---:R-:W-:Y:S01]  /*43220*/  IMAD R22, R27, 0x2, R25 ;  /* 0x000000021b167824 */ /* 0x004fe200078e0219 */
[----:B------:R-:W-:Y:S01]  /*43230*/  ISETP.LT.AND P4, PT, R6, UR4, !P0 ;  /* 0x0000000406007c0c */ /* 0x000fe2000c781270 */
[----:B------:R-:W-:Y:S01]  /*43240*/  ULDC UR4, c[0x0][0x22c] ;  /* 0x00008b0000047ab9 */ /* 0x000fe20000000800 */
[----:B------:R-:W2:Y:S01]  /*43250*/  LDL.LU R6, [R1+0x113c] ;  /* 0x00113c0001067983 */ /* 0x000ea20000300800 */
[----:B----4-:R-:W-:Y:S01]  /*43260*/  ISETP.LT.AND P2, PT, R5, UR4, !P0 ;  /* 0x0000000405007c0c */ /* 0x010fe2000c741270 */
[----:B------:R-:W-:Y:S01]  /*43270*/  ULDC UR4, c[0x0][0x22c] ;  /* 0x00008b0000047ab9 */ /* 0x000fe20000000800 */
[----:B------:R-:W4:Y:S01]  /*43280*/  LDC R27, c[0x0][0x248] ;  /* 0x00009200ff1b7b82 */ /* 0x000f220000000800 */
[----:B------:R1:W-:Y:S01]  /*43290*/  @P3 STG.E.U16 desc[UR12][R20.64], R11 ;  /* 0x0000000b14003986 */ /* 0x0003e2000c10150c */
[----:B------:R-:W-:-:S03]  /*432a0*/  LEA R24, P3, R22, R3, 0x1 ;  /* 0x0000000316187211 */ /* 0x000fc600078608ff */
[----:B------:R-:W4:Y:S01]  /*432b0*/  LDL.LU R5, [R1+0xd0] ;  /* 0x0000d00001057983 */ /* 0x000f220000300800 */
[----:B------:R-:W-:Y:S02]  /*432c0*/  LEA.HI.X.SX32 R25, R22, R2, 0x1, P3 ;  /* 0x0000000216197211 */ /* 0x000fe400018f0eff */
[----:B---3--:R-:W-:Y:S01]  /*432d0*/  ISETP.LT.AND P3, PT, R4, UR4, !P0 ;  /* 0x0000000404007c0c */ /* 0x008fe2000c761270 */
[----:B-1----:R-:W-:Y:S01]  /*432e0*/  IMAD R21, R28, 0x2, R22 ;  /* 0x000000021c157824 */ /* 0x002fe200078e0216 */
[----:B------:R-:W3:Y:S01]  /*432f0*/  LDL.LU R4, [R1+0x1138] ;  /* 0x0011380001047983 */ /* 0x000ee20000300800 */
[----:B------:R-:W-:Y:S01]  /*43300*/  ULDC UR4, c[0x0][0x22c] ;  /* 0x00008b0000047ab9 */ /* 0x000fe20000000800 */
[----:B------:R-:W1:Y:S02]  /*43310*/  LDC R28, c[0x0][0x248] ;  /* 0x00009200ff1c7b82 */ /* 0x000e640000000800 */
[----:B------:R-:W4:Y:S04]  /*43320*/  LDL.LU R10, [R1+0xd4] ;  /* 0x0000d400010a7983 */ /* 0x000f280000300800 */
[----:B------:R-:W4:Y:S01]  /*43330*/  LDL.LU R9, [R1+0x1140] ;  /* 0x0011400001097983 */ /* 0x000f220000300800 */
[----:B------:R-:W-:Y:S01]  /*43340*/  LEA R22, P5, R21, R3, 0x1 ;  /* 0x0000000315167211 */ /* 0x000fe200078a08ff */
[----:B------:R-:W-:-:S02]  /*43350*/  IMAD R20, R29, 0x2, R21 ;  /* 0x000000021d147824 */ /* 0x000fc400078e0215 */
[----:B-----5:R5:W-:Y:S01]  /*43360*/  @P6 STG.E.U16 desc[UR12][R24.64], R14 ;  /* 0x0000000e18006986 */ /* 0x020be2000c10150c */
[----:B------:R-:W-:Y:S01]  /*43370*/  LEA.HI.X.SX32 R23, R21, R2, 0x1, P5 ;  /* 0x0000000215177211 */ /* 0x000fe200028f0eff */
[----:B------:R-:W1:Y:S02]  /*43380*/  LDC R29, c[0x0][0x248] ;  /* 0x00009200ff1d7b82 */ /* 0x000e640000000800 */
[----:B------:R-:W4:Y:S04]  /*43390*/  LDL.LU R8, [R1+0xd8] ;  /* 0x0000d80001087983 */ /* 0x000f280000300800 */
[----:B------:R-:W-:Y:S01]  /*433a0*/  @P4 STG.E.U16 desc[UR12][R22.64], R13 ;  /* 0x0000000d16004986 */ /* 0x000fe2000c10150c */
[----:B-----5:R-:W-:-:S04]  /*433b0*/  LEA R24, P6, R20, R3, 0x1 ;  /* 0x0000000314187211 */ /* 0x020fc800078c08ff */
[----:B------:R-:W-:-:S05]  /*433c0*/  LEA.HI.X.SX32 R25, R20, R2, 0x1, P6 ;  /* 0x0000000214197211 */ /* 0x000fca00030f0eff */
[----:B------:R5:W-:Y:S01]  /*433d0*/  @P2 STG.E.U16 desc[UR12][R24.64], R7 ;  /* 0x0000000718002986 */ /* 0x000be2000c10150c */
[----:B--2---:R-:W-:Y:S01]  /*433e0*/  ISETP.LT.AND P5, PT, R6, UR4, !P0 ;  /* 0x0000000406007c0c */ /* 0x004fe2000c7a1270 */
[----:B------:R-:W-:Y:S02]  /*433f0*/  ULDC UR4, c[0x0][0x22c] ;  /* 0x00008b0000047ab9 */ /* 0x000fe40000000800 */
[----:B------:R-:W2:Y:S04]  /*43400*/  LDL.LU R6, [R1+0xdc] ;  /* 0x0000dc0001067983 */ /* 0x000ea80000300800 */
[----:B------:R-:W2:Y:S01]  /*43410*/  LDL.LU R15, [R1+0x1144] ;  /* 0x00114400010f7983 */ /* 0x000ea20000300800 */
[----:B---3--:R-:W-:Y:S01]  /*43420*/  ISETP.LT.AND P4, PT, R4, UR4, !P0 ;  /* 0x0000000404007c0c */ /* 0x008fe2000c781270 */
[----:B------:R-:W-:-:S02]  /*43430*/  ULDC UR4, c[0x0][0x22c] ;  /* 0x00008b0000047ab9 */ /* 0x000fc40000000800 */
[----:B------:R-:W3:Y:S01]  /*43440*/  LDL.LU R4, [R1+0x1148] ;  /* 0x0011480001047983 */ /* 0x000ee20000300800 */
[----:B----4-:R-:W-:Y:S01]  /*43450*/  ISETP.LT.AND P2, PT, R9, UR4, !P0 ;  /* 0x0000000409007c0c */ /* 0x010fe2000c741270 */
[----:B0-----:R-:W-:Y:S02]  /*43460*/  IMAD R20, R26, 0x2, R20 ;  /* 0x000000021a147824 */ /* 0x001fe400078e0214 */
[----:B------:R-:W4:Y:S01]  /*43470*/  LDL.LU R9, [R1+0x114c] ;  /* 0x00114c0001097983 */ /* 0x000f220000300800 */
[----:B------:R-:W-:Y:S01]  /*43480*/  ULDC UR4, c[0x0][0x22c] ;  /* 0x00008b0000047ab9 */ /* 0x000fe20000000800 */
[----:B------:R-:W0:Y:S01]  /*43490*/  LDC R26, c[0x0][0x248] ;  /* 0x00009200ff1a7b82 */ /* 0x000e220000000800 */
[----:B------:R-:W-:-:S07]  /*434a0*/  IMAD R21, R27, 0x2, R20 ;  /* 0x000000021b157824 */ /* 0x000fce00078e0214 */
[----:B------:R-:W1:Y:S01]  /*434b0*/  LDC R27, c[0x0][0x248] ;  /* 0x00009200ff1b7b82 */ /* 0x000e620000000800 */
[----:B-----5:R-:W-:-:S04]  /*434c0*/  LEA R24, P6, R20, R3, 0x1 ;  /* 0x0000000314187211 */ /* 0x020fc800078c08ff */
[----:B------:R-:W-:Y:S02]  /*434d0*/  LEA.HI.X.SX32 R25, R20, R2, 0x1, P6 ;  /* 0x0000000214197211 */ /* 0x000fe400030f0eff */
[----:B------:R-:W-:-:S03]  /*434e0*/  LEA R22, P6, R21, R3, 0x1 ;  /* 0x0000000315167211 */ /* 0x000fc600078c08ff */
[----:B------:R5:W-:Y:S01]  /*434f0*/  @P3 STG.E.U16 desc[UR12][R24.64], R5 ;  /* 0x0000000518003986 */ /* 0x000be2000c10150c */
[----:B------:R-:W-:-:S05]  /*43500*/  LEA.HI.X.SX32 R23, R21, R2, 0x1, P6 ;  /* 0x0000000215177211 */ /* 0x000fca00030f0eff */
[----:B------:R2:W-:Y:S01]  /*43510*/  @P5 STG.E.U16 desc[UR12][R22.64], R10 ;  /* 0x0000000a16005986 */ /* 0x0005e2000c10150c */
[----:B-1----:R-:W-:Y:S02]  /*43520*/  IMAD R20, R27, 0x2, R21 ;  /* 0x000000021b147824 */ /* 0x002fe400078e0215 */
[----:B------:R-:W1:Y:S03]  /*43530*/  LDC R27, c[0x0][0x248] ;  /* 0x00009200ff1b7b82 */ /* 0x000e660000000800 */
[C---:B-----5:R-:W-:Y:S02]  /*43540*/  LEA R24, P6, R20.reuse, R3, 0x1 ;  /* 0x0000000314187211 */ /* 0x060fe400078c08ff */
[----:B--2---:R-:W-:Y:S01]  /*43550*/  ISETP.LT.AND P3, PT, R15, UR4, !P0 ;  /* 0x000000040f007c0c */ /* 0x004fe2000c761270 */
[----:B------:R-:W-:Y:S01]  /*43560*/  ULDC UR4, c[0x0][0x22c] ;  /* 0x00008b0000047ab9 */ /* 0x000fe20000000800 */
[----:B------:R-:W-:-:S05]  /*43570*/  LEA.HI.X.SX32 R25, R20, R2, 0x1, P6 ;  /* 0x0000000214197211 */ /* 0x000fca00030f0eff */
[----:B------:R2:W-:Y:S01]  /*43580*/  @P4 STG.E.U16 desc[UR12][R24.64], R8 ;  /* 0x0000000818004986 */ /* 0x0005e2000c10150c */
[----:B------:R-:W-:Y:S02]  /*43590*/  IMAD R22, R29, 0x2, R20 ;  /* 0x000000021d167824 */ /* 0x000fe400078e0214 */
[----:B------:R-:W5:Y:S01]  /*435a0*/  LDC R29, c[0x0][0x248] ;  /* 0x00009200ff1d7b82 */ /* 0x000f620000000800 */
[----:B---3--:R-:W-:Y:S01]  /*435b0*/  ISETP.LT.AND P5, PT, R4, UR4, !P0 ;  /* 0x0000000404007c0c */ /* 0x008fe2000c7a1270 */
[----:B------:R-:W-:Y:S01]  /*435c0*/  ULDC UR4, c[0x0][0x22c] ;  /* 0x00008b0000047ab9 */ /* 0x000fe20000000800 */
[----:B------:R-:W3:Y:S05]  /*435d0*/  LDL.LU R4, [R1+0x1150] ;  /* 0x0011500001047983 */ /* 0x000eea0000300800 */
[----:B--2---:R-:W2:Y:S01]  /*435e0*/  LDC R25, c[0x0][0x248] ;  /* 0x00009200ff197b82 */ /* 0x004ea20000000800 */
[----:B------:R-:W5:Y:S01]  /*435f0*/  LDL.LU R15, [R1+0x1154] ;  /* 0x00115400010f7983 */ /* 0x000f620000300800 */
[----:B----4-:R-:W-:Y:S01]  /*43600*/  ISETP.LT.AND P4, PT, R9, UR4, !P0 ;  /* 0x0000000409007c0c */ /* 0x010fe2000c781270 */
[----:B0-----:R-:W-:-:S02]  /*43610*/  IMAD R23, R26, 0x2, R22 ;  /* 0x000000021a177824 */ /* 0x001fc400078e0216 */
[----:B------:R-:W4:Y:S01]  /*43620*/  LDL.LU R9, [R1+0x1158] ;  /* 0x0011580001097983 */ /* 0x000f220000300800 */
[----:B------:R-:W-:Y:S01]  /*43630*/  LEA R20, P6, R22, R3, 0x1 ;  /* 0x0000000316147211 */ /* 0x000fe200078c08ff */
[----:B------:R-:W-:-:S03]  /*43640*/  ULDC UR4, c[0x0][0x22c] ;  /* 0x00008b0000047ab9 */ /* 0x000fc60000000800 */
[----:B------:R-:W-:Y:S01]  /*43650*/  LEA.HI.X.SX32 R21, R22, R2, 0x1, P6 ;  /* 0x0000000216157211 */ /* 0x000fe200030f0eff */
[----:B------:R-:W-:Y:S02]  /*43660*/  IMAD R24, R28, 0x2, R23 ;  /* 0x000000021c187824 */ /* 0x000fe400078e0217 */
[----:B------:R-:W0:Y:S02]  /*43670*/  LDC R28, c[0x0][0x248] ;  /* 0x00009200ff1c7b82 */ /* 0x000e240000000800 */
[----:B------:R1:W-:Y:S01]  /*43680*/  @P2 STG.E.U16 desc[UR12][R20.64], R6 ;  /* 0x0000000614002986 */ /* 0x0003e2000c10150c */
[----:B------:R-:W-:-:S04]  /*43690*/  LEA R22, P2, R23, R3, 0x1 ;  /* 0x0000000317167211 */ /* 0x000fc800078408ff */
[----:B------:R-:W-:Y:S02]  /*436a0*/  LEA.HI.X.SX32 R23, R23, R2, 0x1, P2 ;  /* 0x0000000217177211 */ /* 0x000fe400010f0eff */
[----:B-1----:R-:W-:Y:S02]  /*436b0*/  PRMT R21, R11, 0x7632, R21 ;  /* 0x000076320b157816 */ /* 0x002fe40000000015 */
[----:B------:R-:W-:Y:S01]  /*436c0*/  LEA R20, P6, R24, R3, 0x1 ;  /* 0x0000000318147211 */ /* 0x000fe200078c08ff */
[----:B------:R-:W4:Y:S04]  /*436d0*/  LDL.LU R11, [R1+0x115c] ;  /* 0x00115c00010b7983 */ /* 0x000f280000300800 */
[----:B------:R1:W-:Y:S02]  /*436e0*/  @P3 STG.E.U16 desc[UR12][R22.64], R21 ;  /* 0x0000001516003986 */ /* 0x0003e4000c10150c */
[----:B-1----:R-:W-:-:S02]  /*436f0*/  PRMT R23, R14, 0x7632, R23 ;  /* 0x000076320e177816 */ /* 0x002fc40000000017 */
[----:B------:R-:W-:Y:S01]  /*43700*/  LEA.HI.X.SX32 R21, R24, R2, 0x1, P6 ;  /* 0x0000000218157211 */ /* 0x000fe200030f0eff */
[----:B------:R-:W-:Y:S02]  /*43710*/  IMAD R22, R27, 0x2, R24 ;  /* 0x000000021b167824 */ /* 0x000fe400078e0218 */
[----:B------:R-:W1:Y:S02]  /*43720*/  LDC R27, c[0x0][0x248] ;  /* 0x00009200ff1b7b82 */ /* 0x000e640000000800 */
[----:B------:R2:W-:Y:S02]  /*43730*/  @P5 STG.E.U16 desc[UR12][R20.64], R23 ;  /* 0x0000001714005986 */ /* 0x0005e4000c10150c */
[----:B--2---:R-:W-:Y:S01]  /*43740*/  IMAD R23, R25, 0x2, R22 ;  /* 0x0000000219177824 */ /* 0x004fe200078e0216 */
[----:B------:R-:W-:Y:S02]  /*43750*/  PRMT R25, R7, 0x7632, R25 ;  /* 0x0000763207197816 */ /* 0x000fe40000000019 */
[----:B---3--:R-:W-:Y:S01]  /*43760*/  ISETP.LT.AND P2, PT, R4, UR4, !P0 ;  /* 0x0000000404007c0c */ /* 0x008fe2000c741270 */
[----:B------:R-:W-:Y:S01]  /*43770*/  ULDC UR4, c[0x0][0x22c] ;  /* 0x00008b0000047ab9 */ /* 0x000fe20000000800 */
[----:B------:R-:W2:Y:S01]  /*43780*/  LDL.LU R4, [R1+0x1160] ;  /* 0x0011600001047983 */ /* 0x000ea20000300800 */
[----:B-----5:R-:W-:Y:S01]  /*43790*/  ISETP.LT.AND P3, PT, R15, UR4, !P0 ;  /* 0x000000040f007c0c */ /* 0x020fe2000c761270 */
[----:B------:R-:W-:-:S02]  /*437a0*/  ULDC UR4, c[0x0][0x22c] ;  /* 0x00008b0000047ab9 */ /* 0x000fc40000000800 */
[----:B----4-:R-:W-:Y:S02]  /*437b0*/  ISETP.LT.AND P6, PT, R9, UR4, !P0 ;  /* 0x0000000409007c0c */ /* 0x010fe4000c7c1270 */
[CC--:B------:R-:W-:Y:S01]  /*437c0*/  LEA R20, P5, R22.reuse, R3.reuse, 0x1 ;  /* 0x0000000316147211 */ /* 0x0c0fe200078a08ff */
[----:B------:R-:W3:Y:S01]  /*437d0*/  LDL.LU R9, [R1+0x1164] ;  /* 0x0011640001097983 */ /* 0x000ee20000300800 */
[----:B------:R-:W-:Y:S01]  /*437e0*/  PRMT R26, R13, 0x7632, R26 ;  /* 0x000076320d1a7816 */ /* 0x000fe2000000001a */
[----:B------:R-:W-:Y:S01]  /*437f0*/  IMAD R24, R29, 0x2, R23 ;  /* 0x000000021d187824 */ /* 0x000fe200078e0217 */
[----:B------:R-:W-:Y:S01]  /*43800*/  ULDC UR4, c[0x0][0x22c] ;  /* 0x00008b0000047ab9 */ /* 0x000fe20000000800 */
[----:B------:R-:W4:Y:S01]  /*43810*/  LDL.LU R7, [R1+0x1168] ;  /* 0x0011680001077983 */ /* 0x000f220000300800 */
[----:B------:R-:W-:Y:S01]  /*43820*/  LEA.HI.X.SX32 R21, R22, R2, 0x1, P5 ;  /* 0x0000000216157211 */ /* 0x000fe200028f0eff */
[----:B------:R-:W5:Y:S01]  /*43830*/  LDC R29, c[0x0][0x248] ;  /* 0x00009200ff1d7b82 */ /* 0x000f620000000800 */
[----:B------:R-:W-:-:S04]  /*43840*/  LEA R22, P5, R23, R3, 0x1 ;  /* 0x0000000317167211 */ /* 0x000fc800078a08ff */
[-C--:B------:R-:W-:Y:S01]  /*43850*/  LEA.HI.X.SX32 R23, R23, R2.reuse, 0x1, P5 ;  /* 0x0000000217177211 */ /* 0x080fe200028f0eff */
[----:B------:R0:W-:Y:S04]  /*43860*/  @P4 STG.E.U16 desc[UR12][R20.64], R26 ;  /* 0x0000001a14004986 */ /* 0x0001e8000c10150c */
[----:B------:R1:W-:Y:S01]  /*43870*/  @P2 STG.E.U16 desc[UR12][R22.64], R25 ;  /* 0x0000001916002986 */ /* 0x0003e2000c10150c */
[----:B0-----:R-:W-:Y:S01]  /*43880*/  LEA R20, P5, R24, R3, 0x1 ;  /* 0x0000000318147211 */ /* 0x001fe200078a08ff */
[----:B------:R-:W0:Y:S01]  /*43890*/  LDC R26, c[0x0][0x248] ;  /* 0x00009200ff1a7b82 */ /* 0x000e220000000800 */
[----:B-1----:R-:W-:Y:S02]  /*438a0*/  IMAD R23, R28, 0x2, R24 ;  /* 0x000000021c177824 */ /* 0x002fe400078e0218 */
[----:B------:R-:W-:-:S02]  /*438b0*/  LEA.HI.X.SX32 R21, R24, R2, 0x1, P5 ;  /* 0x0000000218157211 */ /* 0x000fc400028f0eff */
[----:B------:R-:W-:Y:S02]  /*438c0*/  PRMT R24, R5, 0x7632, R24 ;  /* 0x0000763205187816 */ /* 0x000fe40000000018 */
[----:B------:R-:W-:Y:S01]  /*438d0*/  LEA R22, P5, R23, R3, 0x1 ;  /* 0x0000000317167211 */ /* 0x000fe200078a08ff */
[----:B------:R-:W5:Y:S01]  /*438e0*/  LDL.LU R5, [R1+0x116c] ;  /* 0x00116c0001057983 */ /* 0x000f620000300800 */
[----:B------:R-:W-:Y:S01]  /*438f0*/  ISETP.LT.AND P4, PT, R11, UR4, !P0 ;  /* 0x000000040b007c0c */ /* 0x000fe2000c781270 */
[----:B------:R-:W-:Y:S01]  /*43900*/  ULDC UR4, c[0x0][0x22c] ;  /* 0x00008b0000047ab9 */ /* 0x000fe20000000800 */
[----:B------:R-:W-:Y:S01]  /*43910*/  PRMT R25, R6, 0x7632, R25 ;  /* 0x0000763206197816 */ /* 0x000fe20000000019 */
[----:B------:R1:W-:Y:S01]  /*43920*/  @P3 STG.E.U16 desc[UR12][R20.64], R24 ;  /* 0x0000001814003986 */ /* 0x0003e2000c10150c */
[----:B------:R-:W0:Y:S01]  /*43930*/  LDC R28, c[0x0][0x248] ;  /* 0x00009200ff1c7b82 */ /* 0x000e220000000800 */
[----:B-1----:R-:W-:Y:S01]  /*43940*/  IMAD R20, R27, 0x2, R23 ;  /* 0x000000021b147824 */ /* 0x002fe200078e0217 */
[----:B------:R-:W-:-:S06]  /*43950*/  LEA.HI.X.SX32 R23, R23, R2, 0x1, P5 ;  /* 0x0000000217177211 */ /* 0x000fcc00028f0eff */
[----:B------:R-:W1:Y:S01]  /*43960*/  LDC R27, c[0x0][0x248] ;  /* 0x00009200ff1b7b82 */ /* 0x000e620000000800 */
[----:B------:R-:W-:-:S05]  /*43970*/  PRMT R21, R10, 0x7632, R21 ;  /* 0x000076320a157816 */ /* 0x000fca0000000015 */
[----:B------:R0:W-:Y:S02]  /*43980*/  @P6 STG.E.U16 desc[UR12][R22.64], R21 ;  /* 0x0000001516006986 */ /* 0x0001e4000c10150c */
[----:B0-----:R-:W-:-:S04]  /*43990*/  LEA R22, P5, R20, R3, 0x1 ;  /* 0x0000000314167211 */ /* 0x001fc800078a08ff */
[----:B------:R-:W-:Y:S02]  /*439a0*/  LEA.HI.X.SX32 R23, R20, R2, 0x1, P5 ;  /* 0x0000000214177211 */ /* 0x000fe400028f0eff */
[----:B--2---:R-:W-:Y:S01]  /*439b0*/  ISETP.LT.AND P2, PT, R4, UR4, !P0 ;  /* 0x0000000404007c0c */ /* 0x004fe2000c741270 */
[----:B------:R-:W-:Y:S01]  /*439c0*/  ULDC UR4, c[0x0][0x22c] ;  /* 0x00008b0000047ab9 */ /* 0x000fe20000000800 */
[----:B------:R-:W2:Y:S04]  /*439d0*/  LDL.LU R4, [R1+0x1170] ;  /* 0x0011700001047983 */ /* 0x000ea80000300800 */
[----:B------:R-:W2:Y:S01]  /*439e0*/  LDL.LU R13, [R1+0xf0] ;  /* 0x0000f000010d7983 */ /* 0x000ea20000300800 */
[----:B---3--:R-:W-:Y:S01]  /*439f0*/  ISETP.LT.AND P3, PT, R9, UR4, !P0 ;  /* 0x0000000409007c0c */ /* 0x008fe2000c761270 */
[----:B------:R-:W-:-:S02]  /*43a00*/  ULDC UR4, c[0x0][0x22c] ;  /* 0x00008b0000047ab9 */ /* 0x000fc40000000800 */
[----:B------:R-:W3:Y:S01]  /*43a10*/  LDL.LU R15, [R1+0xf4] ;  /* 0x0000f400010f7983 */ /* 0x000ee20000300800 */
[----:B----4-:R-:W-:Y:S01]  /*43a20*/  ISETP.LT.AND P5, PT, R7, UR4, !P0 ;  /* 0x0000000407007c0c */ /* 0x010fe2000c7a1270 */
[----:B------:R-:W-:Y:S02]  /*43a30*/  IMAD R24, R26, 0x2, R20 ;  /* 0x000000021a187824 */ /* 0x000fe400078e0214 */
[----:B------:R-:W4:Y:S01]  /*43a40*/  LDL.LU R7, [R1+0x1174] ;  /* 0x0011740001077983 */ /* 0x000f220000300800 */
[----:B------:R-:W-:Y:S01]  /*43a50*/  PRMT R21, R8, 0x7632, R21 ;  /* 0x0000763208157816 */ /* 0x000fe20000000015 */
[----:B------:R-:W-:Y:S01]  /*43a60*/  ULDC UR4, c[0x0][0x22c] ;  /* 0x00008b0000047ab9 */ /* 0x000fe20000000800 */
[----:B------:R-:W0:Y:S01]  /*43a70*/  LDC R26, c[0x0][0x248] ;  /* 0x00009200ff1a7b82 */ /* 0x000e220000000800 */
[----:B------:R-:W4:Y:S01]  /*43a80*/  LDL.LU R6, [R1+0x1178] ;  /* 0x0011780001067983 */ /* 0x000f220000300800 */
[----:B------:R-:W-:-:S03]  /*43a90*/  LEA R20, P6, R24, R3, 0x1 ;  /* 0x0000000318147211 */ /* 0x000fc600078c08ff */
[----:B------:R1:W-:Y:S04]  /*43aa0*/  @P4 STG.E.U16 desc[UR12][R22.64], R21 ;  /* 0x0000001516004986 */ /* 0x0003e8000c10150c */
[----:B------:R-:W4:Y:S01]  /*43ab0*/  LDL.LU R9, [R1+0xf8] ;  /* 0x0000f80001097983 */ /* 0x000f220000300800 */
[----:B-1----:R-:W-:Y:S01]  /*43ac0*/  LEA.HI.X.SX32 R21, R24, R2, 0x1, P6 ;  /* 0x0000000218157211 */ /* 0x002fe200030f0eff */
[----:B------:R-:W-:Y:S02]  /*43ad0*/  IMAD R22, R28, 0x2, R24 ;  /* 0x000000021c167824 */ /* 0x000fe400078e0218 */
[----:B------:R-:W1:Y:S02]  /*43ae0*/  LDC R28, c[0x0][0x248] ;  /* 0x00009200ff1c7b82 */ /* 0x000e640000000800 */
[----:B------:R5:W-:Y:S01]  /*43af0*/  @P2 STG.E.U16 desc[UR12][R20.64], R25 ;  /* 0x0000001914002986 */ /* 0x000be2000c10150c */
[----:B------:R-:W-:-:S02]  /*43b00*/  LEA R24, P2, R22, R3, 0x1 ;  /* 0x0000000316187211 */ /* 0x000fc400078408ff */
[----:B-----5:R-:W-:Y:S01]  /*43b10*/  ISETP.LT.AND P4, PT, R5, UR4, !P0 ;  /* 0x0000000405007c0c */ /* 0x020fe2000c781270 */
[----:B------:R-:W-:Y:S01]  /*43b20*/  ULDC UR4, c[0x0][0x22c] ;  /* 0x00008b0000047ab9 */ /* 0x000fe20000000800 */
[----:B------:R-:W5:Y:S04]  /*43b30*/  LDL.LU R5, [R1+0xfc] ;  /* 0x0000fc0001057983 */ /* 0x000f680000300800 */
[----:B------:R-:W5:Y:S01]  /*43b40*/  LDL.LU R10, [R1+0x100] ;  /* 0x00010000010a7983 */ /* 0x000f620000300800 */
[----:B------:R-:W-:Y:S01]  /*43b50*/  IMAD R20, R29, 0x2, R22 ;  /* 0x000000021d147824 */ /* 0x000fe200078e0216 */
[----:B------:R-:W-:Y:S02]  /*43b60*/  LEA.HI.X.SX32 R25, R22, R2, 0x1, P2 ;  /* 0x0000000216197211 */ /* 0x000fe400010f0eff */
[----:B------:R-:W5:Y:S02]  /*43b70*/  LDL.LU R11, [R1+0x104] ;  /* 0x00010400010b7983 */ /* 0x000f640000300800 */
[----:B------:R-:W-:-:S02]  /*43b80*/  LEA R22, P6, R20, R3, 0x1 ;  /* 0x0000000314167211 */ /* 0x000fc400078c08ff */
[----:B------:R-:W5:Y:S02]  /*43b90*/  LDL.LU R29, [R1+0x117c] ;  /* 0x00117c00011d7983 */ /* 0x000f640000300800 */
[----:B------:R-:W-:Y:S02]  /*43ba0*/  LEA.HI.X.SX32 R23, R20, R2, 0x1, P6 ;  /* 0x0000000214177211 */ /* 0x000fe400030f0eff */
[----:B--2---:R-:W-:Y:S01]  /*43bb0*/  ISETP.LT.AND P2, PT, R4, UR4, !P0 ;  /* 0x0000000404007c0c */ /* 0x004fe2000c741270 */
[----:B------:R-:W-:Y:S01]  /*43bc0*/  ULDC UR4, c[0x0][0x22c] ;  /* 0x00008b0000047ab9 */ /* 0x000fe20000000800 */
[----:B------:R-:W2:Y:S01]  /*43bd0*/  LDC R4, c[0x0][0x248] ;  /* 0x00009200ff047b82 */ /* 0x000ea20000000800 */
[----:B------:R0:W-:Y:S04]  /*43be0*/  @P3 STG.E.U16 desc[UR12][R24.64], R13 ;  /* 0x0000000d18003986 */ /* 0x0001e8000c10150c */
[----:B---3--:R-:W-:Y:S01]  /*43bf0*/  @P5 STG.E.U16 desc[UR12][R22.64], R15 ;  /* 0x0000000f16005986 */ /* 0x008fe2000c10150c */
[----:B----4-:R-:W-:Y:S01]  /*43c00*/  ISETP.LT.AND P3, PT, R7, UR4, !P0 ;  /* 0x0000000407007c0c */ /* 0x010fe2000c761270 */
[----:B------:R-:W-:-:S02]  /*43c10*/  ULDC UR4, c[0x0][0x22c] ;  /* 0x00008b0000047ab9 */ /* 0x000fc40000000800 */
[----:B------:R-:W-:Y:S01]  /*43c20*/  ISETP.LT.AND P5, PT, R6, UR4, !P0 ;  /* 0x0000000406007c0c */ /* 0x000fe2000c7a1270 */
[----:B------:R-:W-:Y:S01]  /*43c30*/  IMAD R21, R27, 0x2, R20 ;  /* 0x000000021b157824 */ /* 0x000fe200078e0214 */
[----:B------:R-:W3:Y:S01]  /*43c40*/  LDL.LU R6, [R1+0x1180] ;  /* 0x0011800001067983 */ /* 0x000ee20000300800 */
[----:B------:R-:W-:Y:S01]  /*43c50*/  ULDC UR4, c[0x0][0x22c] ;  /* 0x00008b0000047ab9 */ /* 0x000fe20000000800 */
[----:B------:R-:W4:Y:S02]  /*43c60*/  LDC R27, c[0x0][0x248] ;  /* 0x00009200ff1b7b82 */ /* 0x000f240000000800 */
[CC--:B0-----:R-:W-:Y:S01]  /*43c70*/  LEA R24, P6, R21.reuse, R3.reuse, 0x1 ;  /* 0x0000000315187211 */ /* 0x0c1fe200078c08ff */
[----:B------:R-:W-:Y:S01]  /*43c80*/  IMAD R20, R26, 0x2, R21 ;  /* 0x000000021a147824 */ /* 0x000fe200078e0215 */
[----:B------:R-:W4:Y:S02]  /*43c90*/  LDL.LU R14, [R1+0x1184] ;  /* 0x00118400010e7983 */ /* 0x000f240000300800 */
[----:B------:R-:W-:Y:S01]  /*43ca0*/  LEA.HI.X.SX32 R25, R21, R2, 0x1, P6 ;  /* 0x0000000215197211 */ /* 0x000fe200030f0eff */
[----:B-1----:R-:W-:Y:S01]  /*43cb0*/  IMAD R21, R28, 0x2, R20 ;  /* 0x000000021c157824 */ /* 0x002fe200078e0214 */
[----:B------:R-:W4:Y:S01]  /*43cc0*/  LDL.LU R8, [R1+0x108] ;  /* 0x0001080001087983 */ /* 0x000f220000300800 */
[----:B------:R-:W0:Y:S03]  /*43cd0*/  LDC R26, c[0x0][0x248] ;  /* 0x00009200ff1a7b82 */ /* 0x000e260000000800 */
[----:B------:R1:W-:Y:S04]  /*43ce0*/  @P4 STG.E.U16 desc[UR12][R24.64], R9 ;  /* 0x0000000918004986 */ /* 0x0003e8000c10150c */
[----:B------:R-:W4:Y:S01]  /*43cf0*/  LDL.LU R7, [R1+0x10c] ;  /* 0x00010c0001077983 */ /* 0x000f220000300800 */
[----:B------:R-:W0:Y:S01]  /*43d00*/  LDC R28, c[0x0][0x248] ;  /* 0x00009200ff1c7b82 */ /* 0x000e220000000800 */
[----:B-1----:R-:W-:-:S04]  /*43d10*/  LEA R24, P4, R20, R3, 0x1 ;  /* 0x0000000314187211 */ /* 0x002fc800078808ff */
[-C--:B------:R-:W-:Y:S01]  /*43d20*/  LEA.HI.X.SX32 R25, R20, R2.reuse, 0x1, P4 ;  /* 0x0000000214197211 */ /* 0x080fe200020f0eff */
[----:B--2---:R-:W-:Y:S02]  /*43d30*/  IMAD R20, R4, 0x2, R21 ;  /* 0x0000000204147824 */ /* 0x004fe400078e0215 */
[----:B------:R-:W2:Y:S01]  /*43d40*/  LDL.LU R4, [R1+0x1188] ;  /* 0x0011880001047983 */ /* 0x000ea20000300800 */
[----:B-----5:R-:W-:Y:S01]  /*43d50*/  ISETP.LT.AND P4, PT, R29, UR4, !P0 ;  /* 0x000000041d007c0c */ /* 0x020fe2000c781270 */
[----:B------:R-:W-:Y:S02]  /*43d60*/  ULDC UR4, c[0x0][0x22c] ;  /* 0x00008b0000047ab9 */ /* 0x000fe40000000800 */
[----:B------:R1:W-:Y:S01]  /*43d70*/  @P2 STG.E.U16 desc[UR12][R24.64], R5 ;  /* 0x0000000518002986 */ /* 0x0003e2000c10150c */
[C---:B------:R-:W-:Y:S01]  /*43d80*/  LEA R22, P6, R21.reuse, R3, 0x1 ;  /* 0x0000000315167211 */ /* 0x040fe200078c08ff */
[----:B------:R-:W5:Y:S01]  /*43d90*/  LDC R29, c[0x0][0x248] ;  /* 0x00009200ff1d7b82 */ /* 0x000f620000000800 */
[----:B---3--:R-:W-:Y:S01]  /*43da0*/  ISETP.LT.AND P2, PT, R6, UR4, !P0 ;  /* 0x0000000406007c0c */ /* 0x008fe2000c741270 */
[----:B------:R-:W-:Y:S01]  /*43db0*/  ULDC UR4, c[0x0][0x22c] ;  /* 0x00008b0000047ab9 */ /* 0x000fe20000000800 */
[----:B------:R-:W3:Y:S01]  /*43dc0*/  LDL.LU R6, [R1+0x118c] ;  /* 0x00118c0001067983 */ /* 0x000ee20000300800 */
[----:B------:R-:W-:-:S02]  /*43dd0*/  LEA.HI.X.SX32 R23, R21, R2, 0x1, P6 ;  /* 0x0000000215177211 */ /* 0x000fc400030f0eff */
[----:B-1----:R-:W-:-:S04]  /*43de0*/  LEA R24, P6, R20, R3, 0x1 ;  /* 0x0000000314187211 */ /* 0x002fc800078c08ff */
[----:B------:R-:W-:Y:S01]  /*43df0*/  LEA.HI.X.SX32 R25, R20, R2, 0x1, P6 ;  /* 0x0000000214197211 */ /* 0x000fe200030f0eff */
[----:B----4-:R-:W-:Y:S01]  /*43e00*/  IMAD R20, R27, 0x2, R20 ;  /* 0x000000021b147824 */ /* 0x010fe200078e0214 */
[----:B------:R-:W-:Y:S01]  /*43e10*/  @P3 STG.E.U16 desc[UR12][R22.64], R10 ;  /* 0x0000000a16003986 */ /* 0x000fe2000c10150c */
[----:B------:R-:W-:Y:S01]  /*43e20*/  ISETP.LT.AND P3, PT, R14, UR4, !P0 ;  /* 0x000000040e007c0c */ /* 0x000fe2000c761270 */
[----:B------:R-:W-:Y:S01]  /*43e30*/  ULDC UR4, c[0x0][0x22c] ;  /* 0x00008b0000047ab9 */ /* 0x000fe20000000800 */
[----:B------:R-:W1:Y:S01]  /*43e40*/  LDC R27, c[0x0][0x248] ;  /* 0x00009200ff1b7b82 */ /* 0x000e620000000800 */
[----:B------:R4:W-:Y:S02]  /*43e50*/  @P5 STG.E.U16 desc[UR12][R24.64], R11 ;  /* 0x0000000b18005986 */ /* 0x0009e4000c10150c */
[----:B----4-:R-:W-:-:S04]  /*43e60*/  LEA R24, P6, R20, R3, 0x1 ;  /* 0x0000000314187211 */ /* 0x010fc800078c08ff */
[----:B------:R-:W-:Y:S02]  /*43e70*/  LEA.HI.X.SX32 R25, R20, R2, 0x1, P6 ;  /* 0x0000000214197211 */ /* 0x000fe400030f0eff */
[----:B--2---:R-:W-:Y:S01]  /*43e80*/  ISETP.LT.AND P5, PT, R4, UR4, !P0 ;  /* 0x0000000404007c0c */ /* 0x004fe2000c7a1270 */
[----:B------:R-:W-:Y:S01]  /*43e90*/  ULDC UR4, c[0x0][0x22c] ;  /* 0x00008b0000047ab9 */ /* 0x000fe20000000800 */
[----:B------:R-:W2:Y:S04]  /*43ea0*/  LDL.LU R4, [R1+0x1190] ;  /* 0x0011900001047983 */ /* 0x000ea80000300800 */
[----:B------:R-:W4:Y:S04]  /*43eb0*/  LDL.LU R14, [R1+0x1194] ;  /* 0x00119400010e7983 */ /* 0x000f280000300800 */
[----:B------:R5:W-:Y:S01]  /*43ec0*/  @P4 STG.E.U16 desc[UR12][R24.64], R8 ;  /* 0x0000000818004986 */ /* 0x000be2000c10150c */
[----:B---3--:R-:W-:Y:S01]  /*43ed0*/  ISETP.LT.AND P4, PT, R6, UR4, !P0 ;  /* 0x0000000406007c0c */ /* 0x008fe2000c781270 */
[----:B0-----:R-:W-:-:S02]  /*43ee0*/  IMAD R21, R26, 0x2, R20 ;  /* 0x000000021a157824 */ /* 0x001fc400078e0214 */
[----:B------:R-:W3:Y:S01]  /*43ef0*/  LDL.LU R6, [R1+0x1198] ;  /* 0x0011980001067983 */ /* 0x000ee20000300800 */
[----:B------:R-:W-:Y:S01]  /*43f00*/  ULDC UR4, c[0x0][0x22c] ;  /* 0x00008b0000047ab9 */ /* 0x000fe20000000800 */
[----:B------:R-:W0:Y:S01]  /*43f10*/  LDC R26, c[0x0][0x248] ;  /* 0x00009200ff1a7b82 */ /* 0x000e220000000800 */
[----:B------:R-:W-:Y:S01]  /*43f20*/  LEA R22, P6, R21, R3, 0x1 ;  /* 0x0000000315167211 */ /* 0x000fe200078c08ff */
[----:B-----5:R-:W-:-:S03]  /*43f30*/  IMAD R20, R29, 0x2, R21 ;  /* 0x000000021d147824 */ /* 0x020fc600078e0215 */
[-C--:B------:R-:W-:Y:S02]  /*43f40*/  LEA.HI.X.SX32 R23, R21, R2.reuse, 0x1, P6 ;  /* 0x0000000215177211 */ /* 0x080fe400030f0eff */
[C---:B------:R-:W-:Y:S01]  /*43f50*/  LEA R24, P6, R20.reuse, R3, 0x1 ;  /* 0x0000000314187211 */ /* 0x040fe200078c08ff */
[----:B------:R-:W5:Y:S02]  /*43f60*/  LDC R29, c[0x0][0x248] ;  /* 0x00009200ff1d7b82 */ /* 0x000f640000000800 */
[----:B------:R1:W-:Y:S01]  /*43f70*/  @P2 STG.E.U16 desc[UR12][R22.64], R7 ;  /* 0x0000000716002986 */ /* 0x0003e2000c10150c */
[----:B------:R-:W-:Y:S02]  /*43f80*/  LEA.HI.X.SX32 R25, R20, R2, 0x1, P6 ;  /* 0x0000000214197211 */ /* 0x000fe400030f0eff */
[----:B------:R-:W-:Y:S02]  /*43f90*/  PRMT R21, R13, 0x7632, R21 ;  /* 0x000076320d157816 */ /* 0x000fe40000000015 */
[----:B------:R-:W5:Y:S01]  /*43fa0*/  LDL.LU R13, [R1+0x1308] ;  /* 0x00130800010d7983 */ /* 0x000f620000300800 */
[----:B-1----:R-:W-:-:S03]  /*43fb0*/  IMAD R22, R28, 0x2, R20 ;  /* 0x000000021c167824 */ /* 0x002fc600078e0214 */
[----:B------:R1:W-:Y:S01]  /*43fc0*/  @P3 STG.E.U16 desc[UR12][R24.64], R21 ;  /* 0x0000001518003986 */ /* 0x0003e2000c10150c */
[----:B------:R-:W-:Y:S01]  /*43fd0*/  PRMT R23, R15, 0x7632, R23 ;  /* 0x000076320f177816 */ /* 0x000fe20000000017 */
[----:B------:R-:W5:Y:S01]  /*43fe0*/  LDC R28, c[0x0][0x248] ;  /* 0x00009200ff1c7b82 */ /* 0x000f620000000800 */
[----:B------:R-:W-:Y:S02]  /*43ff0*/  LEA R20, P6, R22, R3, 0x1 ;  /* 0x0000000316147211 */ /* 0x000fe400078c08ff */
[----:B--2---:R-:W-:Y:S01]  /*44000*/  ISETP.LT.AND P2, PT, R4, UR4, !P0 ;  /* 0x0000000404007c0c */ /* 0x004fe2000c741270 */
[----:B------:R-:W-:Y:S01]  /*44010*/  ULDC UR4, c[0x0][0x22c] ;  /* 0x00008b0000047ab9 */ /* 0x000fe20000000800 */
[----:B------:R-:W2:Y:S01]  /*44020*/  LDL.LU R4, [R1+0x119c] ;  /* 0x00119c0001047983 */ /* 0x000ea20000300800 */
[----:B----4-:R-:W-:Y:S01]  /*44030*/  ISETP.LT.AND P3, PT, R14, UR4, !P0 ;  /* 0x000000040e007c0c */ /* 0x010fe2000c761270 */
[----:B------:R-:W-:Y:S01]  /*44040*/  ULDC UR4, c[0x0][0x22c] ;  /* 0x00008b0000047ab9 */ /* 0x000fe20000000800 */
[----:B-1----:R-:W-:-:S05]  /*44050*/  LEA.HI.X.SX32 R21, R22, R2, 0x1, P6 ;  /* 0x0000000216157211 */ /* 0x002fca00030f0eff */
[----:B------:R1:W-:Y:S01]  /*44060*/  @P5 STG.E.U16 desc[UR12][R20.64], R23 ;  /* 0x0000001714005986 */ /* 0x0003e2000c10150c */
[----:B---3--:R-:W-:Y:S01]  /*44070*/  ISETP.LT.AND P5, PT, R6, UR4, !P0 ;  /* 0x0000000406007c0c */ /* 0x008fe2000c7a1270 */
[----:B------:R-:W-:Y:S02]  /*44080*/  IMAD R22, R27, 0x2, R22 ;  /* 0x000000021b167824 */ /* 0x000fe400078e0216 */
[----:B------:R-:W3:Y:S01]  /*44090*/  LDL.LU R6, [R1+0x11a0] ;  /* 0x0011a00001067983 */ /* 0x000ee20000300800 */
[----:B------:R-:W-:Y:S01]  /*440a0*/  PRMT R25, R9, 0x7632, R25 ;  /* 0x0000763209197816 */ /* 0x000fe20000000019 */
[----:B------:R-:W-:Y:S01]  /*440b0*/  ULDC UR4, c[0x0][0x22c] ;  /* 0x00008b0000047ab9 */ /* 0x000fe20000000800 */
[----:B0-----:R-:W-:Y:S01]  /*440c0*/  IMAD R24, R26, 0x2, R22 ;  /* 0x000000021a187824 */ /* 0x001fe200078e0216 */
[----:B------:R-:W-:Y:S01]  /*440d0*/  PRMT R26, R5, 0x7632, R26 ;  /* 0x00007632051a7816 */ /* 0x000fe2000000001a */
[----:B------:R-:W0:Y:S01]  /*440e0*/  LDC R27, c[0x0][0x248] ;  /* 0x00009200ff1b7b82 */ /* 0x000e220000000800 */
[----:B------:R-:W4:Y:S01]  /*440f0*/  LDL.LU R5, [R1+0x11a4] ;  /* 0x0011a40001057983 */ /* 0x000f220000300800 */
[----:B-1----:R-:W-:-:S03]  /*44100*/  LEA R20, P6, R22, R3, 0x1 ;  /* 0x0000000316147211 */ /* 0x002fc600078c08ff */
[----:B------:R-:W4:Y:S01]  /*44110*/  LDL.LU R9, [R1+0x11a8] ;  /* 0x0011a80001097983 */ /* 0x000f220000300800 */
[----:B------:R-:W-:Y:S02]  /*44120*/  LEA.HI.X.SX32 R21, R22, R2, 0x1, P6 ;  /* 0x0000000216157211 */ /* 0x000fe400030f0eff */
[----:B------:R-:W-:-:S03]  /*44130*/  LEA R22, P6, R24, R3, 0x1 ;  /* 0x0000000318167211 */ /* 0x000fc600078c08ff */
[----:B------:R5:W-:Y:S01]  /*44140*/  @P4 STG.E.U16 desc[UR12][R20.64], R25 ;  /* 0x0000001914004986 */ /* 0x000be2000c10150c */
[----:B------:R-:W-:-:S05]  /*44150*/  LEA.HI.X.SX32 R23, R24, R2, 0x1, P6 ;  /* 0x0000000218177211 */ /* 0x000fca00030f0eff */
[----:B------:R1:W-:Y:S01]  /*44160*/  @P2 STG.E.U16 desc[UR12][R22.64], R26 ;  /* 0x0000001a16002986 */ /* 0x0003e2000c10150c */
[--C-:B-----5:R-:W-:Y:S01]  /*44170*/  IMAD R20, R29, 0x2, R24.reuse ;  /* 0x000000021d147824 */ /* 0x120fe200078e0218 */
[----:B------:R-:W5:Y:S01]  /*44180*/  LDC R25, c[0x0][0x248] ;  /* 0x00009200ff197b82 */ /* 0x000f620000000800 */
[----:B--2---:R-:W-:Y:S01]  /*44190*/  ISETP.LT.AND P4, PT, R4, UR4, !P0 ;  /* 0x0000000404007c0c */ /* 0x004fe2000c781270 */
[----:B------:R-:W-:Y:S02]  /*441a0*/  ULDC UR4, c[0x0][0x22c] ;  /* 0x00008b0000047ab9 */ /* 0x000fe40000000800 */
[----:B-1----:R-:W-:Y:S02]  /*441b0*/  LEA R22, P2, R20, R3, 0x1 ;  /* 0x0000000314167211 */ /* 0x002fe400078408ff */
[----:B------:R-:W-:Y:S02]  /*441c0*/  PRMT R24, R10, 0x7632, R24 ;  /* 0x000076320a187816 */ /* 0x000fe40000000018 */
[----:B------:R-:W1:Y:S01]  /*441d0*/  LDC R4, c[0x0][0x248] ;  /* 0x00009200ff047b82 */ /* 0x000e620000000800 */
[----:B------:R-:W-:-:S02]  /*441e0*/  LEA.HI.X.SX32 R23, R20, R2, 0x1, P2 ;  /* 0x0000000214177211 */ /* 0x000fc400010f0eff */
[----:B------:R-:W-:-:S05]  /*441f0*/  PRMT R26, R8, 0x7632, R26 ;  /* 0x00007632081a7816 */ /* 0x000fca000000001a */
[----:B------:R-:W2:Y:S01]  /*44200*/  LDC R29, c[0x0][0x248] ;  /* 0x00009200ff1d7b82 */ /* 0x000ea20000000800 */
[----:B---3--:R-:W-:Y:S01]  /*44210*/  ISETP.LT.AND P2, PT, R6, UR4, !P0 ;  /* 0x0000000406007c0c */ /* 0x008fe2000c741270 */
[----:B------:R-:W-:Y:S01]  /*44220*/  ULDC UR4, c[0x0][0x22c] ;  /* 0x00008b0000047ab9 */ /* 0x000fe20000000800 */
[----:B------:R-:W3:Y:S01]  /*44230*/  LDL.LU R6, [R1+0x11ac] ;  /* 0x0011ac0001067983 */ /* 0x000ee20000300800 */
[----:B------:R-:W-:-:S04]  /*44240*/  IMAD R21, R28, 0x2, R20 ;  /* 0x000000021c157824 */ /* 0x000fc800078e0214 */
[----:B------:R-:W2:Y:S01]  /*44250*/  LDC R28, c[0x0][0x248] ;  /* 0x00009200ff1c7b82 */ /* 0x000ea20000000800 */
[----:B------:R0:W-:Y:S01]  /*44260*/  @P3 STG.E.U16 desc[UR12][R22.64], R24 ;  /* 0x0000001816003986 */ /* 0x0001e2000c10150c */
[----:B----4-:R-:W-:Y:S01]  /*44270*/  ISETP.LT.AND P3, PT, R5, UR4, !P0 ;  /* 0x0000000405007c0c */ /* 0x010fe2000c761270 */
[----:B------:R-:W-:Y:S02]  /*44280*/  ULDC UR4, c[0x0][0x22c] ;  /* 0x00008b0000047ab9 */ /* 0x000fe40000000800 */
[----:B------:R-:W4:Y:S04]  /*44290*/  LDL.LU R5, [R1+0x11b0] ;  /* 0x0011b00001057983 */ /* 0x000f280000300800 */
[----:B------:R-:W2:Y:S01]  /*442a0*/  LDL.LU R10, [R1+0x120] ;  /* 0x00012000010a7983 */ /* 0x000ea20000300800 */
[----:B------:R-:W-:Y:S01]  /*442b0*/  LEA R20, P6, R21, R3, 0x1 ;  /* 0x0000000315147211 */ /* 0x000fe200078c08ff */
[----:B0-----:R-:W-:-:S03]  /*442c0*/  IMAD R22, R27, 0x2, R21 ;  /* 0x000000021b167824 */ /* 0x001fc600078e0215 */
[----:B------:R-:W-:Y:S01]  /*442d0*/  LEA.HI.X.SX32 R21, R21, R2, 0x1, P6 ;  /* 0x0000000215157211 */ /* 0x000fe200030f0eff */
[----:B------:R-:W4:Y:S01]  /*442e0*/  LDL.LU R14, [R1+0x124] ;  /* 0x00012400010e7983 */ /* 0x000f220000300800 */
[----:B------:R-:W-:Y:S01]  /*442f0*/  PRMT R23, R11, 0x7632, R23 ;  /* 0x000076320b177816 */ /* 0x000fe20000000017 */
[----:B------:R-:W0:Y:S04]  /*44300*/  LDC R27, c[0x0][0x248] ;  /* 0x00009200ff1b7b82 */ /* 0x000e280000000800 */
[----:B------:R5:W-:Y:S01]  /*44310*/  @P5 STG.E.U16 desc[UR12][R20.64], R23 ;  /* 0x0000001714005986 */ /* 0x000be2000c10150c */
[----:B------:R-:W-:Y:S02]  /*44320*/  PRMT R24, R7, 0x7632, R24 ;  /* 0x0000763207187816 */ /* 0x000fe40000000018 */
[----:B------:R-:W-:Y:S01]  /*44330*/  ISETP.LT.AND P6, PT, R9, UR4, !P0 ;  /* 0x0000000409007c0c */ /* 0x000fe2000c7c1270 */
[----:B------:R-:W-:Y:S01]  /*44340*/  ULDC UR4, c[0x0][0x22c] ;  /* 0x00008b0000047ab9 */ /* 0x000fe20000000800 */
[----:B-----5:R-:W-:Y:S01]  /*44350*/  LEA R20, P5, R22, R3, 0x1 ;  /* 0x0000000316147211 */ /* 0x020fe200078a08ff */
[----:B------:R-:W-:-:S03]  /*44360*/  IMAD R23, R25, 0x2, R22 ;  /* 0x0000000219177824 */ /* 0x000fc600078e0216 */
[-C--:B------:R-:W-:Y:S01]  /*44370*/  LEA.HI.X.SX32 R21, R22, R2.reuse, 0x1, P5 ;  /* 0x0000000216157211 */ /* 0x080fe200028f0eff */
[----:B-1----:R-:W-:Y:S02]  /*44380*/  IMAD R25, R4, 0x2, R23 ;  /* 0x0000000204197824 */ /* 0x002fe400078e0217 */
[----:B------:R-:W5:Y:S04]  /*44390*/  LDL.LU R4, [R1+0x11b4] ;  /* 0x0011b40001047983 */ /* 0x000f680000300800 */
[----:B------:R-:W5:Y:S04]  /*443a0*/  LDL.LU R15, [R1+0x128] ;  /* 0x00012800010f7983 */ /* 0x000f680000300800 */
[----:B------:R-:W5:Y:S04]  /*443b0*/  LDL.LU R7, [R1+0x12c] ;  /* 0x00012c0001077983 */ /* 0x000f680000300800 */
[----:B------:R-:W5:Y:S04]  /*443c0*/  LDL.LU R9, [R1+0x11b8] ;  /* 0x0011b80001097983 */ /* 0x000f680000300800 */
[----:B------:R1:W-:Y:S01]  /*443d0*/  @P4 STG.E.U16 desc[UR12][R20.64], R26 ;  /* 0x0000001a14004986 */ /* 0x0003e2000c10150c */
[C---:B------:R-:W-:Y:S01]  /*443e0*/  LEA R22, P5, R23.reuse, R3, 0x1 ;  /* 0x0000000317167211 */ /* 0x040fe200078a08ff */
[----:B-1----:R-:W1:Y:S01]  /*443f0*/  LDC R26, c[0x0][0x248] ;  /* 0x00009200ff1a7b82 */ /* 0x002e620000000800 */
[----:B---3--:R-:W-:Y:S01]  /*44400*/  ISETP.LT.AND P4, PT, R6, UR4, !P0 ;  /* 0x0000000406007c0c */ /* 0x008fe2000c781270 */
[----:B------:R-:W-:Y:S01]  /*44410*/  ULDC UR4, c[0x0][0x22c] ;  /* 0x00008b0000047ab9 */ /* 0x000fe20000000800 */
[----:B------:R-:W3:Y:S01]  /*44420*/  LDL.LU R6, [R1+0x11bc] ;  /* 0x0011bc0001067983 */ /* 0x000ee20000300800 */
[----:B------:R-:W-:-:S02]  /*44430*/  LEA.HI.X.SX32 R23, R23, R2, 0x1, P5 ;  /* 0x0000000217177211 */ /* 0x000fc400028f0eff */
[CC--:B------:R-:W-:Y:S01]  /*44440*/  LEA R20, P5, R25.reuse, R3.reuse, 0x1 ;  /* 0x0000000319147211 */ /* 0x0c0fe200078a08ff */
[----:B------:R-:W3:Y:S03]  /*44450*/  LDL.LU R8, [R1+0x110] ;  /* 0x0001100001087983 */ /* 0x000ee60000300800 */
[----:B------:R-:W-:Y:S01]  /*44460*/  LEA.HI.X.SX32 R21, R25, R2, 0x1, P5 ;  /* 0x0000000219157211 */ /* 0x000fe200028f0eff */
[----:B------:R0:W-:Y:S04]  /*44470*/  @P2 STG.E.U16 desc[UR12][R22.64], R24 ;  /* 0x0000001816002986 */ /* 0x0001e8000c10150c */
[----:B--2---:R2:W-:Y:S01]  /*44480*/  @P3 STG.E.U16 desc[UR12][R20.64], R10 ;  /* 0x0000000a14003986 */ /* 0x0045e2000c10150c */
[----:B0-----:R-:W-:Y:S01]  /*44490*/  IMAD R22, R28, 0x2, R25 ;  /* 0x000000021c167824 */ /* 0x001fe200078e0219 */
[----:B----4-:R-:W-:Y:S01]  /*444a0*/  ISETP.LT.AND P2, PT, R5, UR4, !P0 ;  /* 0x0000000405007c0c */ /* 0x010fe2000c741270 */
[----:B------:R-:W-:Y:S01]  /*444b0*/  ULDC UR4, c[0x0][0x22c] ;  /* 0x00008b0000047ab9 */ /* 0x000fe20000000800 */
[----:B------:R-:W0:Y:S01]  /*444c0*/  LDC R5, c[0x0][0x248] ;  /* 0x00009200ff057b82 */ /* 0x000e220000000800 */
[----:B--2---:R-:W-:Y:S01]  /*444d0*/  IMAD R21, R27, 0x2, R22 ;  /* 0x000000021b157824 */ /* 0x004fe200078e0216 */
[----:B------:R-:W-:-:S06]  /*444e0*/  LEA R24, P3, R22, R3, 0x1 ;  /* 0x0000000316187211 */ /* 0x000fcc00078608ff */
[----:B------:R-:W2:Y:S01]  /*444f0*/  LDC R27, c[0x0][0x248] ;  /* 0x00009200ff1b7b82 */ /* 0x000ea20000000800 */
[----:B------:R-:W-:Y:S01]  /*44500*/  LEA.HI.X.SX32 R25, R22, R2, 0x1, P3 ;  /* 0x0000000216197211 */ /* 0x000fe200018f0eff */
[----:B------:R-:W-:Y:S01]  /*44510*/  IMAD R20, R29, 0x2, R21 ;  /* 0x000000021d147824 */ /* 0x000fe200078e0215 */
[----:B------:R-:W-:-:S03]  /*44520*/  LEA R22, P5, R21, R3, 0x1 ;  /* 0x0000000315167211 */ /* 0x000fc600078a08ff */
[----:B------:R4:W-:Y:S01]  /*44530*/  @P6 STG.E.U16 desc[UR12][R24.64], R14 ;  /* 0x0000000e18006986 */ /* 0x0009e2000c10150c */
[----:B------:R-:W-:Y:S01]  /*44540*/  LEA.HI.X.SX32 R23, R21, R2, 0x1, P5 ;  /* 0x0000000215177211 */ /* 0x000fe200028f0eff */
[----:B------:R-:W3:Y:S01]  /*44550*/  LDC R28, c[0x0][0x248] ;  /* 0x00009200ff1c7b82 */ /* 0x000ee20000000800 */
[----:B-----5:R-:W-:Y:S01]  /*44560*/  ISETP.LT.AND P3, PT, R4, UR4, !P0 ;  /* 0x0000000404007c0c */ /* 0x020fe2000c761270 */
[----:B------:R-:W-:Y:S01]  /*44570*/  ULDC UR4, c[0x0][0x22c] ;  /* 0x00008b0000047ab9 */ /* 0x000fe20000000800 */
[----:B------:R-:W5:Y:S04]  /*44580*/  LDL.LU R4, [R1+0x114] ;  /* 0x0001140001047983 */ /* 0x000f680000300800 */
[----:B------:R-:W5:Y:S01]  /*44590*/  LDL.LU R11, [R1+0x118] ;  /* 0x00011800010b7983 */ /* 0x000f620000300800 */
[----:B----4-:R-:W-:-:S03]  /*445a0*/  LEA R24, P6, R20, R3, 0x1 ;  /* 0x0000000314187211 */ /* 0x010fc600078c08ff */
[----:B------:R-:W4:Y:S01]  /*445b0*/  LDL.LU R29, [R1+0x11c0] ;  /* 0x0011c000011d7983 */ /* 0x000f220000300800 */
[----:B------:R-:W-:Y:S01]  /*445c0*/  LEA.HI.X.SX32 R25, R20, R2, 0x1, P6 ;  /* 0x0000000214197211 */ /* 0x000fe200030f0eff */
[----:B-1----:R-:W-:Y:S01]  /*445d0*/  IMAD R20, R26, 0x2, R20 ;  /* 0x000000021a147824 */ /* 0x002fe200078e0214 */
[----:B------:R-:W-:Y:S01]  /*445e0*/  ISETP.LT.AND P5, PT, R9, UR4, !P0 ;  /* 0x0000000409007c0c */ /* 0x000fe2000c7a1270 */
[----:B------:R-:W-:Y:S01]  /*445f0*/  ULDC UR4, c[0x0][0x22c] ;  /* 0x00008b0000047ab9 */ /* 0x000fe20000000800 */
[----:B------:R-:W-:Y:S01]  /*44600*/  @P4 STG.E.U16 desc[UR12][R22.64], R15 ;  /* 0x0000000f16004986 */ /* 0x000fe2000c10150c */
[----:B--2---:R-:W-:Y:S01]  /*44610*/  IMAD R21, R27, 0x2, R20 ;  /* 0x000000021b157824 */ /* 0x004fe200078e0214 */
[----:B------:R-:W1:Y:S02]  /*44620*/  LDC R26, c[0x0][0x248] ;  /* 0x00009200ff1a7b82 */ /* 0x000e640000000800 */
[----:B------:R-:W2:Y:S04]  /*44630*/  LDL.LU R9, [R1+0x11c4] ;  /* 0x0011c40001097983 */ /* 0x000ea80000300800 */
[----:B------:R0:W-:Y:S02]  /*44640*/  @P2 STG.E.U16 desc[UR12][R24.64], R7 ;  /* 0x0000000718002986 */ /* 0x0001e4000c10150c */
[----:B0-----:R-:W-:-:S04]  /*44650*/  LEA R24, P2, R20, R3, 0x1 ;  /* 0x0000000314187211 */ /* 0x001fc800078408ff */
[----:B------:R-:W-:Y:S01]  /*44660*/  LEA.HI.X.SX32 R25, R20, R2, 0x1, P2 ;  /* 0x0000000214197211 */ /* 0x000fe200010f0eff */
[----:B------:R-:W-:Y:S01]  /*44670*/  IMAD R20, R5, 0x2, R21 ;  /* 0x0000000205147824 */ /* 0x000fe200078e0215 */
[----:B---3--:R-:W-:Y:S01]  /*44680*/  ISETP.LT.AND P4, PT, R6, UR4, !P0 ;  /* 0x0000000406007c0c */ /* 0x008fe2000c781270 */
[----:B------:R-:W-:Y:S01]  /*44690*/  ULDC UR4, c[0x0][0x22c] ;  /* 0x00008b0000047ab9 */ /* 0x000fe20000000800 */
[----:B------:R-:W3:Y:S04]  /*446a0*/  LDL.LU R6, [R1+0x11c] ;  /* 0x00011c0001067983 */ /* 0x000ee80000300800 */
[----:B------:R-:W2:Y:S04]  /*446b0*/  LDL.LU R27, [R1+0x11c8] ;  /* 0x0011c800011b7983 */ /* 0x000ea80000300800 */
[----:B------:R-:W3:Y:S01]  /*446c0*/  LDL.LU R5, [R1+0x11cc] ;  /* 0x0011cc0001057983 */ /* 0x000ee20000300800 */
[----:B------:R-:W-:-:S03]  /*446d0*/  LEA R22, P6, R21, R3, 0x1 ;  /* 0x0000000315167211 */ /* 0x000fc600078c08ff */
[----:B------:R0:W-:Y:S01]  /*446e0*/  @P3 STG.E.U16 desc[UR12][R24.64], R8 ;  /* 0x0000000818003986 */ /* 0x0001e2000c10150c */
[----:B------:R-:W-:Y:S02]  /*446f0*/  LEA.HI.X.SX32 R23, R21, R2, 0x1, P6 ;  /* 0x0000000215177211 */ /* 0x000fe400030f0eff */
[----:B0-----:R-:W-:-:S04]  /*44700*/  LEA R24, P6, R20, R3, 0x1 ;  /* 0x0000000314187211 */ /* 0x001fc800078c08ff */
[-C--:B------:R-:W-:Y:S01]  /*44710*/  LEA.HI.X.SX32 R25, R20, R2.reuse, 0x1, P6 ;  /* 0x0000000214197211 */ /* 0x080fe200030f0eff */
[----:B-----5:R-:W-:Y:S01]  /*44720*/  @P5 STG.E.U16 desc[UR12][R22.64], R4 ;  /* 0x0000000416005986 */ /* 0x020fe2000c10150c */
[----:B----4-:R-:W-:Y:S01]  /*44730*/  ISETP.LT.AND P2, PT, R29, UR4, !P0 ;  /* 0x000000041d007c0c */ /* 0x010fe2000c741270 */
[----:B------:R-:W-:Y:S02]  /*44740*/  ULDC UR4, c[0x0][0x22c] ;  /* 0x00008b0000047ab9 */ /* 0x000fe40000000800 */
[----:B------:R0:W-:Y:S01]  /*44750*/  @P4 STG.E.U16 desc[UR12][R24.64], R11 ;  /* 0x0000000b18004986 */ /* 0x0001e2000c10150c */
[----:B-1----:R-:W-:Y:S01]  /*44760*/  IMAD R20, R26, 0x2, R20 ;  /* 0x000000021a147824 */ /* 0x002fe200078e0214 */
[----:B------:R-:W1:Y:S01]  /*44770*/  LDC R29, c[0x0][0x248] ;  /* 0x00009200ff1d7b82 */ /* 0x000e620000000800 */
[----:B--2---:R-:W-:Y:S01]  /*44780*/  ISETP.LT.AND P3, PT, R27, UR4, !P0 ;  /* 0x000000041b007c0c */ /* 0x004fe2000c761270 */
[----:B------:R-:W-:Y:S02]  /*44790*/  ULDC UR4, c[0x0][0x22c] ;  /* 0x00008b0000047ab9 */ /* 0x000fe40000000800 */
[-C--:B0-----:R-:W-:Y:S01]  /*447a0*/  LEA R24, P6, R20, R3.reuse, 0x1 ;  /* 0x0000000314187211 */ /* 0x081fe200078c08ff */
[----:B------:R-:W-:Y:S01]  /*447b0*/  IMAD R21, R28, 0x2, R20 ;  /* 0x000000021c157824 */ /* 0x000fe200078e0214 */
[----:B------:R-:W-:Y:S01]  /*447c0*/  ISETP.LT.AND P5, PT, R9, UR4, !P0 ;  /* 0x0000000409007c0c */ /* 0x000fe2000c7a1270 */
[----:B------:R-:W-:Y:S01]  /*447d0*/  ULDC UR4, c[0x0][0x22c] ;  /* 0x00008b0000047ab9 */ /* 0x000fe20000000800 */
[----:B------:R-:W2:Y:S01]  /*447e0*/  LDL.LU R9, [R1+0x11d0] ;  /* 0x0011d00001097983 */ /* 0x000ea20000300800 */
[----:B---3--:R-:W-:Y:S01]  /*447f0*/  ISETP.LT.AND P4, PT, R5, UR4, !P0 ;  /* 0x0000000405007c0c */ /* 0x008fe2000c781270 */
[----:B------:R-:W-:Y:S01]  /*44800*/  ULDC UR4, c[0x0][0x22c] ;  /* 0x00008b0000047ab9 */ /* 0x000fe20000000800 */
[----:B------:R-:W-:Y:S01]  /*44810*/  LEA.HI.X.SX32 R25, R20, R2, 0x1, P6 ;  /* 0x0000000214197211 */ /* 0x000fe200030f0eff */
[----:B------:R-:W3:Y:S01]  /*44820*/  LDL.LU R5, [R1+0x11d4] ;  /* 0x0011d40001057983 */ /* 0x000ee20000300800 */
[----:B------:R-:W-:Y:S01]  /*44830*/  LEA R22, P6, R21, R3, 0x1 ;  /* 0x0000000315167211 */ /* 0x000fe200078c08ff */
[----:B------:R-:W0:Y:S01]  /*44840*/  LDC R27, c[0x0][0x248] ;  /* 0x00009200ff1b7b82 */ /* 0x000e220000000800 */
[----:B------:R-:W-:-:S02]  /*44850*/  PRMT R26, R10, 0x7632, R26 ;  /* 0x000076320a1a7816 */ /* 0x000fc4000000001a */
[-C--:B------:R-:W-:Y:S01]  /*44860*/  LEA.HI.X.SX32 R23, R21, R2.reuse, 0x1, P6 ;  /* 0x0000000215177211 */ /* 0x080fe200030f0eff */
[----:B------:R-:W4:Y:S04]  /*44870*/  LDL.LU R10, [R1+0x11d8] ;  /* 0x0011d800010a7983 */ /* 0x000f280000300800 */
[----:B------:R-:W-:Y:S01]  /*44880*/  @P2 STG.E.U16 desc[UR12][R24.64], R6 ;  /* 0x0000000618002986 */ /* 0x000fe2000c10150c */
[----:B------:R-:W5:Y:S03]  /*44890*/  LDC R28, c[0x0][0x248] ;  /* 0x00009200ff1c7b82 */ /* 0x000f660000000800 */
[----:B------:R1:W-:Y:S02]  /*448a0*/  @P3 STG.E.U16 desc[UR12][R22.64], R26 ;  /* 0x0000001a16003986 */ /* 0x0003e4000c10150c */
[----:B-1----:R-:W-:Y:S01]  /*448b0*/  PRMT R22, R14, 0x7632, R22 ;  /* 0x000076320e167816 */ /* 0x002fe20000000016 */
[----:B------:R-:W-:Y:S01]  /*448c0*/  IMAD R20, R29, 0x2, R21 ;  /* 0x000000021d147824 */ /* 0x000fe200078e0215 */
[----:B--2---:R-:W-:Y:S01]  /*448d0*/  ISETP.LT.AND P2, PT, R9, UR4, !P0 ;  /* 0x0000000409007c0c */ /* 0x004fe2000c741270 */
[----:B------:R-:W-:Y:S01]  /*448e0*/  ULDC UR4, c[0x0][0x22c] ;  /* 0x00008b0000047ab9 */ /* 0x000fe20000000800 */
[----:B------:R-:W2:Y:S01]  /*448f0*/  LDL.LU R9, [R1+0x11dc] ;  /* 0x0011dc0001097983 */ /* 0x000ea20000300800 */
[----:B------:R-:W-:Y:S01]  /*44900*/  PRMT R23, R15, 0x7632, R23 ;  /* 0x000076320f177816 */ /* 0x000fe20000000017 */
[----:B------:R-:W1:Y:S01]  /*44910*/  LDC R26, c[0x0][0x248] ;  /* 0x00009200ff1a7b82 */ /* 0x000e620000000800 */
[----:B---3--:R-:W-:Y:S01]  /*44920*/  ISETP.LT.AND P3, PT, R5, UR4, !P0 ;  /* 0x0000000405007c0c */ /* 0x008fe2000c761270 */
[----:B------:R-:W3:Y:S01]  /*44930*/  LDL.LU R14, [R1+0x1304] ;  /* 0x00130400010e7983 */ /* 0x000ee20000300800 */
[CC--:B------:R-:W-:Y:S01]  /*44940*/  LEA R24, P6, R20.reuse, R3.reuse, 0x1 ;  /* 0x0000000314187211 */ /* 0x0c0fe200078c08ff */
[----:B0-----:R-:W-:Y:S01]  /*44950*/  IMAD R21, R27, 0x2, R20 ;  /* 0x000000021b157824 */ /* 0x001fe200078e0214 */
[----:B------:R-:W-:Y:S01]  /*44960*/  ULDC UR4, c[0x0][0x22c] ;  /* 0x00008b0000047ab9 */ /* 0x000fe20000000800 */
[----:B------:R-:W3:Y:S01]  /*44970*/  LDL.LU R5, [R1+0x11e0] ;  /* 0x0011e00001057983 */ /* 0x000ee20000300800 */
[----:B------:R-:W-:Y:S01]  /*44980*/  LEA.HI.X.SX32 R25, R20, R2, 0x1, P6 ;  /* 0x0000000214197211 */ /* 0x000fe200030f0eff */
[----:B------:R-:W0:Y:S02]  /*44990*/  LDC R27, c[0x0][0x248] ;  /* 0x00009200ff1b7b82 */ /* 0x000e240000000800 */
[----:B------:R-:W3:Y:S04]  /*449a0*/  LDL.LU R15, [R1+0x1300] ;  /* 0x00130000010f7983 */ /* 0x000ee80000300800 */
[----:B------:R5:W-:Y:S01]  /*449b0*/  @P5 STG.E.U16 desc[UR12][R24.64], R22 ;  /* 0x0000001618005986 */ /* 0x000be2000c10150c */
[----:B------:R-:W-:Y:S01]  /*449c0*/  LEA R20, P5, R21, R3, 0x1 ;  /* 0x0000000315147211 */ /* 0x000fe200078a08ff */
[----:B------:R-:W0:Y:S01]  /*449d0*/  LDC R29, c[0x0][0x248] ;  /* 0x00009200ff1d7b82 */ /* 0x000e220000000800 */
[----:B-----5:R-:W-:-:S02]  /*449e0*/  IMAD R24, R28, 0x2, R21 ;  /* 0x000000021c187824 */ /* 0x020fc400078e0215 */
[----:B------:R-:W-:-:S05]  /*449f0*/  LEA.HI.X.SX32 R21, R21, R2, 0x1, P5 ;  /* 0x0000000215157211 */ /* 0x000fca00028f0eff */
[----:B------:R-:W5:Y:S01]  /*44a00*/  LDC R28, c[0x0][0x248] ;  /* 0x00009200ff1c7b82 */ /* 0x000f620000000800 */
[----:B----4-:R-:W-:Y:S01]  /*44a10*/  ISETP.LT.AND P5, PT, R10, UR4, !P0 ;  /* 0x000000040a007c0c */ /* 0x010fe2000c7a1270 */
[----:B------:R-:W-:Y:S01]  /*44a20*/  ULDC UR4, c[0x0][0x22c] ;  /* 0x00008b0000047ab9 */ /* 0x000fe20000000800 */
[----:B------:R-:W-:Y:S01]  /*44a30*/  LEA R22, P6, R24, R3, 0x1 ;  /* 0x0000000318167211 */ /* 0x000fe200078c08ff */
[----:B------:R-:W4:Y:S04]  /*44a40*/  LDL.LU R10, [R1+0x11e4] ;  /* 0x0011e400010a7983 */ /* 0x000f280000300800 */
[----:B------:R1:W-:Y:S02]  /*44a50*/  @P4 STG.E.U16 desc[UR12][R20.64], R23 ;  /* 0x0000001714004986 */ /* 0x0003e4000c10150c */
[----:B-1----:R-:W-:-:S02]  /*44a60*/  PRMT R20, R7, 0x7632, R20 ;  /* 0x0000763207147816 */ /* 0x002fc40000000014 */
[----:B------:R-:W5:Y:S01]  /*44a70*/  LDL.LU R7, [R1+0x11e8] ;  /* 0x0011e80001077983 */ /* 0x000f620000300800 */
[----:B------:R-:W-:Y:S02]  /*44a80*/  LEA.HI.X.SX32 R23, R24, R2, 0x1, P6 ;  /* 0x0000000218177211 */ /* 0x000fe400030f0eff */
[----:B--2---:R-:W-:Y:S01]  /*44a90*/  ISETP.LT.AND P4, PT, R9, UR4, !P0 ;  /* 0x0000000409007c0c */ /* 0x004fe2000c781270 */
[----:B------:R-:W-:Y:S02]  /*44aa0*/  ULDC UR4, c[0x0][0x22c] ;  /* 0x00008b0000047ab9 */ /* 0x000fe40000000800 */
[----:B---3--:R-:W-:Y:S01]  /*44ab0*/  ISETP.LT.AND P6, PT, R5, UR4, !P0 ;  /* 0x0000000405007c0c */ /* 0x008fe2000c7c1270 */
[----:B------:R-:W-:Y:S01]  /*44ac0*/  IMAD R21, R26, 0x2, R24 ;  /* 0x000000021a157824 */ /* 0x000fe200078e0218 */
[----:B------:R-:W2:Y:S04]  /*44ad0*/  LDL.LU R5, [R1+0x11ec] ;  /* 0x0011ec0001057983 */ /* 0x000ea80000300800 */
[----:B------:R1:W-:Y:S01]  /*44ae0*/  @P2 STG.E.U16 desc[UR12][R22.64], R20 ;  /* 0x0000001416002986 */ /* 0x0003e2000c10150c */
[----:B------:R-:W-:Y:S01]  /*44af0*/  PRMT R26, R8, 0x7632, R26 ;  /* 0x00007632081a7816 */ /* 0x000fe2000000001a */
[----:B------:R-:W-:Y:S01]  /*44b00*/  ULDC UR4, c[0x0][0x22c] ;  /* 0x00008b0000047ab9 */ /* 0x000fe20000000800 */
[----:B------:R-:W-:Y:S01]  /*44b10*/  PRMT R25, R4, 0x7632, R25 ;  /* 0x0000763204197816 */ /* 0x000fe20000000019 */
[----:B------:R-:W3:Y:S01]  /*44b20*/  LDL.LU R9, [R1+0x130] ;  /* 0x0001300001097983 */ /* 0x000ee20000300800 */
[----:B------:R-:W5:Y:S03]  /*44b30*/  LDC R4, c[0x0][0x248] ;  /* 0x00009200ff047b82 */ /* 0x000f660000000800 */
[----:B------:R-:W3:Y:S01]  /*44b40*/  LDL.LU R8, [R1+0x12fc] ;  /* 0x0012fc0001087983 */ /* 0x000ee20000300800 */
[----:B-1----:R-:W-:Y:S01]  /*44b50*/  LEA R20, P2, R21, R3, 0x1 ;  /* 0x0000000315147211 */ /* 0x002fe200078408ff */
[----:B0-----:R-:W-:-:S03]  /*44b60*/  IMAD R23, R27, 0x2, R21 ;  /* 0x000000021b177824 */ /* 0x001fc600078e0215 */
[----:B------:R-:W0:Y:S01]  /*44b70*/  LDC R27, c[0x0][0x248] ;  /* 0x00009200ff1b7b82 */ /* 0x000e220000000800 */
[----:B------:R-:W-:Y:S01]  /*44b80*/  LEA.HI.X.SX32 R21, R21, R2, 0x1, P2 ;  /* 0x0000000215157211 */ /* 0x000fe200010f0eff */
[----:B------:R-:W-:Y:S01]  /*44b90*/  IMAD R24, R29, 0x2, R23 ;  /* 0x000000021d187824 */ /* 0x000fe200078e0217 */
[----:B------:R-:W-:-:S03]  /*44ba0*/  LEA R22, P2, R23, R3, 0x1 ;  /* 0x0000000317167211 */ /* 0x000fc600078408ff */
[----:B------:R1:W-:Y:S01]  /*44bb0*/  @P3 STG.E.U16 desc[UR12][R20.64], R26 ;  /* 0x0000001a14003986 */ /* 0x0003e2000c10150c */
[-C--:B------:R-:W-:Y:S01]  /*44bc0*/  LEA.HI.X.SX32 R23, R23, R2.reuse, 0x1, P2 ;  /* 0x0000000217177211 */ /* 0x080fe200010f0eff */
[----:B------:R-:W3:Y:S01]  /*44bd0*/  LDC R29, c[0x0][0x248] ;  /* 0x00009200ff1d7b82 */ /* 0x000ee20000000800 */
[----:B----4-:R-:W-:Y:S01]  /*44be0*/  ISETP.LT.AND P2, PT, R10, UR4, !P0 ;  /* 0x000000040a007c0c */ /* 0x010fe2000c741270 */
[----:B------:R-:W-:Y:S01]  /*44bf0*/  ULDC UR4, c[0x0][0x22c] ;  /* 0x00008b0000047ab9 */ /* 0x000fe20000000800 */
[----:B------:R-:W4:Y:S04]  /*44c00*/  LDL.LU R10, [R1+0x134] ;  /* 0x00013400010a7983 */ /* 0x000f280000300800 */
[----:B------:R5:W-:Y:S01]  /*44c10*/  @P5 STG.E.U16 desc[UR12][R22.64], R25 ;  /* 0x0000001916005986 */ /* 0x000be2000c10150c */
[C---:B-1----:R-:W-:Y:S01]  /*44c20*/  LEA R20, P3, R24.reuse, R3, 0x1 ;  /* 0x0000000318147211 */ /* 0x042fe200078608ff */
[----:B------:R-:W1:Y:S03]  /*44c30*/  LDC R26, c[0x0][0x248] ;  /* 0x00009200ff1a7b82 */ /* 0x000e660000000800 */
[----:B------:R-:W-:-:S02]  /*44c40*/  LEA.HI.X.SX32 R21, R24, R2, 0x1, P3 ;  /* 0x0000000218157211 */ /* 0x000fc400018f0eff */
[----:B-----5:R-:W-:Y:S01]  /*44c50*/  ISETP.LT.AND P3, PT, R7, UR4, !P0 ;  /* 0x0000000407007c0c */ /* 0x020fe2000c761270 */
[----:B------:R-:W-:Y:S01]  /*44c60*/  ULDC UR4, c[0x0][0x22c] ;  /* 0x00008b0000047ab9 */ /* 0x000fe20000000800 */
[----:B------:R-:W5:Y:S01]  /*44c70*/  LDL.LU R7, [R1+0x11f0] ;  /* 0x0011f00001077983 */ /* 0x000f620000300800 */
[----:B------:R-:W-:-:S05]  /*44c80*/  PRMT R23, R11, 0x7632, R23 ;  /* 0x000076320b177816 */ /* 0x000fca0000000017 */
[----:B------:R0:W-:Y:S01]  /*44c90*/  @P4 STG.E.U16 desc[UR12][R20.64], R23 ;  /* 0x0000001714004986 */ /* 0x0001e2000c10150c */
[----:B------:R-:W-:Y:S01]  /*44ca0*/  PRMT R25, R6, 0x7632, R25 ;  /* 0x0000763206197816 */ /* 0x000fe20000000019 */
[----:B------:R-:W-:Y:S02]  /*44cb0*/  IMAD R22, R28, 0x2, R24 ;  /* 0x000000021c167824 */ /* 0x000fe400078e0218 */
[----:B------:R-:W4:Y:S02]  /*44cc0*/  LDC R28, c[0x0][0x248] ;  /* 0x00009200ff1c7b82 */ /* 0x000f240000000800 */
[----:B0-----:R-:W-:-:S06]  /*44cd0*/  IMAD R23, R27, 0x2, R22 ;  /* 0x000000021b177824 */ /* 0x001fcc00078e0216 */
[----:B------:R-:W0:Y:S01]  /*44ce0*/  LDC R27, c[0x0][0x248] ;  /* 0x00009200ff1b7b82 */ /* 0x000e220000000800 */
[----:B------:R-:W-:Y:S01]  /*44cf0*/  IMAD R24, R4, 0x2, R23 ;  /* 0x0000000204187824 */ /* 0x000fe200078e0217 */
[----:B--2---:R-:W-:Y:S01]  /*44d00*/  ISETP.LT.AND P4, PT, R5, UR4, !P0 ;  /* 0x0000000405007c0c */ /* 0x004fe2000c781270 */
[----:B------:R-:W-:Y:S01]  /*44d10*/  ULDC UR4, c[0x0][0x22c] ;  /* 0x00008b0000047ab9 */ /* 0x000fe20000000800 */
[----:B------:R-:W2:Y:S04]  /*44d20*/  LDL.LU R5, [R1+0x11f4] ;  /* 0x0011f40001057983 */ /* 0x000ea80000300800 */
[----:B------:R-:W2:Y:S04]  /*44d30*/  LDL.LU R11, [R1+0x138] ;  /* 0x00013800010b7983 */ /* 0x000ea80000300800 */
[----:B------:R-:W2:Y:S04]  /*44d40*/  LDL.LU R6, [R1+0x11f8] ;  /* 0x0011f80001067983 */ /* 0x000ea80000300800 */
[----:B------:R-:W2:Y:S01]  /*44d50*/  LDL.LU R4, [R1+0x13c] ;  /* 0x00013c0001047983 */ /* 0x000ea20000300800 */
[----:B------:R-:W-:-:S04]  /*44d60*/  LEA R20, P5, R22, R3, 0x1 ;  /* 0x0000000316147211 */ /* 0x000fc800078a08ff */
[----:B------:R-:W-:Y:S02]  /*44d70*/  LEA.HI.X.SX32 R21, R22, R2, 0x1, P5 ;  /* 0x0000000216157211 */ /* 0x000fe400028f0eff */
[----:B------:R-:W-:-:S03]  /*44d80*/  LEA R22, P5, R23, R3, 0x1 ;  /* 0x0000000317167211 */ /* 0x000fc600078a08ff */
[----:B------:R1:W-:Y:S01]  /*44d90*/  @P6 STG.E.U16 desc[UR12][R20.64], R25 ;  /* 0x0000001914006986 */ /* 0x0003e2000c10150c */
[----:B------:R-:W-:-:S05]  /*44da0*/  LEA.HI.X.SX32 R23, R23, R2, 0x1, P5 ;  /* 0x0000000217177211 */ /* 0x000fca00028f0eff */
[----:B---3--:R3:W-:Y:S01]  /*44db0*/  @P2 STG.E.U16 desc[UR12][R22.64], R9 ;  /* 0x0000000916002986 */ /* 0x0087e2000c10150c */
[----:B-1----:R-:W-:-:S04]  /*44dc0*/  LEA R20, P6, R24, R3, 0x1 ;  /* 0x0000000318147211 */ /* 0x002fc800078c08ff */
[----:B------:R-:W-:Y:S01]  /*44dd0*/  LEA.HI.X.SX32 R21, R24, R2, 0x1, P6 ;  /* 0x0000000218157211 */ /* 0x000fe200030f0eff */
[----:B---3--:R-:W-:Y:S02]  /*44de0*/  IMAD R22, R26, 0x2, R24 ;  /* 0x000000021a167824 */ /* 0x008fe400078e0218 */
[----:B------:R-:W1:Y:S01]  /*44df0*/  LDC R26, c[0x0][0x248] ;  /* 0x00009200ff1a7b82 */ /* 0x000e620000000800 */
[----:B-----5:R-:W-:Y:S01]  /*44e00*/  ISETP.LT.AND P5, PT, R7, UR4, !P0 ;  /* 0x0000000407007c0c */ /* 0x020fe2000c7a1270 */
[----:B----4-:R0:W-:Y:S01]  /*44e10*/  @P3 STG.E.U16 desc[UR12][R20.64], R10 ;  /* 0x0000000a14003986 */ /* 0x0101e2000c10150c */
[----:B------:R-:W-:Y:S01]  /*44e20*/  ULDC UR4, c[0x0][0x22c] ;  /* 0x00008b0000047ab9 */ /* 0x000fe20000000800 */
[----:B------:R-:W-:-:S04]  /*44e30*/  LEA R24, P3, R22, R3, 0x1 ;  /* 0x0000000316187211 */ /* 0x000fc800078608ff */
[----:B------:R-:W-:Y:S01]  /*44e40*/  LEA.HI.X.SX32 R25, R22, R2, 0x1, P3 ;  /* 0x0000000216197211 */ /* 0x000fe200018f0eff */
[----:B0-----:R-:W-:-:S04]  /*44e50*/  IMAD R21, R27, 0x2, R22 ;  /* 0x000000021b157824 */ /* 0x001fc800078e0216 */
[----:B------:R-:W-:Y:S01]  /*44e60*/  IMAD R20, R29, 0x2, R21 ;  /* 0x000000021d147824 */ /* 0x000fe200078e0215 */
[----:B------:R-:W-:-:S04]  /*44e70*/  LEA R22, P6, R21, R3, 0x1 ;  /* 0x0000000315167211 */ /* 0x000fc800078c08ff */
[----:B------:R-:W-:Y:S02]  /*44e80*/  LEA.HI.X.SX32 R23, R21, R2, 0x1, P6 ;  /* 0x0000000215177211 */ /* 0x000fe400030f0eff */
[----:B--2---:R-:W-:Y:S01]  /*44e90*/  ISETP.LT.AND P2, PT, R5, UR4, !P0 ;  /* 0x0000000405007c0c */ /* 0x004fe2000c741270 */
[----:B------:R-:W-:Y:S01]  /*44ea0*/  ULDC UR4, c[0x0][0x22c] ;  /* 0x00008b0000047ab9 */ /* 0x000fe20000000800 */
[----:B------:R-:W2:Y:S04]  /*44eb0*/  LDL.LU R5, [R1+0x144] ;  /* 0x0001440001057983 */ /* 0x000ea80000300800 */
[----:B------:R-:W3:Y:S01]  /*44ec0*/  LDL R27, [R1+0x140] ;  /* 0x00014000011b7983 */ /* 0x000ee20000100800 */
[----:B------:R-:W-:Y:S01]  /*44ed0*/  ISETP.LT.AND P3, PT, R6, UR4, !P0 ;  /* 0x0000000406007c0c */ /* 0x000fe2000c761270 */
[----:B------:R-:W-:-:S02]  /*44ee0*/  ULDC UR4, c[0x0][0x22c] ;  /* 0x00008b0000047ab9 */ /* 0x000fc40000000800 */
[----:B------:R-:W4:Y:S04]  /*44ef0*/  LDL.LU R6, [R1+0x148] ;  /* 0x0001480001067983 */ /* 0x000f280000300800 */
[----:B------:R-:W5:Y:S04]  /*44f00*/  LDL.LU R7, [R1+0x14c] ;  /* 0x00014c0001077983 */ /* 0x000f680000300800 */
[----:B------:R-:W2:Y:S04]  /*44f10*/  LDL.LU R29, [R1+0x11fc] ;  /* 0x0011fc00011d7983 */ /* 0x000ea80000300800 */
[----:B------:R-:W3:Y:S04]  /*44f20*/  LDL.LU R21, [R1+0x1200] ;  /* 0x0012000001157983 */ /* 0x000ee80000300800 */
[----:B------:R-:W-:Y:S04]  /*44f30*/  @P4 STG.E.U16 desc[UR12][R24.64], R11 ;  /* 0x0000000b18004986 */ /* 0x000fe8000c10150c */
[----:B------:R0:W-:Y:S04]  /*44f40*/  @P5 STG.E.U16 desc[UR12][R22.64], R4 ;  /* 0x0000000416005986 */ /* 0x0001e8000c10150c */
[----:B0-----:R-:W4:Y:S01]  /*44f50*/  LDL.LU R23, [R1+0x1204] ;  /* 0x0012040001177983 */ /* 0x001f220000300800 */
[----:B------:R-:W-:-:S04]  /*44f60*/  LEA R24, P6, R20, R3, 0x1 ;  /* 0x0000000314187211 */ /* 0x000fc800078c08ff */
[----:B------:R-:W-:Y:S01]  /*44f70*/  LEA.HI.X.SX32 R25, R20, R2, 0x1, P6 ;  /* 0x0000000214197211 */ /* 0x000fe200030f0eff */
[----:B-1----:R-:W-:Y:S02]  /*44f80*/  IMAD R20, R26, 0x2, R20 ;  /* 0x000000021a147824 */ /* 0x002fe400078e0214 */
[----:B------:R-:W5:Y:S01]  /*44f90*/  LDL.LU R26, [R1+0x1208] ;  /* 0x00120800011a7983 */ /* 0x000f620000300800 */
[----:B--2---:R-:W-:Y:S01]  /*44fa0*/  ISETP.LT.AND P4, PT, R29, UR4, !P0 ;  /* 0x000000041d007c0c */ /* 0x004fe2000c781270 */
[----:B------:R-:W-:Y:S01]  /*44fb0*/  ULDC UR4, c[0x0][0x22c] ;  /* 0x00008b0000047ab9 */ /* 0x000fe20000000800 */
[----:B------:R-:W0:Y:S01]  /*44fc0*/  LDC R29, c[0x0][0x248] ;  /* 0x00009200ff1d7b82 */ /* 0x000e220000000800 */
[----:B---3--:R-:W-:Y:S01]  /*44fd0*/  ISETP.LT.AND P5, PT, R21, UR4, !P0 ;  /* 0x0000000415007c0c */ /* 0x008fe2000c7a1270 */
[----:B------:R-:W-:Y:S01]  /*44fe0*/  IMAD R21, R28, 0x2, R20 ;  /* 0x000000021c157824 */ /* 0x000fe200078e0214 */
[----:B------:R1:W-:Y:S01]  /*44ff0*/  @P2 STG.E.U16 desc[UR12][R24.64], R27 ;  /* 0x0000001b18002986 */ /* 0x0003e2000c10150c */
[----:B------:R-:W-:-:S04]  /*45000*/  ULDC UR4, c[0x0][0x22c] ;  /* 0x00008b0000047ab9 */ /* 0x000fc80000000800 */
[----:B------:R-:W2:Y:S01]  /*45010*/  LDC R28, c[0x0][0x248] ;  /* 0x00009200ff1c7b82 */ /* 0x000ea20000000800 */
[-C--:B------:R-:W-:Y:S02]  /*45020*/  LEA R22, P6, R21, R3.reuse, 0x1 ;  /* 0x0000000315167211 */ /* 0x080fe400078c08ff */
[----:B-1----:R-:W-:-:S05]  /*45030*/  LEA R24, P2, R20, R3, 0x1 ;  /* 0x0000000314187211 */ /* 0x002fca00078408ff */
[----:B------:R-:W1:Y:S01]  /*45040*/  LDC R27, c[0x0][0x248] ;  /* 0x00009200ff1b7b82 */ /* 0x000e620000000800 */
[-C--:B------:R-:W-:Y:S02]  /*45050*/  LEA.HI.X.SX32 R25, R20, R2.reuse, 0x1, P2 ;  /* 0x0000000214197211 */ /* 0x080fe400010f0eff */
[----:B----4-:R-:W-:Y:S01]  /*45060*/  ISETP.LT.AND P2, PT, R23, UR4, !P0 ;  /* 0x0000000417007c0c */ /* 0x010fe2000c741270 */
[----:B------:R-:W-:Y:S01]  /*45070*/  ULDC UR4, c[0x0][0x22c] ;  /* 0x00008b0000047ab9 */ /* 0x000fe20000000800 */
[----:B------:R-:W-:Y:S01]  /*45080*/  LEA.HI.X.SX32 R23, R21, R2, 0x1, P6 ;  /* 0x0000000215177211 */ /* 0x000fe200030f0eff */
[----:B------:R-:W-:Y:S04]  /*45090*/  @P3 STG.E.U16 desc[UR12][R24.64], R5 ;  /* 0x0000000518003986 */ /* 0x000fe8000c10150c */
[----:B------:R3:W-:Y:S01]  /*450a0*/  @P4 STG.E.U16 desc[UR12][R22.64], R6 ;  /* 0x0000000616004986 */ /* 0x0007e2000c10150c */
[----:B--2---:R-:W-:-:S03]  /*450b0*/  IMAD R20, R28, 0x2, R21 ;  /* 0x000000021c147824 */ /* 0x004fc600078e0215 */
[----:B------:R-:W2:Y:S01]  /*450c0*/  LDL.LU R28, [R1+0x1214] ;  /* 0x00121400011c7983 */ /* 0x000ea20000300800 */
[----:B0-----:R-:W-:-:S03]  /*450d0*/  IMAD R21, R29, 0x2, R20 ;  /* 0x000000021d157824 */ /* 0x001fc600078e0214 */
[----:B---3--:R-:W3:Y:S04]  /*450e0*/  LDL.LU R22, [R1+0x1210] ;  /* 0x0012100001167983 */ /* 0x008ee80000300800 */
[----:B------:R-:W4:Y:S01]  /*450f0*/  LDL.LU R29, [R1+0x120c] ;  /* 0x00120c00011d7983 */ /* 0x000f220000300800 */
[----:B------:R-:W-:-:S04]  /*45100*/  LEA R24, P6, R20, R3, 0x1 ;  /* 0x0000000314187211 */ /* 0x000fc800078c08ff */
[-C--:B------:R-:W-:Y:S02]  /*45110*/  LEA.HI.X.SX32 R25, R20, R2.reuse, 0x1, P6 ;  /* 0x0000000214197211 */ /* 0x080fe400030f0eff */
[----:B-----5:R-:W-:Y:S01]  /*45120*/  ISETP.LT.AND P3, PT, R26, UR4, !P0 ;  /* 0x000000041a007c0c */ /* 0x020fe2000c761270 */
[----:B------:R-:W-:Y:S01]  /*45130*/  ULDC UR4, c[0x0][0x22c] ;  /* 0x00008b0000047ab9 */ /* 0x000fe20000000800 */
[----:B------:R-:W-:Y:S01]  /*45140*/  LEA R20, P6, R21, R3, 0x1 ;  /* 0x0000000315147211 */ /* 0x000fe200078c08ff */
[----:B------:R1:W-:Y:S01]  /*45150*/  @P5 STG.E.U16 desc[UR12][R24.64], R7 ;  /* 0x0000000718005986 */ /* 0x0003e2000c10150c */
[----:B------:R-:W-:Y:S01]  /*45160*/  PRMT R23, R9, 0x7632, R23 ;  /* 0x0000763209177816 */ /* 0x000fe20000000017 */
[----:B------:R-:W0:Y:S02]  /*45170*/  LDC R26, c[0x0][0x248] ;  /* 0x00009200ff1a7b82 */ /* 0x000e240000000800 */
[----:B------:R-:W5:Y:S01]  /*45180*/  LDL.LU R9, [R1+0x12f8] ;  /* 0x0012f80001097983 */ /* 0x000f620000300800 */
[----:B-1----:R-:W-:Y:S01]  /*45190*/  IMAD R24, R27, 0x2, R21 ;  /* 0x000000021b187824 */ /* 0x002fe200078e0215 */
[----:B------:R-:W-:-:S02]  /*451a0*/  LEA.HI.X.SX32 R21, R21, R2, 0x1, P6 ;  /* 0x0000000215157211 */ /* 0x000fc400030f0eff */
[----:B------:R-:W5:Y:S04]  /*451b0*/  LDL.LU R27, [R1+0x140] ;  /* 0x00014000011b7983 */ /* 0x000f680000300800 */
[----:B------:R1:W-:Y:S02]  /*451c0*/  @P2 STG.E.U16 desc[UR12][R20.64], R23 ;  /* 0x0000001714002986 */ /* 0x0003e4000c10150c */
[----:B-1----:R-:W-:Y:S02]  /*451d0*/  PRMT R21, R10, 0x7632, R21 ;  /* 0x000076320a157816 */ /* 0x002fe40000000015 */
[----:B------:R-:W5:Y:S01]  /*451e0*/  LDL.LU R10, [R1+0x12f4] ;  /* 0x0012f400010a7983 */ /* 0x000f620000300800 */
[----:B----4-:R-:W-:Y:S01]  /*451f0*/  ISETP.LT.AND P4, PT, R29, UR4, !P0 ;  /* 0x000000041d007c0c */ /* 0x010fe2000c781270 */
[----:B------:R-:W-:Y:S01]  /*45200*/  ULDC UR4, c[0x0][0x22c] ;  /* 0x00008b0000047ab9 */ /* 0x000fe20000000800 */
[----:B0-----:R-:W-:Y:S01]  /*45210*/  IMAD R20, R26, 0x2, R24 ;  /* 0x000000021a147824 */ /* 0x001fe200078e0218 */
[----:B---3--:R-:W-:Y:S01]  /*45220*/  ISETP.LT.AND P5, PT, R22, UR4, !P0 ;  /* 0x0000000416007c0c */ /* 0x008fe2000c7a1270 */
[----:B------:R-:W0:Y:S01]  /*45230*/  LDC R29, c[0x0][0x248] ;  /* 0x00009200ff1d7b82 */ /* 0x000e220000000800 */
[----:B------:R-:W-:Y:S01]  /*45240*/  LEA R22, P6, R24, R3, 0x1 ;  /* 0x0000000318167211 */ /* 0x000fe200078c08ff */
[----:B------:R-:W-:-:S03]  /*45250*/  ULDC UR4, c[0x0][0x22c] ;  /* 0x00008b0000047ab9 */ /* 0x000fc60000000800 */
[----:B------:R-:W-:-:S03]  /*45260*/  LEA.HI.X.SX32 R23, R24, R2, 0x1, P6 ;  /* 0x0000000218177211 */ /* 0x000fc600030f0eff */
[----:B------:R-:W1:Y:S02]  /*45270*/  LDC R24, c[0x0][0x248] ;  /* 0x00009200ff187b82 */ /* 0x000e640000000800 */
[----:B------:R3:W-:Y:S04]  /*45280*/  @P3 STG.E.U16 desc[UR12][R22.64], R21 ;  /* 0x0000001516003986 */ /* 0x0007e8000c10150c */
[----:B---3--:R-:W3:Y:S01]  /*45290*/  LDL.LU R21, [R1+0x1218] ;  /* 0x0012180001157983 */ /* 0x008ee20000300800 */
[C---:B------:R-:W-:Y:S02]  /*452a0*/  LEA R22, P6, R20.reuse, R3, 0x1 ;  /* 0x0000000314167211 */ /* 0x040fe400078c08ff */
[----:B------:R-:W-:Y:S02]  /*452b0*/  PRMT R26, R11, 0x7632, R26 ;  /* 0x000076320b1a7816 */ /* 0x000fe4000000001a */
[----:B------:R-:W-:Y:S01]  /*452c0*/  LEA.HI.X.SX32 R23, R20, R2, 0x1, P6 ;  /* 0x0000000214177211 */ /* 0x000fe200030f0eff */
[----:B------:R-:W4:Y:S01]  /*452d0*/  LDL.LU R11, [R1+0x12f0] ;  /* 0x0012f000010b7983 */ /* 0x000f220000300800 */
[----:B------:R-:W-:-:S03]  /*452e0*/  PRMT R25, R4, 0x7632, R25 ;  /* 0x0000763204197816 */ /* 0x000fc60000000019 */
[----:B------:R-:W4:Y:S04]  /*452f0*/  LDL.LU R4, [R1+0x12ec] ;  /* 0x0012ec0001047983 */ /* 0x000f280000300800 */
[----:B------:R2:W-:Y:S01]  /*45300*/  @P4 STG.E.U16 desc[UR12][R22.64], R26 ;  /* 0x0000001a16004986 */ /* 0x0005e2000c10150c */
[----:B-1----:R-:W-:-:S03]  /*45310*/  IMAD R24, R24, 0x2, R20 ;  /* 0x0000000218187824 */ /* 0x002fc600078e0214 */
[----:B--2---:R-:W2:Y:S01]  /*45320*/  LDL.LU R23, [R1+0x121c] ;  /* 0x00121c0001177983 */ /* 0x004ea20000300800 */
[----:B------:R-:W-:Y:S01]  /*45330*/  ISETP.LT.AND P2, PT, R28, UR4, !P0 ;  /* 0x000000041c007c0c */ /* 0x000fe2000c741270 */
[----:B------:R-:W-:Y:S01]  /*45340*/  ULDC UR4, c[0x0][0x22c] ;  /* 0x00008b0000047ab9 */ /* 0x000fe20000000800 */
[CC--:B------:R-:W-:Y:S01]  /*45350*/  LEA R20, P6, R24.reuse, R3.reuse, 0x1 ;  /* 0x0000000318147211 */ /* 0x0c0fe200078c08ff */
[----:B------:R-:W1:Y:S01]  /*45360*/  LDC R28, c[0x0][0x248] ;  /* 0x00009200ff1c7b82 */ /* 0x000e620000000800 */
[----:B---3--:R-:W-:Y:S01]  /*45370*/  ISETP.LT.AND P3, PT, R21, UR4, !P0 ;  /* 0x0000000415007c0c */ /* 0x008fe2000c761270 */
[----:B------:R-:W-:Y:S01]  /*45380*/  ULDC UR4, c[0x0][0x22c] ;  /* 0x00008b0000047ab9 */ /* 0x000fe20000000800 */
[-C--:B------:R-:W-:Y:S01]  /*45390*/  LEA.HI.X.SX32 R21, R24, R2.reuse, 0x1, P6 ;  /* 0x0000000218157211 */ /* 0x080fe200030f0eff */
[----:B0-----:R-:W-:Y:S02]  /*453a0*/  IMAD R24, R29, 0x2, R24 ;  /* 0x000000021d187824 */ /* 0x001fe400078e0218 */
[----:B------:R-:W3:Y:S04]  /*453b0*/  LDL.LU R29, [R1+0x1224] ;  /* 0x00122400011d7983 */ /* 0x000ee80000300800 */
[----:B------:R0:W-:Y:S04]  /*453c0*/  @P5 STG.E.U16 desc[UR12][R20.64], R25 ;  /* 0x0000001914005986 */ /* 0x0001e8000c10150c */
[----:B0-----:R-:W4:Y:S01]  /*453d0*/  LDL.LU R20, [R1+0x1220] ;  /* 0x0012200001147983 */ /* 0x001f220000300800 */
[----:B------:R-:W-:Y:S01]  /*453e0*/  LEA R22, P5, R24, R3, 0x1 ;  /* 0x0000000318167211 */ /* 0x000fe200078a08ff */
[----:B-1----:R-:W-:Y:S01]  /*453f0*/  IMAD R21, R28, 0x2, R24 ;  /* 0x000000021c157824 */ /* 0x002fe200078e0218 */
[----:B------:R-:W0:Y:S01]  /*45400*/  LDC R25, c[0x0][0x248] ;  /* 0x00009200ff197b82 */ /* 0x000e220000000800 */
[----:B------:R-:W3:Y:S01]  /*45410*/  LDL.LU R28, [R1+0x1228] ;  /* 0x00122800011c7983 */ /* 0x000ee20000300800 */
[----:B--2---:R-:W-:Y:S01]  /*45420*/  ISETP.LT.AND P4, PT, R23, UR4, !P0 ;  /* 0x0000000417007c0c */ /* 0x004fe2000c781270 */
[----:B------:R-:W-:Y:S01]  /*45430*/  ULDC UR4, c[0x0][0x22c] ;  /* 0x00008b0000047ab9 */ /* 0x000fe20000000800 */
[----:B------:R-:W-:-:S02]  /*45440*/  LEA.HI.X.SX32 R23, R24, R2, 0x1, P5 ;  /* 0x0000000218177211 */ /* 0x000fc400028f0eff */
[----:B-----5:R-:W-:Y:S02]  /*45450*/  PRMT R24, R27, 0x7632, R24 ;  /* 0x000076321b187816 */ /* 0x020fe40000000018 */
[----:B------:R-:W1:Y:S03]  /*45460*/  LDC R27, c[0x0][0x248] ;  /* 0x00009200ff1b7b82 */ /* 0x000e660000000800 */
[----:B------:R2:W-:Y:S02]  /*45470*/  @P2 STG.E.U16 desc[UR12][R22.64], R24 ;  /* 0x0000001816002986 */ /* 0x0005e4000c10150c */
[----:B--2---:R-:W-:Y:S02]  /*45480*/  PRMT R23, R5, 0x7632, R23 ;  /* 0x0000763205177816 */ /* 0x004fe40000000017 */
[----:B------:R-:W-:Y:S01]  /*45490*/  PRMT R26, R6, 0x7632, R26 ;  /* 0x00007632061a7816 */ /* 0x000fe2000000001a */
[----:B------:R-:W2:Y:S01]  /*454a0*/  LDL.LU R5, [R1+0x12e8] ;  /* 0x0012e80001057983 */ /* 0x000ea20000300800 */
[----:B------:R-:W-:-:S03]  /*454b0*/  PRMT R24, R7, 0x7632, R24 ;  /* 0x0000763207187816 */ /* 0x000fc60000000018 */
[----:B------:R-:W5:Y:S01]  /*454c0*/  LDL.LU R6, [R1+0x12e4] ;  /* 0x0012e40001067983 */ /* 0x000f620000300800 */
[----:B-1----:R-:W-:-:S03]  /*454d0*/  IMAD R22, R27, 0x2, R21 ;  /* 0x000000021b167824 */ /* 0x002fc600078e0215 */
[----:B------:R-:W5:Y:S01]  /*454e0*/  LDL.LU R7, [R1+0x12e0] ;  /* 0x0012e00001077983 */ /* 0x000f620000300800 */
[----:B------:R-:W1:Y:S01]  /*454f0*/  LDC R27, c[0x0][0x248] ;  /* 0x00009200ff1b7b82 */ /* 0x000e620000000800 */
[----:B----4-:R-:W-:Y:S01]  /*45500*/  ISETP.LT.AND P5, PT, R20, UR4, !P0 ;  /* 0x0000000414007c0c */ /* 0x010fe2000c7a1270 */
[----:B------:R-:W-:Y:S01]  /*45510*/  ULDC UR4, c[0x0][0x22c] ;  /* 0x00008b0000047ab9 */ /* 0x000fe20000000800 */
[----:B------:R-:W-:-:S04]  /*45520*/  LEA R20, P6, R21, R3, 0x1 ;  /* 0x0000000315147211 */ /* 0x000fc800078c08ff */
[----:B------:R-:W-:-:S05]  /*45530*/  LEA.HI.X.SX32 R21, R21, R2, 0x1, P6 ;  /* 0x0000000215157211 */ /* 0x000fca00030f0eff */
[----:B------:R0:W-:Y:S02]  /*45540*/  @P3 STG.E.U16 desc[UR12][R20.64], R23 ;  /* 0x0000001714003986 */ /* 0x0001e4000c10150c */
[----:B0-----:R-:W-:Y:S02]  /*45550*/  IMAD R23, R25, 0x2, R22 ;  /* 0x0000000219177824 */ /* 0x001fe400078e0216 */
[----:B------:R-:W0:Y:S01]  /*45560*/  LDC R25, c[0x0][0x248] ;  /* 0x00009200ff197b82 */ /* 0x000e220000000800 */
[----:B------:R-:W-:-:S04]  /*45570*/  LEA R20, P3, R22, R3, 0x1 ;  /* 0x0000000316147211 */ /* 0x000fc800078608ff */
[----:B------:R-:W-:-:S05]  /*45580*/  LEA.HI.X.SX32 R21, R22, R2, 0x1, P3 ;  /* 0x0000000216157211 */ /* 0x000fca00018f0eff */
[----:B------:R4:W-:Y:S01]  /*45590*/  @P4 STG.E.U16 desc[UR12][R20.64], R26 ;  /* 0x0000001a14004986 */ /* 0x0009e2000c10150c */
[----:B------:R-:W-:-:S03]  /*455a0*/  LEA R22, P3, R23, R3, 0x1 ;  /* 0x0000000317167211 */ /* 0x000fc600078608ff */
[----:B----4-:R-:W4:Y:S04]  /*455b0*/  LDL.LU R26, [R1+0x1234] ;  /* 0x00123400011a7983 */ /* 0x010f280000300800 */
[----:B------:R-:W2:Y:S01]  /*455c0*/  LDL.LU R21, [R1+0x1238] ;  /* 0x0012380001157983 */ /* 0x000ea20000300800 */
[----:B0-----:R-:W-:Y:S01]  /*455d0*/  IMAD R25, R25, 0x2, R23 ;  /* 0x0000000219197824 */ /* 0x001fe200078e0217 */
[----:B------:R-:W-:-:S05]  /*455e0*/  LEA.HI.X.SX32 R23, R23, R2, 0x1, P3 ;  /* 0x0000000217177211 */ /* 0x000fca00018f0eff */
[----:B------:R0:W-:Y:S04]  /*455f0*/  @P5 STG.E.U16 desc[UR12][R22.64], R24 ;  /* 0x0000001816005986 */ /* 0x0001e8000c10150c */
[----:B0-----:R-:W5:Y:S01]  /*45600*/  LDL.LU R22, [R1+0x1230] ;  /* 0x0012300001167983 */ /* 0x001f620000300800 */
[----:B---3--:R-:W-:Y:S01]  /*45610*/  ISETP.LT.AND P2, PT, R28, UR4, !P0 ;  /* 0x000000041c007c0c */ /* 0x008fe2000c741270 */
[----:B------:R-:W-:Y:S01]  /*45620*/  ULDC UR4, c[0x0][0x22c] ;  /* 0x00008b0000047ab9 */ /* 0x000fe20000000800 */
[----:B------:R-:W0:Y:S01]  /*45630*/  LDC R28, c[0x0][0x248] ;  /* 0x00009200ff1c7b82 */ /* 0x000e220000000800 */
[----:B------:R-:W-:Y:S01]  /*45640*/  ISETP.LT.AND P6, PT, R29, UR4, !P0 ;  /* 0x000000041d007c0c */ /* 0x000fe2000c7c1270 */
[----:B------:R-:W-:Y:S01]  /*45650*/  ULDC UR4, c[0x0][0x22c] ;  /* 0x00008b0000047ab9 */ /* 0x000fe20000000800 */
[----:B------:R-:W-:-:S05]  /*45660*/  LEA R20, P4, R25, R3, 0x1 ;  /* 0x0000000319147211 */ /* 0x000fca00078808ff */
[----:B------:R-:W3:Y:S01]  /*45670*/  LDC R29, c[0x0][0x248] ;  /* 0x00009200ff1d7b82 */ /* 0x000ee20000000800 */
[----:B--2---:R-:W-:Y:S01]  /*45680*/  ISETP.LT.AND P3, PT, R21, UR4, !P0 ;  /* 0x0000000415007c0c */ /* 0x004fe2000c761270 */
[----:B------:R-:W-:Y:S01]  /*45690*/  ULDC UR4, c[0x0][0x22c] ;  /* 0x00008b0000047ab9 */ /* 0x000fe20000000800 */
[----:B------:R-:W-:Y:S01]  /*456a0*/  LEA.HI.X.SX32 R21, R25, R2, 0x1, P4 ;  /* 0x0000000219157211 */ /* 0x000fe200020f0eff */
[----:B-1----:R-:W-:Y:S01]  /*456b0*/  IMAD R25, R27, 0x2, R25 ;  /* 0x000000021b197824 */ /* 0x002fe200078e0219 */
[----:B----4-:R-:W-:Y:S01]  /*456c0*/  ISETP.LT.AND P4, PT, R26, UR4, !P0 ;  /* 0x000000041a007c0c */ /* 0x010fe2000c781270 */
[----:B------:R-:W-:Y:S02]  /*456d0*/  ULDC UR4, c[0x0][0x22c] ;  /* 0x00008b0000047ab9 */ /* 0x000fe40000000800 */
[----:B------:R-:W1:Y:S01]  /*456e0*/  LDC R26, c[0x0][0x248] ;  /* 0x00009200ff1a7b82 */ /* 0x000e620000000800 */
[----:B------:R2:W-:Y:S01]  /*456f0*/  @P2 STG.E.U16 desc[UR12][R20.64], R4 ;  /* 0x0000000414002986 */ /* 0x0005e2000c10150c */
[----:B0-----:R-:W-:-:S06]  /*45700*/  IMAD R23, R28, 0x2, R25 ;  /* 0x000000021c177824 */ /* 0x001fcc00078e0219 */
[----:B------:R-:W0:Y:S01]  /*45710*/  LDC R27, c[0x0][0x248] ;  /* 0x00009200ff1b7b82 */ /* 0x000e220000000800 */
[----:B--2---:R-:W-:-:S07]  /*45720*/  LEA R20, P2, R25, R3, 0x1 ;  /* 0x0000000319147211 */ /* 0x004fce00078408ff */
[----:B------:R-:W2:Y:S01]  /*45730*/  LDC R28, c[0x0][0x248] ;  /* 0x00009200ff1c7b82 */ /* 0x000ea20000000800 */
[-C--:B------:R-:W-:Y:S02]  /*45740*/  LEA.HI.X.SX32 R21, R25, R2.reuse, 0x1, P2 ;  /* 0x0000000219157211 */ /* 0x080fe400010f0eff */
[----:B-----5:R-:W-:Y:S01]  /*45750*/  ISETP.LT.AND P2, PT, R22, UR4, !P0 ;  /* 0x0000000416007c0c */ /* 0x020fe2000c741270 */
[----:B---3--:R-:W-:Y:S01]  /*45760*/  IMAD R24, R29, 0x2, R23 ;  /* 0x000000021d187824 */ /* 0x008fe200078e0217 */
[CC--:B------:R-:W-:Y:S01]  /*45770*/  LEA R22, P5, R23.reuse, R3.reuse, 0x1 ;  /* 0x0000000317167211 */ /* 0x0c0fe200078a08ff */
[----:B------:R-:W3:Y:S01]  /*45780*/  LDL.LU R25, [R1+0x1244] ;  /* 0x0012440001197983 */ /* 0x000ee20000300800 */
[----:B------:R-:W-:Y:S02]  /*45790*/  ULDC UR4, c[0x0][0x22c] ;  /* 0x00008b0000047ab9 */ /* 0x000fe40000000800 */
[----:B------:R-:W-:Y:S01]  /*457a0*/  LEA.HI.X.SX32 R23, R23, R2, 0x1, P5 ;  /* 0x0000000217177211 */ /* 0x000fe200028f0eff */
[----:B------:R-:W-:Y:S04]  /*457b0*/  @P6 STG.E.U16 desc[UR12][R20.64], R5 ;  /* 0x0000000514006986 */ /* 0x000fe8000c10150c */
[----:B------:R-:W4:Y:S04]  /*457c0*/  LDL.LU R29, [R1+0x123c] ;  /* 0x00123c00011d7983 */ /* 0x000f280000300800 */
[----:B------:R5:W-:Y:S04]  /*457d0*/  @P3 STG.E.U16 desc[UR12][R22.64], R6 ;  /* 0x0000000616003986 */ /* 0x000be8000c10150c */
[----:B-----5:R-:W5:Y:S01]  /*457e0*/  LDL.LU R23, [R1+0x1240] ;  /* 0x0012400001177983 */ /* 0x020f620000300800 */
[----:B------:R-:W-:-:S04]  /*457f0*/  LEA R20, P6, R24, R3, 0x1 ;  /* 0x0000000318147211 */ /* 0x000fc800078c08ff */
[----:B------:R-:W-:Y:S01]  /*45800*/  LEA.HI.X.SX32 R21, R24, R2, 0x1, P6 ;  /* 0x0000000218157211 */ /* 0x000fe200030f0eff */
[----:B-1----:R-:W-:Y:S02]  /*45810*/  IMAD R24, R26, 0x2, R24 ;  /* 0x000000021a187824 */ /* 0x002fe400078e0218 */
[----:B------:R-:W1:Y:S02]  /*45820*/  LDC R26, c[0x0][0x248] ;  /* 0x00009200ff1a7b82 */ /* 0x000e640000000800 */
[----:B------:R0:W-:Y:S02]  /*45830*/  @P4 STG.E.U16 desc[UR12][R20.64], R7 ;  /* 0x0000000714004986 */ /* 0x0001e4000c10150c */
[----:B0-----:R-:W-:-:S04]  /*45840*/  LEA R20, P6, R24, R3, 0x1 ;  /* 0x0000000318147211 */ /* 0x001fc800078c08ff */
[----:B------:R-:W-:-:S05]  /*45850*/  LEA.HI.X.SX32 R21, R24, R2, 0x1, P6 ;  /* 0x0000000218157211 */ /* 0x000fca00030f0eff */
[----:B------:R0:W-:Y:S01]  /*45860*/  @P2 STG.E.U16 desc[UR12][R20.64], R8 ;  /* 0x0000000814002986 */ /* 0x0001e2000c10150c */
[----:B---3--:R-:W-:Y:S01]  /*45870*/  ISETP.LT.AND P5, PT, R25, UR4, !P0 ;  /* 0x0000000419007c0c */ /* 0x008fe2000c7a1270 */
[----:B------:R-:W-:Y:S01]  /*45880*/  ULDC UR4, c[0x0][0x22c] ;  /* 0x00008b0000047ab9 */ /* 0x000fe20000000800 */
[----:B------:R-:W3:Y:S01]  /*45890*/  LDC R25, c[0x0][0x248] ;  /* 0x00009200ff197b82 */ /* 0x000ee20000000800 */
[----:B-----5:R-:W-:Y:S01]  /*458a0*/  ISETP.LT.AND P3, PT, R23, UR4, !P0 ;  /* 0x0000000417007c0c */ /* 0x020fe2000c761270 */
[----:B------:R-:W-:Y:S01]  /*458b0*/  IMAD R23, R27, 0x2, R24 ;  /* 0x000000021b177824 */ /* 0x000fe200078e0218 */
[----:B------:R-:W-:Y:S01]  /*458c0*/  ULDC UR4, c[0x0][0x22c] ;  /* 0x00008b0000047ab9 */ /* 0x000fe20000000800 */
[----:B------:R-:W5:Y:S02]  /*458d0*/  LDL.LU R27, [R1+0x124c] ;  /* 0x00124c00011b7983 */ /* 0x000f640000300800 */
[----:B--2---:R-:W-:Y:S02]  /*458e0*/  IMAD R24, R28, 0x2, R23 ;  /* 0x000000021c187824 */ /* 0x004fe400078e0217 */
[----:B------:R-:W2:Y:S04]  /*458f0*/  LDL.LU R28, [R1+0x1254] ;  /* 0x00125400011c7983 */ /* 0x000ea80000300800 */
[----:B0-----:R-:W5:Y:S01]  /*45900*/  LDL.LU R21, [R1+0x1248] ;  /* 0x0012480001157983 */ /* 0x001f620000300800 */
[----:B----4-:R-:W-:-:S02]  /*45910*/  ISETP.LT.AND P4, PT, R29, UR4, !P0 ;  /* 0x000000041d007c0c */ /* 0x010fc4000c781270 */
[-C--:B------:R-:W-:Y:S01]  /*45920*/  LEA R22, P6, R23, R3.reuse, 0x1 ;  /* 0x0000000317167211 */ /* 0x080fe200078c08ff */
[----:B------:R-:W0:Y:S01]  /*45930*/  LDC R29, c[0x0][0x248] ;  /* 0x00009200ff1d7b82 */ /* 0x000e220000000800 */
[----:B---3--:R-:W-:Y:S01]  /*45940*/  IMAD R25, R25, 0x2, R24 ;  /* 0x0000000219197824 */ /* 0x008fe200078e0218 */
[----:B------:R-:W-:Y:S01]  /*45950*/  ULDC UR4, c[0x0][0x22c] ;  /* 0x00008b0000047ab9 */ /* 0x000fe20000000800 */
[----:B------:R-:W-:Y:S02]  /*45960*/  LEA.HI.X.SX32 R23, R23, R2, 0x1, P6 ;  /* 0x0000000217177211 */ /* 0x000fe400030f0eff */
[----:B------:R-:W-:-:S03]  /*45970*/  LEA R20, P6, R24, R3, 0x1 ;  /* 0x0000000318147211 */ /* 0x000fc600078c08ff */
[----:B------:R3:W-:Y:S01]  /*45980*/  @P5 STG.E.U16 desc[UR12][R22.64], R9 ;  /* 0x0000000916005986 */ /* 0x0007e2000c10150c */
[----:B-----5:R-:W-:Y:S01]  /*45990*/  ISETP.LT.AND P2, PT, R21, UR4, !P0 ;  /* 0x0000000415007c0c */ /* 0x020fe2000c741270 */
[----:B------:R-:W-:Y:S01]  /*459a0*/  ULDC UR4, c[0x0][0x22c] ;  /* 0x00008b0000047ab9 */ /* 0x000fe20000000800 */
[----:B------:R-:W-:Y:S02]  /*459b0*/  LEA.HI.X.SX32 R21, R24, R2, 0x1, P6 ;  /* 0x0000000218157211 */ /* 0x000fe400030f0eff */
[----:B---3--:R-:W-:-:S04]  /*459c0*/  LEA R22, P6, R25, R3, 0x1 ;  /* 0x0000000319167211 */ /* 0x008fc800078c08ff */
[----:B------:R-:W-:Y:S01]  /*459d0*/  LEA.HI.X.SX32 R23, R25, R2, 0x1, P6 ;  /* 0x0000000219177211 */ /* 0x000fe200030f0eff */
[----:B-1----:R-:W-:Y:S01]  /*459e0*/  IMAD R25, R26, 0x2, R25 ;  /* 0x000000021a197824 */ /* 0x002fe200078e0219 */
[----:B------:R1:W-:Y:S01]  /*459f0*/  @P3 STG.E.U16 desc[UR12][R20.64], R10 ;  /* 0x0000000a14003986 */ /* 0x0003e2000c10150c */
[----:B------:R-:W-:Y:S01]  /*45a00*/  ISETP.LT.AND P5, PT, R27, UR4, !P0 ;  /* 0x000000041b007c0c */ /* 0x000fe2000c7a1270 */
[----:B------:R-:W-:Y:S01]  /*45a10*/  ULDC UR4, c[0x0][0x22c] ;  /* 0x00008b0000047ab9 */ /* 0x000fe20000000800 */
[----:B0-----:R-:W-:Y:S01]  /*45a20*/  IMAD R24, R29, 0x2, R25 ;  /* 0x000000021d187824 */ /* 0x001fe200078e0219 */
[----:B------:R0:W-:Y:S01]  /*45a30*/  @P4 STG.E.U16 desc[UR12][R22.64], R11 ;  /* 0x0000000b16004986 */ /* 0x0001e2000c10150c */
[----:B------:R-:W3:Y:S01]  /*45a40*/  LDC R27, c[0x0][0x248] ;  /* 0x00009200ff1b7b82 */ /* 0x000ee20000000800 */
[----:B-1----:R-:W-:-:S07]  /*45a50*/  LEA R20, P4, R25, R3, 0x1 ;  /* 0x0000000319147211 */ /* 0x002fce00078808ff */
[----:B------:R-:W1:Y:S01]  /*45a60*/  LDC R26, c[0x0][0x248] ;  /* 0x00009200ff1a7b82 */ /* 0x000e620000000800 */
[----:B0-----:R-:W4:Y:S01]  /*45a70*/  LDL.LU R23, [R1+0x1250] ;  /* 0x0012500001177983 */ /* 0x001f220000300800 */
[----:B------:R-:W-:-:S03]  /*45a80*/  LEA.HI.X.SX32 R21, R25, R2, 0x1, P4 ;  /* 0x0000000219157211 */ /* 0x000fc600020f0eff */
[----:B------:R-:W5:Y:S04]  /*45a90*/  LDL.LU R29, [R1+0x125c] ;  /* 0x00125c00011d7983 */ /* 0x000f680000300800 */
[----:B------:R-:W5:Y:S01]  /*45aa0*/  LDL.LU R25, [R1+0x1260] ;  /* 0x0012600001197983 */ /* 0x000f620000300800 */
[----:B--2---:R-:W-:Y:S01]  /*45ab0*/  ISETP.LT.AND P3, PT, R28, UR4, !P0 ;  /* 0x000000041c007c0c */ /* 0x004fe2000c761270 */
[----:B------:R-:W-:Y:S01]  /*45ac0*/  ULDC UR4, c[0x0][0x22c] ;  /* 0x00008b0000047ab9 */ /* 0x000fe20000000800 */
[----:B------:R-:W-:Y:S01]  /*45ad0*/  PRMT R4, R4, 0x7632, R4 ;  /* 0x0000763204047816 */ /* 0x000fe20000000004 */
[----:B------:R-:W0:Y:S01]  /*45ae0*/  LDC R28, c[0x0][0x248] ;  /* 0x00009200ff1c7b82 */ /* 0x000e220000000800 */
[----:B------:R-:W-:-:S03]  /*45af0*/  LEA R22, P6, R24, R3, 0x1 ;  /* 0x0000000318167211 */ /* 0x000fc600078c08ff */
[----:B------:R1:W-:Y:S01]  /*45b00*/  @P2 STG.E.U16 desc[UR12][R20.64], R4 ;  /* 0x0000000414002986 */ /* 0x0003e2000c10150c */
[----:B----4-:R-:W-:Y:S01]  /*45b10*/  ISETP.LT.AND P4, PT, R23, UR4, !P0 ;  /* 0x0000000417007c0c */ /* 0x010fe2000c781270 */
[----:B------:R-:W-:Y:S01]  /*45b20*/  ULDC UR4, c[0x0][0x22c] ;  /* 0x00008b0000047ab9 */ /* 0x000fe20000000800 */
[----:B------:R-:W-:Y:S01]  /*45b30*/  LEA.HI.X.SX32 R23, R24, R2, 0x1, P6 ;  /* 0x0000000218177211 */ /* 0x000fe200030f0eff */
[----:B---3--:R-:W-:Y:S01]  /*45b40*/  IMAD R24, R27, 0x2, R24 ;  /* 0x000000021b187824 */ /* 0x008fe200078e0218 */
[----:B-----5:R-:W-:Y:S01]  /*45b50*/  ISETP.LT.AND P2, PT, R25, UR4, !P0 ;  /* 0x0000000419007c0c */ /* 0x020fe2000c741270 */
[----:B------:R-:W-:Y:S01]  /*45b60*/  ULDC UR4, c[0x0][0x22c] ;  /* 0x00008b0000047ab9 */ /* 0x000fe20000000800 */
[----:B------:R-:W-:Y:S01]  /*45b70*/  PRMT R5, R5, 0x7632, R5 ;  /* 0x0000763205057816 */ /* 0x000fe20000000005 */
[----:B-1----:R-:W-:Y:S01]  /*45b80*/  IMAD R20, R26, 0x2, R24 ;  /* 0x000000021a147824 */ /* 0x002fe200078e0218 */
[----:B------:R-:W-:Y:S01]  /*45b90*/  ISETP.LT.AND P6, PT, R29, UR4, !P0 ;  /* 0x000000041d007c0c */ /* 0x000fe2000c7c1270 */
[----:B------:R-:W-:Y:S01]  /*45ba0*/  ULDC UR4, c[0x0][0x22c] ;  /* 0x00008b0000047ab9 */ /* 0x000fe20000000800 */
[----:B------:R-:W2:Y:S01]  /*45bb0*/  LDL.LU R29, [R1+0x1270] ;  /* 0x00127000011d7983 */ /* 0x000ea20000300800 */
[----:B------:R-:W-:Y:S01]  /*45bc0*/  PRMT R9, R6, 0x7632, R9 ;  /* 0x0000763206097816 */ /* 0x000fe20000000009 */
[----:B------:R-:W1:Y:S02]  /*45bd0*/  LDC R25, c[0x0][0x248] ;  /* 0x00009200ff197b82 */ /* 0x000e640000000800 */
[----:B------:R-:W3:Y:S01]  /*45be0*/  LDL.LU R27, [R1+0x1268] ;  /* 0x00126800011b7983 */ /* 0x000ee20000300800 */
[----:B0-----:R-:W-:-:S03]  /*45bf0*/  IMAD R21, R28, 0x2, R20 ;  /* 0x000000021c157824 */ /* 0x001fc600078e0214 */
[----:B------:R0:W-:Y:S01]  /*45c00*/  @P5 STG.E.U16 desc[UR12][R22.64], R5 ;  /* 0x0000000516005986 */ /* 0x0001e2000c10150c */
[C---:B------:R-:W-:Y:S01]  /*45c10*/  LEA R4, P5, R24.reuse, R3, 0x1 ;  /* 0x0000000318047211 */ /* 0x040fe200078a08ff */
[----:B------:R-:W4:Y:S02]  /*45c20*/  LDC R26, c[0x0][0x248] ;  /* 0x00009200ff1a7b82 */ /* 0x000f240000000800 */
[----:B------:R-:W5:Y:S01]  /*45c30*/  LDL.LU R28, [R1+0x1274] ;  /* 0x00127400011c7983 */ /* 0x000f620000300800 */
[----:B0-----:R-:W-:-:S05]  /*45c40*/  LEA.HI.X.SX32 R5, R24, R2, 0x1, P5 ;  /* 0x0000000218057211 */ /* 0x001fca00028f0eff */
[----:B------:R-:W0:Y:S01]  /*45c50*/  LDC R22, c[0x0][0x248] ;  /* 0x00009200ff167b82 */ /* 0x000e220000000800 */
[----:B------:R3:W-:Y:S01]  /*45c60*/  @P3 STG.E.U16 desc[UR12][R4.64], R9 ;  /* 0x0000000904003986 */ /* 0x0007e2000c10150c */
[----:B------:R-:W-:Y:S02]  /*45c70*/  LEA R6, P5, R20, R3, 0x1 ;  /* 0x0000000314067211 */ /* 0x000fe400078a08ff */
[----:B------:R-:W-:-:S04]  /*45c80*/  PRMT R8, R7, 0x7632, R8 ;  /* 0x0000763207087816 */ /* 0x000fc80000000008 */
[----:B------:R-:W0:Y:S01]  /*45c90*/  LDC R23, c[0x0][0x248] ;  /* 0x00009200ff177b82 */ /* 0x000e220000000800 */
[----:B------:R-:W-:Y:S02]  /*45ca0*/  LEA.HI.X.SX32 R7, R20, R2, 0x1, P5 ;  /* 0x0000000214077211 */ /* 0x000fe400028f0eff */
[----:B---3--:R-:W-:-:S05]  /*45cb0*/  ISETP.LT.AND P3, PT, R27, UR4, !P0 ;  /* 0x000000041b007c0c */ /* 0x008fca000c761270 */
[----:B------:R-:W3:Y:S01]  /*45cc0*/  LDC R20, c[0x0][0x248] ;  /* 0x00009200ff147b82 */ /* 0x000ee20000000800 */
[----:B------:R-:W3:Y:S01]  /*45cd0*/  LDL.LU R27, [R1+0x1280] ;  /* 0x00128000011b7983 */ /* 0x000ee20000300800 */
[C---:B------:R-:W-:Y:S01]  /*45ce0*/  LEA R4, P5, R21.reuse, R3, 0x1 ;  /* 0x0000000315047211 */ /* 0x040fe200078a08ff */
[----:B------:R-:W-:Y:S02]  /*45cf0*/  ULDC UR4, c[0x0][0x22c] ;  /* 0x00008b0000047ab9 */ /* 0x000fe40000000800 */
[----:B------:R-:W3:Y:S01]  /*45d00*/  LDL.LU R24, [R1+0x127c] ;  /* 0x00127c0001187983 */ /* 0x000ee20000300800 */
[----:B------:R-:W-:Y:S01]  /*45d10*/  LEA.HI.X.SX32 R5, R21, R2, 0x1, P5 ;  /* 0x0000000215057211 */ /* 0x000fe200028f0eff */
[----:B-1----:R-:W-:Y:S02]  /*45d20*/  IMAD R21, R25, 0x2, R21 ;  /* 0x0000000219157824 */ /* 0x002fe400078e0215 */
[----:B------:R1:W-:Y:S01]  /*45d30*/  @P4 STG.E.U16 desc[UR12][R6.64], R8 ;  /* 0x0000000806004986 */ /* 0x0003e2000c10150c */
[----:B--2---:R-:W-:Y:S01]  /*45d40*/  ISETP.LT.AND P4, PT, R29, UR4, !P0 ;  /* 0x000000041d007c0c */ /* 0x004fe2000c781270 */
[----:B------:R-:W-:Y:S01]  /*45d50*/  ULDC UR4, c[0x0][0x22c] ;  /* 0x00008b0000047ab9 */ /* 0x000fe20000000800 */
[----:B-1----:R-:W-:-:S05]  /*45d60*/  PRMT R8, R8, 0x7632, R8 ;  /* 0x0000763208087816 */ /* 0x002fca0000000008 */
[----:B------:R1:W-:Y:S01]  /*45d70*/  @P2 STG.E.U16 desc[UR12][R4.64], R8 ;  /* 0x0000000804002986 */ /* 0x0003e2000c10150c */
[----:B------:R-:W-:Y:S02]  /*45d80*/  PRMT R9, R9, 0x7632, R9 ;  /* 0x0000763209097816 */ /* 0x000fe40000000009 */
[----:B-1----:R-:W-:-:S04]  /*45d90*/  LEA R4, P2, R21, R3, 0x1 ;  /* 0x0000000315047211 */ /* 0x002fc800078408ff */
[----:B------:R-:W-:Y:S02]  /*45da0*/  LEA.HI.X.SX32 R5, R21, R2, 0x1, P2 ;  /* 0x0000000215057211 */ /* 0x000fe400010f0eff */
[----:B-----5:R-:W-:Y:S01]  /*45db0*/  ISETP.LT.AND P2, PT, R28, UR4, !P0 ;  /* 0x000000041c007c0c */ /* 0x020fe2000c741270 */
[----:B----4-:R-:W-:Y:S01]  /*45dc0*/  IMAD R8, R26, 0x2, R21 ;  /* 0x000000021a087824 */ /* 0x010fe200078e0215 */
[----:B------:R-:W2:Y:S01]  /*45dd0*/  LDL.LU R28, [R1+0x1284] ;  /* 0x00128400011c7983 */ /* 0x000ea20000300800 */
[----:B------:R-:W-:Y:S01]  /*45de0*/  ULDC UR4, c[0x0][0x22c] ;  /* 0x00008b0000047ab9 */ /* 0x000fe20000000800 */
[----:B------:R-:W-:Y:S01]  /*45df0*/  PRMT R10, R10, 0x7632, R10 ;  /* 0x000076320a0a7816 */ /* 0x000fe2000000000a */
[----:B------:R-:W1:Y:S01]  /*45e00*/  LDC R21, c[0x0][0x248] ;  /* 0x00009200ff157b82 */ /* 0x000e620000000800 */
[----:B------:R4:W-:Y:S01]  /*45e10*/  @P6 STG.E.U16 desc[UR12][R4.64], R9 ;  /* 0x0000000904006986 */ /* 0x0009e2000c10150c */
[----:B------:R-:W-:-:S04]  /*45e20*/  LEA R6, P5, R8, R3, 0x1 ;  /* 0x0000000308067211 */ /* 0x000fc800078a08ff */
[----:B------:R-:W-:Y:S01]  /*45e30*/  LEA.HI.X.SX32 R7, R8, R2, 0x1, P5 ;  /* 0x0000000208077211 */ /* 0x000fe200028f0eff */
[----:B0-----:R-:W-:-:S04]  /*45e40*/  IMAD R8, R22, 0x2, R8 ;  /* 0x0000000216087824 */ /* 0x001fc800078e0208 */
[----:B------:R3:W-:Y:S01]  /*45e50*/  @P3 STG.E.U16 desc[UR12][R6.64], R10 ;  /* 0x0000000a06003986 */ /* 0x0007e2000c10150c */
[C---:B----4-:R-:W-:Y:S01]  /*45e60*/  LEA R4, P3, R8.reuse, R3, 0x1 ;  /* 0x0000000308047211 */ /* 0x050fe200078608ff */
[----:B------:R-:W0:Y:S03]  /*45e70*/  LDC R9, c[0x0][0x248] ;  /* 0x00009200ff097b82 */ /* 0x000e260000000800 */
[----:B------:R-:W-:Y:S01]  /*45e80*/  LEA.HI.X.SX32 R5, R8, R2, 0x1, P3 ;  /* 0x0000000208057211 */ /* 0x000fe200018f0eff */
[----:B---3--:R-:W-:-:S04]  /*45e90*/  IMAD R7, R20, 0x2, R8 ;  /* 0x0000000214077824 */ /* 0x008fc800078e0208 */
[----:B------:R-:W3:Y:S01]  /*45ea0*/  LDC R10, c[0x0][0x248] ;  /* 0x00009200ff0a7b82 */ /* 0x000ee20000000800 */
[----:B------:R-:W-:Y:S01]  /*45eb0*/  IMAD R8, R23, 0x2, R7 ;  /* 0x0000000217087824 */ /* 0x000fe200078e0207 */
[----:B------:R-:W-:Y:S01]  /*45ec0*/  ISETP.LT.AND P6, PT, R27, UR4, !P0 ;  /* 0x000000041b007c0c */ /* 0x000fe2000c7c1270 */
[----:B------:R-:W-:Y:S01]  /*45ed0*/  ULDC UR4, c[0x0][0x22c] ;  /* 0x00008b0000047ab9 */ /* 0x000fe20000000800 */
[----:B------:R-:W4:Y:S01]  /*45ee0*/  LDL.LU R27, [R1+0x1290] ;  /* 0x00129000011b7983 */ /* 0x000f220000300800 */
[----:B------:R-:W-:-:S03]  /*45ef0*/  PRMT R11, R11, 0x7632, R11 ;  /* 0x000076320b0b7816 */ /* 0x000fc6000000000b */
[----:B------:R-:W5:Y:S01]  /*45f00*/  LDC R20, c[0x0][0x248] ;  /* 0x00009200ff147b82 */ /* 0x000f620000000800 */
[----:B------:R-:W4:Y:S01]  /*45f10*/  LDL.LU R26, [R1+0x128c] ;  /* 0x00128c00011a7983 */ /* 0x000f220000300800 */
[----:B------:R-:W-:Y:S02]  /*45f20*/  ISETP.LT.AND P5, PT, R24, UR4, !P0 ;  /* 0x0000000418007c0c */ /* 0x000fe4000c7a1270 */
[----:B------:R-:W-:Y:S01]  /*45f30*/  LEA R6, P3, R7, R3, 0x1 ;  /* 0x0000000307067211 */ /* 0x000fe200078608ff */
[----:B------:R-:W4:Y:S01]  /*45f40*/  LDL.LU R25, [R1+0x1288] ;  /* 0x0012880001197983 */ /* 0x000f220000300800 */
[----:B0-----:R-:W-:Y:S01]  /*45f50*/  IMAD R9, R9, 0x2, R8 ;  /* 0x0000000209097824 */ /* 0x001fe200078e0208 */
[----:B------:R-:W-:Y:S02]  /*45f60*/  ULDC UR4, c[0x0][0x22c] ;  /* 0x00008b0000047ab9 */ /* 0x000fe40000000800 */
[----:B------:R-:W4:Y:S04]  /*45f70*/  LDL.LU R24, [R1+0x1294] ;  /* 0x0012940001187983 */ /* 0x000f280000300800 */
[----:B------:R-:W4:Y:S04]  /*45f80*/  LDL.LU R23, [R1+0x1298] ;  /* 0x0012980001177983 */ /* 0x000f280000300800 */
[----:B------:R-:W4:Y:S04]  /*45f90*/  LDL.LU R22, [R1+0x129c] ;  /* 0x00129c0001167983 */ /* 0x000f280000300800 */
[----:B------:R0:W-:Y:S01]  /*45fa0*/  @P4 STG.E.U16 desc[UR12][R4.64], R11 ;  /* 0x0000000b04004986 */ /* 0x0001e2000c10150c */
[----:B------:R-:W-:-:S02]  /*45fb0*/  LEA.HI.X.SX32 R7, R7, R2, 0x1, P3 ;  /* 0x0000000207077211 */ /* 0x000fc400018f0eff */
[C---:B0-----:R-:W-:Y:S01]  /*45fc0*/  LEA R4, P4, R8.reuse, R3, 0x1 ;  /* 0x0000000308047211 */ /* 0x041fe200078808ff */
[----:B------:R-:W0:Y:S03]  /*45fd0*/  LDC R11, c[0x0][0x248] ;  /* 0x00009200ff0b7b82 */ /* 0x000e260000000800 */
[----:B------:R-:W-:Y:S01]  /*45fe0*/  LEA.HI.X.SX32 R5, R8, R2, 0x1, P4 ;  /* 0x0000000208057211 */ /* 0x000fe200020f0eff */
[----:B------:R1:W-:Y:S04]  /*45ff0*/  @P2 STG.E.U16 desc[UR12][R6.64], R12 ;  /* 0x0000000c06002986 */ /* 0x0003e8000c10150c */
[----:B------:R-:W5:Y:S01]  /*46000*/  LDC R8, c[0x0][0x248] ;  /* 0x00009200ff087b82 */ /* 0x000f620000000800 */
[----:B--2---:R-:W-:-:S02]  /*46010*/  ISETP.LT.AND P3, PT, R28, UR4, !P0 ;  /* 0x000000041c007c0c */ /* 0x004fc4000c761270 */
[CC--:B-1----:R-:W-:Y:S01]  /*46020*/  LEA R6, P4, R9.reuse, R3.reuse, 0x1 ;  /* 0x0000000309067211 */ /* 0x0c2fe200078808ff */
[----:B------:R1:W-:Y:S01]  /*46030*/  @P6 STG.E.U16 desc[UR12][R4.64], R13 ;  /* 0x0000000d04006986 */ /* 0x0003e2000c10150c */
[----:B------:R-:W-:Y:S02]  /*46040*/  ULDC UR4, c[0x0][0x22c] ;  /* 0x00008b0000047ab9 */ /* 0x000fe40000000800 */
[----:B------:R-:W-:Y:S01]  /*46050*/  LEA.HI.X.SX32 R7, R9, R2, 0x1, P4 ;  /* 0x0000000209077211 */ /* 0x000fe200020f0eff */
[----:B---3--:R-:W-:Y:S02]  /*46060*/  IMAD R9, R10, 0x2, R9 ;  /* 0x000000020a097824 */ /* 0x008fe400078e0209 */
[----:B------:R-:W2:Y:S02]  /*46070*/  LDC R10, c[0x0][0x248] ;  /* 0x00009200ff0a7b82 */ /* 0x000ea40000000800 */
[----:B------:R3:W-:Y:S01]  /*46080*/  @P5 STG.E.U16 desc[UR12][R6.64], R14 ;  /* 0x0000000e06005986 */ /* 0x0007e2000c10150c */
[----:B-1----:R-:W-:-:S04]  /*46090*/  LEA R4, P5, R9, R3, 0x1 ;  /* 0x0000000309047211 */ /* 0x002fc800078a08ff */
[----:B------:R-:W-:Y:S01]  /*460a0*/  LEA.HI.X.SX32 R5, R9, R2, 0x1, P5 ;  /* 0x0000000209057211 */ /* 0x000fe200028f0eff */
[----:B---3--:R-:W-:-:S04]  /*460b0*/  IMAD R7, R21, 0x2, R9 ;  /* 0x0000000215077824 */ /* 0x008fc800078e0209 */
[----:B------:R5:W-:Y:S01]  /*460c0*/  @P3 STG.E.U16 desc[UR12][R4.64], R15 ;  /* 0x0000000f04003986 */ /* 0x000be2000c10150c */
[----:B------:R-:W1:Y:S01]  /*460d0*/  LDC R21, c[0x0][0x248] ;  /* 0x00009200ff157b82 */ /* 0x000e620000000800 */
[----:B------:R-:W-:Y:S01]  /*460e0*/  LEA R6, P6, R7, R3, 0x1 ;  /* 0x0000000307067211 */ /* 0x000fe200078c08ff */
[----:B-----5:R-:W-:-:S03]  /*460f0*/  IMAD R5, R8, 0x2, R7 ;  /* 0x0000000208057824 */ /* 0x020fc600078e0207 */
[-C--:B------:R-:W-:Y:S02]  /*46100*/  LEA.HI.X.SX32 R7, R7, R2.reuse, 0x1, P6 ;  /* 0x0000000207077211 */ /* 0x080fe400030f0eff */
[C---:B------:R-:W-:Y:S01]  /*46110*/  LEA R4, P6, R5.reuse, R3, 0x1 ;  /* 0x0000000305047211 */ /* 0x040fe200078c08ff */
[----:B------:R-:W-:Y:S02]  /*46120*/  IMAD R8, R20, 0x2, R5 ;  /* 0x0000000214087824 */ /* 0x000fe400078e0205 */
[----:B------:R-:W3:Y:S01]  /*46130*/  LDC R20, c[0x0][0x248] ;  /* 0x00009200ff147b82 */ /* 0x000ee20000000800 */
[----:B------:R-:W-:Y:S02]  /*46140*/  LEA.HI.X.SX32 R5, R5, R2, 0x1, P6 ;  /* 0x0000000205057211 */ /* 0x000fe400030f0eff */
[----:B----4-:R-:W-:Y:S01]  /*46150*/  ISETP.LT.AND P2, PT, R27, UR4, !P0 ;  /* 0x000000041b007c0c */ /* 0x010fe2000c741270 */
[----:B------:R-:W-:Y:S02]  /*46160*/  ULDC UR4, c[0x0][0x22c] ;  /* 0x00008b0000047ab9 */ /* 0x000fe40000000800 */
[----:B------:R-:W-:Y:S01]  /*46170*/  ISETP.LT.AND P4, PT, R26, UR4, !P0 ;  /* 0x000000041a007c0c */ /* 0x000fe2000c781270 */
[----:B------:R-:W-:-:S02]  /*46180*/  ULDC UR4, c[0x0][0x22c] ;  /* 0x00008b0000047ab9 */ /* 0x000fc40000000800 */
[----:B------:R-:W-:Y:S01]  /*46190*/  ISETP.LT.AND P5, PT, R25, UR4, !P0 ;  /* 0x0000000419007c0c */ /* 0x000fe2000c7a1270 */
[----:B------:R-:W-:Y:S01]  /*461a0*/  ULDC UR4, c[0x0][0x22c] ;  /* 0x00008b0000047ab9 */ /* 0x000fe20000000800 */
[----:B------:R-:W4:Y:S01]  /*461b0*/  LDL.LU R25, [R1+0x12a0] ;  /* 0x0012a00001197983 */ /* 0x000f220000300800 */
[----:B------:R-:W-:Y:S01]  /*461c0*/  ISETP.LT.AND P3, PT, R24, UR4, !P0 ;  /* 0x0000000418007c0c */ /* 0x000fe2000c761270 */
[----:B------:R-:W-:Y:S02]  /*461d0*/  ULDC UR4, c[0x0][0x22c] ;  /* 0x00008b0000047ab9 */ /* 0x000fe40000000800 */
[----:B------:R-:W5:Y:S04]  /*461e0*/  LDL.LU R24, [R1+0x1278] ;  /* 0x0012780001187983 */ /* 0x000f680000300800 */
[----:B------:R0:W-:Y:S01]  /*461f0*/  @P2 STG.E.U16 desc[UR12][R6.64], R16 ;  /* 0x0000001006002986 */ /* 0x0001e2000c10150c */
[----:B------:R-:W-:Y:S01]  /*46200*/  ISETP.LT.AND P2, PT, R23, UR4, !P0 ;  /* 0x0000000417007c0c */ /* 0x000fe2000c741270 */
[----:B------:R-:W-:-:S02]  /*46210*/  ULDC UR4, c[0x0][0x22c] ;  /* 0x00008b0000047ab9 */ /* 0x000fc40000000800 */
[----:B------:R-:W5:Y:S04]  /*46220*/  LDL.LU R23, [R1+0x126c] ;  /* 0x00126c0001177983 */ /* 0x000f680000300800 */
[----:B------:R1:W-:Y:S01]  /*46230*/  @P4 STG.E.U16 desc[UR12][R4.64], R17 ;  /* 0x0000001104004986 */ /* 0x0003e2000c10150c */
[----:B------:R-:W-:Y:S01]  /*46240*/  ISETP.LT.AND P4, PT, R22, UR4, !P0 ;  /* 0x0000000416007c0c */ /* 0x000fe2000c781270 */
[----:B--2---:R-:W-:Y:S01]  /*46250*/  IMAD R9, R10, 0x2, R8 ;  /* 0x000000020a097824 */ /* 0x004fe200078e0208 */
[----:B------:R-:W-:Y:S01]  /*46260*/  ULDC UR4, c[0x0][0x22c] ;  /* 0x00008b0000047ab9 */ /* 0x000fe20000000800 */
[----:B------:R-:W2:Y:S01]  /*46270*/  LDL.LU R22, [R1+0x1264] ;  /* 0x0012640001167983 */ /* 0x000ea20000300800 */
[C---:B0-----:R-:W-:Y:S01]  /*46280*/  LEA R6, P6, R8.reuse, R3, 0x1 ;  /* 0x0000000308067211 */ /* 0x041fe200078c08ff */
[----:B------:R-:W0:Y:S03]  /*46290*/  LDC R10, c[0x0][0x248] ;  /* 0x00009200ff0a7b82 */ /* 0x000e260000000800 */
[----:B------:R-:W-:-:S02]  /*462a0*/  LEA.HI.X.SX32 R7, R8, R2, 0x1, P6 ;  /* 0x0000000208077211 */ /* 0x000fc400030f0eff */
[----:B-1----:R-:W-:-:S03]  /*462b0*/  LEA R4, P6, R9, R3, 0x1 ;  /* 0x0000000309047211 */ /* 0x002fc600078c08ff */
[----:B------:R1:W-:Y:S01]  /*462c0*/  @P5 STG.E.U16 desc[UR12][R6.64], R18 ;  /* 0x0000001206005986 */ /* 0x0003e2000c10150c */
[----:B------:R-:W-:Y:S01]  /*462d0*/  PRMT R12, R12, 0x7632, R12 ;  /* 0x000076320c0c7816 */ /* 0x000fe2000000000c */
[----:B------:R-:W0:Y:S01]  /*462e0*/  LDC R8, c[0x0][0x248] ;  /* 0x00009200ff087b82 */ /* 0x000e220000000800 */
[----:B------:R-:W-:-:S05]  /*462f0*/  LEA.HI.X.SX32 R5, R9, R2, 0x1, P6 ;  /* 0x0000000209057211 */ /* 0x000fca00030f0eff */
[----:B------:R3:W-:Y:S01]  /*46300*/  @P3 STG.E.U16 desc[UR12][R4.64], R19 ;  /* 0x0000001304003986 */ /* 0x0007e2000c10150c */
[----:B-1----:R-:W-:-:S03]  /*46310*/  IMAD R7, R21, 0x2, R9 ;  /* 0x0000000215077824 */ /* 0x002fc600078e0209 */
[----:B------:R-:W2:Y:S01]  /*46320*/  LDL.LU R21, [R1+0x1258] ;  /* 0x0012580001157983 */ /* 0x000ea20000300800 */
[----:B------:R-:W-:Y:S01]  /*46330*/  PRMT R13, R13, 0x7632, R13 ;  /* 0x000076320d0d7816 */ /* 0x000fe2000000000d */
[----:B------:R-:W1:Y:S01]  /*46340*/  LDC R9, c[0x0][0x248] ;  /* 0x00009200ff097b82 */ /* 0x000e620000000800 */
[----:B---3--:R-:W-:Y:S02]  /*46350*/  IMAD R5, R11, 0x2, R7 ;  /* 0x000000020b057824 */ /* 0x008fe400078e0207 */
[----:B------:R-:W3:Y:S01]  /*46360*/  LDL.LU R11, [R1+0x12b4] ;  /* 0x0012b400010b7983 */ /* 0x000ee20000300800 */
[----:B------:R-:W-:-:S04]  /*46370*/  LEA R6, P6, R7, R3, 0x1 ;  /* 0x0000000307067211 */ /* 0x000fc800078c08ff */
[----:B------:R-:W-:Y:S02]  /*46380*/  LEA.HI.X.SX32 R7, R7, R2, 0x1, P6 ;  /* 0x0000000207077211 */ /* 0x000fe400030f0eff */
[----:B------:R-:W-:-:S03]  /*46390*/  LEA R4, P6, R5, R3, 0x1 ;  /* 0x0000000305047211 */ /* 0x000fc600078c08ff */
[----:B------:R0:W-:Y:S02]  /*463a0*/  @P2 STG.E.U16 desc[UR12][R6.64], R12 ;  /* 0x0000000c06002986 */ /* 0x0001e4000c10150c */
[----:B0-----:R-:W-:Y:S01]  /*463b0*/  IMAD R7, R20, 0x2, R5 ;  /* 0x0000000214077824 */ /* 0x001fe200078e0205 */
[----:B------:R-:W-:Y:S01]  /*463c0*/  LEA.HI.X.SX32 R5, R5, R2, 0x1, P6 ;  /* 0x0000000205057211 */ /* 0x000fe200030f0eff */
[----:B------:R-:W0:Y:S04]  /*463d0*/  LDC R12, c[0x0][0x248] ;  /* 0x00009200ff0c7b82 */ /* 0x000e280000000800 */
[----:B------:R5:W-:Y:S01]  /*463e0*/  @P4 STG.E.U16 desc[UR12][R4.64], R13 ;  /* 0x0000000d04004986 */ /* 0x000be2000c10150c */
[----:B----4-:R-:W-:Y:S01]  /*463f0*/  ISETP.LT.AND P5, PT, R25, UR4, !P0 ;  /* 0x0000000419007c0c */ /* 0x010fe2000c7a1270 */
[----:B------:R-:W-:Y:S01]  /*46400*/  ULDC UR4, c[0x0][0x22c] ;  /* 0x00008b0000047ab9 */ /* 0x000fe20000000800 */
[----:B------:R-:W-:Y:S01]  /*46410*/  LEA R6, P6, R7, R3, 0x1 ;  /* 0x0000000307067211 */ /* 0x000fe200078c08ff */
[----:B-1----:R-:W-:Y:S01]  /*46420*/  IMAD R9, R9, 0x2, R7 ;  /* 0x0000000209097824 */ /* 0x002fe200078e0207 */
[----:B-----5:R-:W-:Y:S01]  /*46430*/  ISETP.LT.AND P3, PT, R24, UR4, !P0 ;  /* 0x0000000418007c0c */ /* 0x020fe2000c761270 */
[----:B------:R-:W-:Y:S01]  /*46440*/  ULDC UR4, c[0x0][0x22c] ;  /* 0x00008b0000047ab9 */ /* 0x000fe20000000800 */
[----:B------:R-:W4:Y:S01]  /*46450*/  LDL.LU R24, [R1+0x12b8] ;  /* 0x0012b80001187983 */ /* 0x000f220000300800 */
[----:B------:R-:W1:Y:S03]  /*46460*/  LDC R13, c[0x0][0x248] ;  /* 0x00009200ff0d7b82 */ /* 0x000e660000000800 */
[----:B------:R-:W5:Y:S01]  /*46470*/  LDL.LU R20, [R1+0x12b0] ;  /* 0x0012b00001147983 */ /* 0x000f620000300800 */
[----:B------:R-:W-:Y:S01]  /*46480*/  ISETP.LT.AND P2, PT, R23, UR4, !P0 ;  /* 0x0000000417007c0c */ /* 0x000fe2000c741270 */
[----:B------:R-:W-:-:S02]  /*46490*/  ULDC UR4, c[0x0][0x22c] ;  /* 0x00008b0000047ab9 */ /* 0x000fc40000000800 */
[----:B------:R-:W5:Y:S01]  /*464a0*/  LDL.LU R23, [R1+0x12ac] ;  /* 0x0012ac0001177983 */ /* 0x000f620000300800 */
[----:B--2---:R-:W-:Y:S01]  /*464b0*/  ISETP.LT.AND P4, PT, R22, UR4, !P0 ;  /* 0x0000000416007c0c */ /* 0x004fe2000c781270 */
[----:B------:R-:W-:Y:S02]  /*464c0*/  ULDC UR4, c[0x0][0x22c] ;  /* 0x00008b0000047ab9 */ /* 0x000fe40000000800 */
[----:B------:R-:W2:Y:S01]  /*464d0*/  LDL.LU R22, [R1+0x12a8] ;  /* 0x0012a80001167983 */ /* 0x000ea20000300800 */
[-C--:B------:R-:W-:Y:S02]  /*464e0*/  LEA.HI.X.SX32 R7, R7, R2.reuse, 0x1, P6 ;  /* 0x0000000207077211 */ /* 0x080fe400030f0eff */
[CC--:B------:R-:W-:Y:S01]  /*464f0*/  LEA R4, P6, R9.reuse, R3.reuse, 0x1 ;  /* 0x0000000309047211 */ /* 0x0c0fe200078c08ff */
[----:B------:R-:W2:Y:S01]  /*46500*/  LDL.LU R25, [R1+0x12cc] ;  /* 0x0012cc0001197983 */ /* 0x000ea20000300800 */
[----:B------:R-:W-:Y:S02]  /*46510*/  PRMT R14, R14, 0x7632, R14 ;  /* 0x000076320e0e7816 */ /* 0x000fe4000000000e */
[----:B------:R-:W-:Y:S01]  /*46520*/  LEA.HI.X.SX32 R5, R9, R2, 0x1, P6 ;  /* 0x0000000209057211 */ /* 0x000fe200030f0eff */
[----:B------:R-:W-:Y:S01]  /*46530*/  IMAD R9, R8, 0x2, R9 ;  /* 0x0000000208097824 */ /* 0x000fe200078e0209 */
[----:B------:R-:W-:Y:S01]  /*46540*/  PRMT R15, R15, 0x7632, R15 ;  /* 0x000076320f0f7816 */ /* 0x000fe2000000000f */
[----:B------:R0:W-:Y:S04]  /*46550*/  @P5 STG.E.U16 desc[UR12][R6.64], R14 ;  /* 0x0000000e06005986 */ /* 0x0001e8000c10150c */
[----:B------:R1:W-:Y:S01]  /*46560*/  @P3 STG.E.U16 desc[UR12][R4.64], R15 ;  /* 0x0000000f04003986 */ /* 0x0003e2000c10150c */
[----:B------:R-:W-:-:S02]  /*46570*/  LEA R8, P3, R9, R3, 0x1 ;  /* 0x0000000309087211 */ /* 0x000fc400078608ff */
[----:B------:R-:W-:Y:S01]  /*46580*/  PRMT R16, R16, 0x7632, R16 ;  /* 0x0000763210107816 */ /* 0x000fe20000000010 */
[----:B------:R-:W2:Y:S01]  /*46590*/  LDS.128 R4, [R0] ;  /* 0x0000000000047984 */ /* 0x000ea20000000c00 */
[----:B0-----:R-:W-:Y:S01]  /*465a0*/  IMAD R14, R10, 0x2, R9 ;  /* 0x000000020a0e7824 */ /* 0x001fe200078e0209 */
[----:B------:R-:W-:Y:S01]  /*465b0*/  ISETP.LT.AND P5, PT, R21, UR4, !P0 ;  /* 0x0000000415007c0c */ /* 0x000fe2000c7a1270 */
[----:B------:R-:W-:Y:S01]  /*465c0*/  ULDC UR4, c[0x0][0x22c] ;  /* 0x00008b0000047ab9 */ /* 0x000fe20000000800 */
[-C--:B------:R-:W-:Y:S01]  /*465d0*/  LEA.HI.X.SX32 R9, R9, R2.reuse, 0x1, P3 ;  /* 0x0000000209097211 */ /* 0x080fe200018f0eff */
[----:B------:R-:W-:Y:S01]  /*465e0*/  IMAD R12, R12, 0x2, R14 ;  /* 0x000000020c0c7824 */ /* 0x000fe200078e020e */
[CC--:B------:R-:W-:Y:S01]  /*465f0*/  LEA R10, P6, R14.reuse, R3.reuse, 0x1 ;  /* 0x000000030e0a7211 */ /* 0x0c0fe200078c08ff */
[----:B------:R-:W0:Y:S01]  /*46600*/  LDC R21, c[0x0][0x248] ;  /* 0x00009200ff157b82 */ /* 0x000e220000000800 */
[----:B------:R-:W-:Y:S02]  /*46610*/  PRMT R17, R17, 0x7632, R17 ;  /* 0x0000763211117816 */ /* 0x000fe40000000011 */
[----:B---3--:R-:W-:Y:S01]  /*46620*/  ISETP.LT.AND P3, PT, R11, UR4, !P0 ;  /* 0x000000040b007c0c */ /* 0x008fe2000c761270 */
[----:B------:R3:W-:Y:S01]  /*46630*/  @P2 STG.E.U16 desc[UR12][R8.64], R16 ;  /* 0x0000001008002986 */ /* 0x0007e2000c10150c */
[----:B------:R-:W-:Y:S01]  /*46640*/  LEA.HI.X.SX32 R11, R14, R2, 0x1, P6 ;  /* 0x000000020e0b7211 */ /* 0x000fe200030f0eff */
[----:B-1----:R-:W-:Y:S01]  /*46650*/  IMAD R13, R13, 0x2, R12 ;  /* 0x000000020d0d7824 */ /* 0x002fe200078e020c */
[----:B------:R-:W-:Y:S01]  /*46660*/  ULDC UR4, c[0x0][0x22c] ;  /* 0x00008b0000047ab9 */ /* 0x000fe20000000800 */
[----:B------:R-:W-:Y:S01]  /*46670*/  PRMT R18, R18, 0x7632, R18 ;  /* 0x0000763212127816 */ /* 0x000fe20000000012 */
[----:B------:R-:W1:Y:S01]  /*46680*/  LDC R15, c[0x0][0x248] ;  /* 0x00009200ff0f7b82 */ /* 0x000e620000000800 */
[----:B------:R3:W-:Y:S02]  /*46690*/  @P4 STG.E.U16 desc[UR12][R10.64], R17 ;  /* 0x000000110a004986 */ /* 0x0007e4000c10150c */
[----:B---3--:R-:W-:-:S05]  /*466a0*/  LEA R8, P4, R12, R3, 0x1 ;  /* 0x000000030c087211 */ /* 0x008fca00078808ff */
[----:B------:R-:W3:Y:S01]  /*466b0*/  LDC R14, c[0x0][0x248] ;  /* 0x00009200ff0e7b82 */ /* 0x000ee20000000800 */
[-C--:B------:R-:W-:Y:S02]  /*466c0*/  LEA.HI.X.SX32 R9, R12, R2.reuse, 0x1, P4 ;  /* 0x000000020c097211 */ /* 0x080fe400020f0eff */
[----:B------:R-:W-:Y:S02]  /*466d0*/  LEA R10, P4, R13, R3, 0x1 ;  /* 0x000000030d0a7211 */ /* 0x000fe400078808ff */
[----:B------:R-:W-:Y:S01]  /*466e0*/  PRMT R19, R19, 0x7632, R19 ;  /* 0x0000763213137816 */ /* 0x000fe20000000013 */
[----:B0-----:R-:W-:Y:S01]  /*466f0*/  IMAD R16, R21, 0x2, R13 ;  /* 0x0000000215107824 */ /* 0x001fe200078e020d */
[----:B------:R-:W-:Y:S01]  /*46700*/  LEA.HI.X.SX32 R11, R13, R2, 0x1, P4 ;  /* 0x000000020d0b7211 */ /* 0x000fe200020f0eff */
[----:B------:R-:W-:Y:S01]  /*46710*/  @P5 STG.E.U16 desc[UR12][R8.64], R18 ;  /* 0x0000001208005986 */ /* 0x000fe2000c10150c */
[----:B------:R-:W0:Y:S03]  /*46720*/  LDC R17, c[0x0][0x248] ;  /* 0x00009200ff117b82 */ /* 0x000e260000000800 */
[----:B------:R-:W-:Y:S01]  /*46730*/  @P3 STG.E.U16 desc[UR12][R10.64], R19 ;  /* 0x000000130a003986 */ /* 0x000fe2000c10150c */
[----:B----4-:R-:W-:Y:S01]  /*46740*/  ISETP.LT.AND P2, PT, R24, UR4, !P0 ;  /* 0x0000000418007c0c */ /* 0x010fe2000c741270 */
[----:B------:R-:W-:-:S02]  /*46750*/  ULDC UR4, c[0x0][0x22c] ;  /* 0x00008b0000047ab9 */ /* 0x000fc40000000800 */
[----:B------:R-:W4:Y:S01]  /*46760*/  LDL.LU R24, [R1+0x12d4] ;  /* 0x0012d40001187983 */ /* 0x000f220000300800 */
[----:B-----5:R-:W-:Y:S01]  /*46770*/  ISETP.LT.AND P6, PT, R20, UR4, !P0 ;  /* 0x0000000414007c0c */ /* 0x020fe2000c7c1270 */
[----:B------:R-:W-:Y:S01]  /*46780*/  ULDC UR4, c[0x0][0x22c] ;  /* 0x00008b0000047ab9 */ /* 0x000fe20000000800 */
[----:B------:R-:W5:Y:S01]  /*46790*/  LDC R20, c[0x0][0x248] ;  /* 0x00009200ff147b82 */ /* 0x000f620000000800 */
[----:B------:R1:W0:Y:S01]  /*467a0*/  LDS.128 R8, [R0+0x400] ;  /* 0x0004000000087984 */ /* 0x0002220000000c00 */
[----:B------:R-:W-:Y:S01]  /*467b0*/  ISETP.LT.AND P4, PT, R23, UR4, !P0 ;  /* 0x0000000417007c0c */ /* 0x000fe2000c781270 */
[----:B------:R-:W-:Y:S02]  /*467c0*/  ULDC UR4, c[0x0][0x22c] ;  /* 0x00008b0000047ab9 */ /* 0x000fe40000000800 */
[----:B------:R-:W4:Y:S01]  /*467d0*/  LDL.LU R23, [R1+0x12d0] ;  /* 0x0012d00001177983 */ /* 0x000f220000300800 */
[----:B------:R-:W-:Y:S02]  /*467e0*/  LEA R12, P5, R16, R3, 0x1 ;  /* 0x00000003100c7211 */ /* 0x000fe400078a08ff */
[----:B-1----:R-:W1:Y:S01]  /*467f0*/  LDC R0, c[0x0][0x248] ;  /* 0x00009200ff007b82 */ /* 0x002e620000000800 */
[----:B--2---:R-:W-:Y:S01]  /*46800*/  ISETP.LT.AND P3, PT, R22, UR4, !P0 ;  /* 0x0000000416007c0c */ /* 0x004fe2000c761270 */
[----:B------:R-:W-:Y:S01]  /*46810*/  IMAD R15, R15, 0x2, R16 ;  /* 0x000000020f0f7824 */ /* 0x000fe200078e0210 */
[----:B------:R-:W2:Y:S01]  /*46820*/  LDL.LU R22, [R1+0x12c8] ;  /* 0x0012c80001167983 */ /* 0x000ea20000300800 */
[----:B------:R-:W-:Y:S01]  /*46830*/  LEA.HI.X.SX32 R13, R16, R2, 0x1, P5 ;  /* 0x00000002100d7211 */ /* 0x000fe200028f0eff */
[----:B------:R-:W-:-:S02]  /*46840*/  ULDC UR4, c[0x0][0x22c] ;  /* 0x00008b0000047ab9 */ /* 0x000fc40000000800 */
[----:B------:R-:W2:Y:S01]  /*46850*/  LDL.LU R21, [R1+0x12d8] ;  /* 0x0012d80001157983 */ /* 0x000ea20000300800 */
[----:B------:R-:W0:Y:S01]  /*46860*/  LDC R16, c[0x0][0x248] ;  /* 0x00009200ff107b82 */ /* 0x000e220000000800 */
[----:B---3--:R-:W-:Y:S02]  /*46870*/  IMAD R18, R14, 0x2, R15 ;  /* 0x000000020e127824 */ /* 0x008fe400078e020f */
[----:B------:R3:W-:Y:S02]  /*46880*/  @P2 STG.E.U16 desc[UR12][R12.64], R4 ;  /* 0x000000040c002986 */ /* 0x0007e4000c10150c */
[----:B-----5:R-:W-:Y:S01]  /*46890*/  IMAD R19, R20, 0x2, R18 ;  /* 0x0000000214137824 */ /* 0x020fe200078e0212 */
[----:B---3--:R-:W-:-:S04]  /*468a0*/  LEA R12, P2, R15, R3, 0x1 ;  /* 0x000000030f0c7211 */ /* 0x008fc800078408ff */
[-C--:B------:R-:W-:Y:S02]  /*468b0*/  LEA.HI.X.SX32 R13, R15, R2.reuse, 0x1, P2 ;  /* 0x000000020f0d7211 */ /* 0x080fe400010f0eff */
[----:B------:R-:W-:Y:S01]  /*468c0*/  ISETP.LT.AND P2, PT, R25, UR4, !P0 ;  /* 0x0000000419007c0c */ /* 0x000fe2000c741270 */
[----:B------:R-:W-:Y:S01]  /*468d0*/  ULDC UR4, c[0x0][0x22c] ;  /* 0x00008b0000047ab9 */ /* 0x000fe20000000800 */
[C---:B------:R-:W-:Y:S01]  /*468e0*/  LEA R14, P5, R18.reuse, R3, 0x1 ;  /* 0x00000003120e7211 */ /* 0x040fe200078a08ff */
[----:B------:R3:W-:Y:S04]  /*468f0*/  @P6 STG.E.U16 desc[UR12][R12.64], R5 ;  /* 0x000000050c006986 */ /* 0x0007e8000c10150c */
[----:B------:R-:W5:Y:S01]  /*46900*/  LDL.LU R25, [R1+0x12dc] ;  /* 0x0012dc0001197983 */ /* 0x000f620000300800 */
[----:B------:R-:W-:-:S02]  /*46910*/  LEA.HI.X.SX32 R15, R18, R2, 0x1, P5 ;  /* 0x00000002120f7211 */ /* 0x000fc400028f0eff */
[----:B------:R-:W2:Y:S01]  /*46920*/  LDC R18, c[0x0][0x248] ;  /* 0x00009200ff127b82 */ /* 0x000ea20000000800 */
[----:B---3--:R-:W-:-:S04]  /*46930*/  LEA R12, P6, R19, R3, 0x1 ;  /* 0x00000003130c7211 */ /* 0x008fc800078c08ff */
[----:B------:R-:W-:Y:S01]  /*46940*/  LEA.HI.X.SX32 R13, R19, R2, 0x1, P6 ;  /* 0x00000002130d7211 */ /* 0x000fe200030f0eff */
[----:B-1----:R-:W-:Y:S01]  /*46950*/  IMAD R19, R0, 0x2, R19 ;  /* 0x0000000200137824 */ /* 0x002fe200078e0213 */
[----:B------:R-:W-:Y:S01]  /*46960*/  @P4 STG.E.U16 desc[UR12][R14.64], R6 ;  /* 0x000000060e004986 */ /* 0x000fe2000c10150c */
[----:B------:R-:W1:Y:S03]  /*46970*/  LDC R0, c[0x0][0x248] ;  /* 0x00009200ff007b82 */ /* 0x000e660000000800 */
[----:B------:R3:W-:Y:S01]  /*46980*/  @P3 STG.E.U16 desc[UR12][R12.64], R7 ;  /* 0x000000070c003986 */ /* 0x0007e2000c10150c */
[----:B0-----:R-:W-:Y:S01]  /*46990*/  IMAD R20, R16, 0x2, R19 ;  /* 0x0000000210147824 */ /* 0x001fe200078e0213 */
[----:B---3--:R-:W-:-:S03]  /*469a0*/  LEA R12, P6, R19, R3, 0x1 ;  /* 0x00000003130c7211 */ /* 0x008fc600078c08ff */
[----:B------:R-:W0:Y:S01]  /*469b0*/  LDC R16, c[0x0][0x248] ;  /* 0x00009200ff107b82 */ /* 0x000e220000000800 */
[----:B------:R-:W-:Y:S02]  /*469c0*/  LEA.HI.X.SX32 R13, R19, R2, 0x1, P6 ;  /* 0x00000002130d7211 */ /* 0x000fe400030f0eff */
[----:B------:R-:W-:-:S03]  /*469d0*/  LEA R14, P6, R20, R3, 0x1 ;  /* 0x00000003140e7211 */ /* 0x000fc600078c08ff */
[----:B------:R3:W-:Y:S01]  /*469e0*/  @P2 STG.E.U16 desc[UR12][R12.64], R8 ;  /* 0x000000080c002986 */ /* 0x0007e2000c10150c */
[----:B------:R-:W-:Y:S01]  /*469f0*/  IMAD R17, R17, 0x2, R20 ;  /* 0x0000000211117824 */ /* 0x000fe200078e0214 */
[----:B------:R-:W-:Y:S02]  /*46a00*/  LEA.HI.X.SX32 R15, R20, R2, 0x1, P6 ;  /* 0x00000002140f7211 */ /* 0x000fe400030f0eff */
[----:B----4-:R-:W-:Y:S01]  /*46a10*/  ISETP.LT.AND P5, PT, R24, UR4, !P0 ;  /* 0x0000000418007c0c */ /* 0x010fe2000c7a1270 */
[----:B------:R-:W-:Y:S01]  /*46a20*/  ULDC UR4, c[0x0][0x22c] ;  /* 0x00008b0000047ab9 */ /* 0x000fe20000000800 */
[----:B------:R-:W4:Y:S01]  /*46a30*/  LDL.LU R24, [R1+0x12c4] ;  /* 0x0012c40001187983 */ /* 0x000f220000300800 */
[----:B------:R-:W-:Y:S01]  /*46a40*/  ISETP.LT.AND P4, PT, R23, UR4, !P0 ;  /* 0x0000000417007c0c */ /* 0x000fe2000c781270 */
[----:B------:R-:W-:Y:S02]  /*46a50*/  ULDC UR4, c[0x0][0x22c] ;  /* 0x00008b0000047ab9 */ /* 0x000fe40000000800 */
[----:B------:R-:W4:Y:S01]  /*46a60*/  LDL.LU R23, [R1+0x12c0] ;  /* 0x0012c00001177983 */ /* 0x000f220000300800 */
[----:B--2---:R-:W-:Y:S01]  /*46a70*/  ISETP.LT.AND P3, PT, R22, UR4, !P0 ;  /* 0x0000000416007c0c */ /* 0x004fe2000c761270 */
[----:B------:R-:W-:-:S02]  /*46a80*/  ULDC UR4, c[0x0][0x22c] ;  /* 0x00008b0000047ab9 */ /* 0x000fc40000000800 */
[----:B------:R-:W2:Y:S01]  /*46a90*/  LDL.LU R22, [R1+0x12bc] ;  /* 0x0012bc0001167983 */ /* 0x000ea20000300800 */
[----:B------:R-:W-:Y:S01]  /*46aa0*/  ISETP.LT.AND P2, PT, R21, UR4, !P0 ;  /* 0x0000000415007c0c */ /* 0x000fe2000c741270 */
[----:B------:R-:W-:Y:S02]  /*46ab0*/  IMAD R19, R18, 0x2, R17 ;  /* 0x0000000212137824 */ /* 0x000fe400078e0211 */
[----:B------:R-:W2:Y:S01]  /*46ac0*/  LDL.LU R21, [R1+0x12a4] ;  /* 0x0012a40001157983 */ /* 0x000ea20000300800 */
[CC--:B---3--:R-:W-:Y:S01]  /*46ad0*/  LEA R12, P6, R17.reuse, R3.reuse, 0x1 ;  /* 0x00000003110c7211 */ /* 0x0c8fe200078c08ff */
[----:B------:R-:W-:Y:S02]  /*46ae0*/  ULDC UR4, c[0x0][0x22c] ;  /* 0x00008b0000047ab9 */ /* 0x000fe40000000800 */
[----:B------:R-:W3:Y:S01]  /*46af0*/  LDL.LU R20, [R1+0x122c] ;  /* 0x00122c0001147983 */ /* 0x000ee20000300800 */
[----:B------:R-:W-:Y:S02]  /*46b00*/  LEA.HI.X.SX32 R13, R17, R2, 0x1, P6 ;  /* 0x00000002110d7211 */ /* 0x000fe400030f0eff */
[----:B------:R-:W5:Y:S01]  /*46b10*/  LDC R17, c[0x0][0x248] ;  /* 0x00009200ff117b82 */ /* 0x000f620000000800 */
[----:B------:R1:W-:Y:S02]  /*46b20*/  @P5 STG.E.U16 desc[UR12][R14.64], R9 ;  /* 0x000000090e005986 */ /* 0x0003e4000c10150c */
[----:B-1----:R-:W-:-:S04]  /*46b30*/  LEA R14, P6, R19, R3, 0x1 ;  /* 0x00000003130e7211 */ /* 0x002fc800078c08ff */
[----:B------:R-:W-:Y:S01]  /*46b40*/  LEA.HI.X.SX32 R15, R19, R2, 0x1, P6 ;  /* 0x00000002130f7211 */ /* 0x000fe200030f0eff */
[----:B------:R-:W-:Y:S02]  /*46b50*/  IMAD R19, R0, 0x2, R19 ;  /* 0x0000000200137824 */ /* 0x000fe400078e0213 */
[----:B------:R-:W1:Y:S01]  /*46b60*/  LDC R0, c[0x0][0x248] ;  /* 0x00009200ff007b82 */ /* 0x000e620000000800 */
[----:B------:R-:W-:Y:S01]  /*46b70*/  PRMT R9, R4, 0x7632, R9 ;  /* 0x0000763204097816 */ /* 0x000fe20000000009 */
[----:B0-----:R-:W-:Y:S01]  /*46b80*/  IMAD R4, R16, 0x2, R19 ;  /* 0x0000000210047824 */ /* 0x001fe200078e0213 */
[----:B------:R-:W-:Y:S05]  /*46b90*/  @P4 STG.E.U16 desc[UR12][R12.64], R10 ;  /* 0x0000000a0c004986 */ /* 0x000fea000c10150c */
[----:B------:R-:W0:Y:S01]  /*46ba0*/  LDC R16, c[0x0][0x248] ;  /* 0x00009200ff107b82 */ /* 0x000e220000000800 */
[----:B------:R5:W-:Y:S01]  /*46bb0*/  @P3 STG.E.U16 desc[UR12][R14.64], R11 ;  /* 0x0000000b0e003986 */ /* 0x000be2000c10150c */
[----:B------:R-:W-:Y:S01]  /*46bc0*/  PRMT R6, R5, 0x7632, R6 ;  /* 0x0000763205067816 */ /* 0x000fe20000000006 */
[----:B-----5:R-:W-:Y:S01]  /*46bd0*/  IMAD R5, R17, 0x2, R4 ;  /* 0x0000000211057824 */ /* 0x020fe200078e0204 */
[----:B------:R-:W-:Y:S01]  /*46be0*/  ISETP.LT.AND P5, PT, R25, UR4, !P0 ;  /* 0x0000000419007c0c */ /* 0x000fe2000c7a1270 */
[----:B------:R-:W-:Y:S01]  /*46bf0*/  ULDC UR4, c[0x0][0x22c] ;  /* 0x00008b0000047ab9 */ /* 0x000fe20000000800 */
[----:B------:R-:W-:-:S02]  /*46c00*/  LEA R18, P3, R19, R3, 0x1 ;  /* 0x0000000313127211 */ /* 0x000fc400078608ff */
[----:B------:R-:W5:Y:S08]  /*46c10*/  LDC R17, c[0x0][0x248] ;  /* 0x00009200ff117b82 */ /* 0x000f700000000800 */
[----:B------:R-:W5:Y:S01]  /*46c20*/  LDC R14, c[0x0][0x248] ;  /* 0x00009200ff0e7b82 */ /* 0x000f620000000800 */
[----:B------:R-:W-:Y:S02]  /*46c30*/  LEA.HI.X.SX32 R19, R19, R2, 0x1, P3 ;  /* 0x0000000213137211 */ /* 0x000fe400018f0eff */
[----:B------:R-:W-:-:S03]  /*46c40*/  LEA R12, P6, R4, R3, 0x1 ;  /* 0x00000003040c7211 */ /* 0x000fc600078c08ff */
[----:B------:R1:W-:Y:S01]  /*46c50*/  @P2 STG.E.U16 desc[UR12][R18.64], R9 ;  /* 0x0000000912002986 */ /* 0x0003e2000c10150c */
[-C--:B------:R-:W-:Y:S01]  /*46c60*/  LEA.HI.X.SX32 R13, R4, R2.reuse, 0x1, P6 ;  /* 0x00000002040d7211 */ /* 0x080fe200030f0eff */
[----:B------:R-:W5:Y:S01]  /*46c70*/  LDC R15, c[0x0][0x248] ;  /* 0x00009200ff0f7b82 */ /* 0x000f620000000800 */
[C---:B------:R-:W-:Y:S02]  /*46c80*/  LEA R4, P6, R5.reuse, R3, 0x1 ;  /* 0x0000000305047211 */ /* 0x040fe400078c08ff */
[----:B------:R-:W-:Y:S01]  /*46c90*/  PRMT R7, R6, 0x7632, R7 ;  /* 0x0000763206077816 */ /* 0x000fe20000000007 */
[----:B------:R0:W-:Y:S01]  /*46ca0*/  @P5 STG.E.U16 desc[UR12][R12.64], R6 ;  /* 0x000000060c005986 */ /* 0x0001e2000c10150c */
[----:B-1----:R-:W-:Y:S01]  /*46cb0*/  IMAD R19, R0, 0x2, R5 ;  /* 0x0000000200137824 */ /* 0x002fe200078e0205 */
[----:B------:R-:W-:-:S03]  /*46cc0*/  LEA.HI.X.SX32 R5, R5, R2, 0x1, P6 ;  /* 0x0000000205057211 */ /* 0x000fc600030f0eff */
[----:B0-----:R-:W-:Y:S01]  /*46cd0*/  IMAD R13, R16, 0x2, R19 ;  /* 0x00000002100d7824 */ /* 0x001fe200078e0213 */
[----:B------:R-:W-:-:S03]  /*46ce0*/  LEA R18, P6, R19, R3, 0x1 ;  /* 0x0000000313127211 */ /* 0x000fc600078c08ff */
[----:B-----5:R-:W-:Y:S01]  /*46cf0*/  IMAD R14, R14, 0x2, R13 ;  /* 0x000000020e0e7824 */ /* 0x020fe200078e020d */
[----:B------:R-:W-:Y:S02]  /*46d00*/  LEA.HI.X.SX32 R19, R19, R2, 0x1, P6 ;  /* 0x0000000213137211 */ /* 0x000fe400030f0eff */
[----:B------:R-:W-:Y:S01]  /*46d10*/  PRMT R9, R7, 0x7632, R9 ;  /* 0x0000763207097816 */ /* 0x000fe20000000009 */
[----:B------:R-:W-:Y:S01]  /*46d20*/  IMAD R0, R17, 0x2, R14 ;  /* 0x0000000211007824 */ /* 0x000fe200078e020e */
[----:B------:R-:W-:-:S03]  /*46d30*/  PRMT R10, R10, 0x7632, R10 ;  /* 0x000076320a0a7816 */ /* 0x000fc6000000000a */
[----:B------:R-:W-:Y:S01]  /*46d40*/  IMAD R15, R15, 0x2, R0 ;  /* 0x000000020f0f7824 */ /* 0x000fe200078e0200 */
[----:B----4-:R-:W-:Y:S01]  /*46d50*/  ISETP.LT.AND P4, PT, R24, UR4, !P0 ;  /* 0x0000000418007c0c */ /* 0x010fe2000c781270 */
[----:B------:R-:W-:Y:S02]  /*46d60*/  ULDC UR4, c[0x0][0x22c] ;  /* 0x00008b0000047ab9 */ /* 0x000fe40000000800 */
[----:B------:R-:W-:Y:S01]  /*46d70*/  ISETP.LT.AND P3, PT, R23, UR4, !P0 ;  /* 0x0000000417007c0c */ /* 0x000fe2000c761270 */
[----:B------:R-:W-:-:S09]  /*46d80*/  ULDC UR4, c[0x0][0x22c] ;  /* 0x00008b0000047ab9 */ /* 0x000fd20000000800 */
[----:B------:R0:W-:Y:S01]  /*46d90*/  @P4 STG.E.U16 desc[UR12][R4.64], R7 ;  /* 0x0000000704004986 */ /* 0x0001e2000c10150c */
[----:B--2---:R-:W-:Y:S01]  /*46da0*/  ISETP.LT.AND P2, PT, R22, UR4, !P0 ;  /* 0x0000000416007c0c */ /* 0x004fe2000c741270 */
[----:B------:R-:W-:Y:S01]  /*46db0*/  ULDC UR4, c[0x0][0x22c] ;  /* 0x00008b0000047ab9 */ /* 0x000fe20000000800 */
[-C--:B------:R-:W-:Y:S02]  /*46dc0*/  LEA R6, P4, R13, R3.reuse, 0x1 ;  /* 0x000000030d067211 */ /* 0x080fe400078808ff */
[----:B------:R-:W-:Y:S01]  /*46dd0*/  ISETP.LT.AND P5, PT, R21, UR4, !P0 ;  /* 0x0000000415007c0c */ /* 0x000fe2000c7a1270 */
[----:B------:R-:W-:Y:S01]  /*46de0*/  ULDC UR4, c[0x0][0x22c] ;  /* 0x00008b0000047ab9 */ /* 0x000fe20000000800 */
[----:B0-----:R-:W-:Y:S02]  /*46df0*/  PRMT R5, R8, 0x7632, R5 ;  /* 0x0000763208057816 */ /* 0x001fe40000000005 */
[----:B------:R-:W-:Y:S02]  /*46e00*/  LEA.HI.X.SX32 R7, R13, R2, 0x1, P4 ;  /* 0x000000020d077211 */ /* 0x000fe400020f0eff */
[----:B---3--:R-:W-:Y:S01]  /*46e10*/  ISETP.LT.AND P0, PT, R20, UR4, !P0 ;  /* 0x0000000414007c0c */ /* 0x008fe2000c701270 */
[----:B------:R-:W-:Y:S01]  /*46e20*/  @P3 STG.E.U16 desc[UR12][R18.64], R9 ;  /* 0x0000000912003986 */ /* 0x000fe2000c10150c */
[----:B------:R-:W-:-:S03]  /*46e30*/  LEA R12, P3, R14, R3, 0x1 ;  /* 0x000000030e0c7211 */ /* 0x000fc600078608ff */
[----:B------:R0:W-:Y:S01]  /*46e40*/  @P2 STG.E.U16 desc[UR12][R6.64], R5 ;  /* 0x0000000506002986 */ /* 0x0001e2000c10150c */
[-C--:B------:R-:W-:Y:S02]  /*46e50*/  LEA R4, P2, R0, R3.reuse, 0x1 ;  /* 0x0000000300047211 */ /* 0x080fe400078408ff */
[-C--:B------:R-:W-:Y:S02]  /*46e60*/  LEA.HI.X.SX32 R13, R14, R2.reuse, 0x1, P3 ;  /* 0x000000020e0d7211 */ /* 0x080fe400018f0eff */
[----:B0-----:R-:W-:Y:S02]  /*46e70*/  PRMT R7, R9, 0x7632, R7 ;  /* 0x0000763209077816 */ /* 0x001fe40000000007 */
[-C--:B------:R-:W-:Y:S02]  /*46e80*/  LEA.HI.X.SX32 R5, R0, R2.reuse, 0x1, P2 ;  /* 0x0000000200057211 */ /* 0x080fe400010f0eff */
[C---:B------:R-:W-:Y:S01]  /*46e90*/  LEA R8, P2, R15.reuse, R3, 0x1 ;  /* 0x000000030f087211 */ /* 0x040fe200078408ff */
[----:B------:R0:W-:Y:S04]  /*46ea0*/  @P5 STG.E.U16 desc[UR12][R12.64], R7 ;  /* 0x000000070c005986 */ /* 0x0001e8000c10150c */
[----:B------:R0:W-:Y:S01]  /*46eb0*/  @P0 STG.E.U16 desc[UR12][R4.64], R10 ;  /* 0x0000000a04000986 */ /* 0x0001e2000c10150c */
[----:B------:R-:W-:Y:S01]  /*46ec0*/  LEA.HI.X.SX32 R9, R15, R2, 0x1, P2 ;  /* 0x000000020f097211 */ /* 0x000fe200010f0eff */
[----:B------:R-:W-:Y:S06]  /*46ed0*/  @!P1 EXIT ;  /* 0x000000000000994d */ /* 0x000fec0003800000 */
[----:B0-----:R-:W-:-:S05]  /*46ee0*/  PRMT R4, R11, 0x7632, R4 ;  /* 0x000076320b047816 */ /* 0x001fca0000000004 */
[----:B------:R-:W-:Y:S01]  /*46ef0*/  STG.E.U16 desc[UR12][R8.64], R4 ;  /* 0x0000000408007986 */ /* 0x000fe2000c10150c */
[----:B------:R-:W-:Y:S05]  /*46f00*/  EXIT ;  /* 0x000000000000794d */ /* 0x000fea0003800000 */
.L_x_3:
[----:B------:R-:W-:-:S00]  /*46f10*/  BRA `(.L_x_3) ;  /* 0xfffffffc00fc7947 */ /* 0x000fc0000383ffff */
[----:B------:R-:W-:-:S00]  /*46f20*/  NOP ;  /* 0x0000000000007918 */ /* 0x000fc00000000000 */
        /* <DEDUP_REMOVED lines=13> */
.L_x_4:


//--------------------- .nv.shared.matmul_kernel  --------------------------
	.section	.nv.shared.matmul_kernel,"aw",@nobits
	.sectionflags	@""
	.align	16
	.zero		1024


//--------------------- .nv.shared.reserved.0     --------------------------
	.section	.nv.shared.reserved.0,"aw",@nobits
	.weak		__nv_reservedSMEM_offset_0_alias
	.size		__nv_reservedSMEM_offset_0_alias, 0, 0
	.other		__nv_reservedSMEM_offset_0_alias,@"STO_CUDA_RESERVED_SHARED STV_DEFAULT"
__nv_reservedSMEM_offset_0_alias:
	.zero		0


//--------------------- .nv.constant0.matmul_kernel --------------------------
	.section	.nv.constant0.matmul_kernel,"a",@progbits
	.sectionflags	@""
	.align	4
.nv.constant0.matmul_kernel:
	.zero		608


//--------------------- SYMBOLS --------------------------

	.type		.nv.reservedSmem.offset0,@object
	.size		.nv.reservedSmem.offset0,0x4
